//
// Generated by NVIDIA NVVM Compiler
//
// Compiler Build ID: CL-36424714
// Cuda compilation tools, release 13.0, V13.0.88
// Based on NVVM 20.0.0
//

.version 9.0
.target sm_100
.address_size 64

	// .globl	_Z16padDataWithZerosPfPKfiiiii
// _ZZ17qdVectorConstructPK6float2PKiS3_iiiPS_E10warp_reals has been demoted
// _ZZ17qdVectorConstructPK6float2PKiS3_iiiPS_E9warp_imgs has been demoted
// _ZZ24qdVectorConstruct_sparsePK6float2PKiS3_S3_S3_S3_iiiiPS_E7kernels has been demoted
// _ZZ24qdVectorConstruct_sparsePK6float2PKiS3_S3_S3_S3_iiiiPS_E7kernels_0 has been demoted
// _ZZ24qdVectorConstruct_sparsePK6float2PKiS3_S3_S3_S3_iiiiPS_E7kernels_1 has been demoted
// _ZZ24qdVectorConstruct_sparsePK6float2PKiS3_S3_S3_S3_iiiiPS_E8input_xs has been demoted
// _ZZ24qdVectorConstruct_sparsePK6float2PKiS3_S3_S3_S3_iiiiPS_E8input_ys has been demoted
// _ZZ24qdVectorConstruct_sparsePK6float2PKiS3_S3_S3_S3_iiiiPS_E7kernels_2 has been demoted
// _ZZ24qdVectorConstruct_sparsePK6float2PKiS3_S3_S3_S3_iiiiPS_E8input_xs_0 has been demoted
// _ZZ24qdVectorConstruct_sparsePK6float2PKiS3_S3_S3_S3_iiiiPS_E8input_ys_0 has been demoted
// _ZZ26qdVectorReconstruct_SharedPK6float2PKiS3_iiPS_bE12partial_data has been demoted
// _ZZ26qdVectorReconstruct_SharedPK6float2PKiS3_iiPS_bE12partial_data_0 has been demoted
// _ZZ25qdVectorReconstruct_SmallPK6float2PKiS3_iiPS_bE12partial_data has been demoted
// _ZZ25qdVectorReconstruct_SmallPK6float2PKiS3_iiPS_bE12partial_data_0 has been demoted

.visible .entry _Z16padDataWithZerosPfPKfiiiii(
	.param .u64 .ptr .align 1 _Z16padDataWithZerosPfPKfiiiii_param_0,
	.param .u64 .ptr .align 1 _Z16padDataWithZerosPfPKfiiiii_param_1,
	.param .u32 _Z16padDataWithZerosPfPKfiiiii_param_2,
	.param .u32 _Z16padDataWithZerosPfPKfiiiii_param_3,
	.param .u32 _Z16padDataWithZerosPfPKfiiiii_param_4,
	.param .u32 _Z16padDataWithZerosPfPKfiiiii_param_5,
	.param .u32 _Z16padDataWithZerosPfPKfiiiii_param_6
)
{
	.reg .pred 	%p<9>;
	.reg .b32 	%r<28>;
	.reg .b32 	%f<2>;
	.reg .b64 	%rd<9>;

	ld.param.u64 	%rd1, [_Z16padDataWithZerosPfPKfiiiii_param_0];
	ld.param.u64 	%rd2, [_Z16padDataWithZerosPfPKfiiiii_param_1];
	ld.param.u32 	%r4, [_Z16padDataWithZerosPfPKfiiiii_param_2];
	ld.param.u32 	%r8, [_Z16padDataWithZerosPfPKfiiiii_param_3];
	ld.param.u32 	%r6, [_Z16padDataWithZerosPfPKfiiiii_param_4];
	ld.param.u32 	%r7, [_Z16padDataWithZerosPfPKfiiiii_param_5];
	ld.param.u32 	%r9, [_Z16padDataWithZerosPfPKfiiiii_param_6];
	mov.u32 	%r11, %ntid.x;
	mov.u32 	%r12, %ctaid.x;
	shl.b32 	%r13, %r12, 8;
	shr.s32 	%r14, %r13, 8;
	mov.u32 	%r15, %tid.x;
	mad.lo.s32 	%r1, %r14, %r11, %r15;
	mov.u32 	%r16, %ntid.y;
	mov.u32 	%r17, %ctaid.y;
	mov.u32 	%r18, %tid.y;
	mad.lo.s32 	%r19, %r16, %r17, %r18;
	mov.u32 	%r20, %ntid.z;
	mov.u32 	%r21, %ctaid.z;
	mov.u32 	%r22, %tid.z;
	mad.lo.s32 	%r23, %r20, %r21, %r22;
	setp.ge.s32 	%p1, %r1, %r4;
	setp.ge.s32 	%p2, %r19, %r8;
	or.pred  	%p3, %p1, %p2;
	setp.ge.s32 	%p4, %r23, %r9;
	or.pred  	%p5, %p3, %p4;
	@%p5 bra 	$L__BB0_3;
	setp.ge.s32 	%p6, %r1, %r6;
	setp.ge.s32 	%p7, %r19, %r7;
	or.pred  	%p8, %p6, %p7;
	@%p8 bra 	$L__BB0_3;
	mad.lo.s32 	%r24, %r7, %r23, %r19;
	mad.lo.s32 	%r25, %r24, %r6, %r1;
	cvta.to.global.u64 	%rd3, %rd2;
	mul.wide.s32 	%rd4, %r25, 4;
	add.s64 	%rd5, %rd3, %rd4;
	ld.global.f32 	%f1, [%rd5];
	mad.lo.s32 	%r26, %r8, %r23, %r19;
	mad.lo.s32 	%r27, %r26, %r4, %r1;
	cvta.to.global.u64 	%rd6, %rd1;
	mul.wide.s32 	%rd7, %r27, 4;
	add.s64 	%rd8, %rd6, %rd7;
	st.global.f32 	[%rd8], %f1;
$L__BB0_3:
	ret;

}
	// .globl	_Z23padDataWithZerosComplexP6float2PKfiiiii
.visible .entry _Z23padDataWithZerosComplexP6float2PKfiiiii(
	.param .u64 .ptr .align 1 _Z23padDataWithZerosComplexP6float2PKfiiiii_param_0,
	.param .u64 .ptr .align 1 _Z23padDataWithZerosComplexP6float2PKfiiiii_param_1,
	.param .u32 _Z23padDataWithZerosComplexP6float2PKfiiiii_param_2,
	.param .u32 _Z23padDataWithZerosComplexP6float2PKfiiiii_param_3,
	.param .u32 _Z23padDataWithZerosComplexP6float2PKfiiiii_param_4,
	.param .u32 _Z23padDataWithZerosComplexP6float2PKfiiiii_param_5,
	.param .u32 _Z23padDataWithZerosComplexP6float2PKfiiiii_param_6
)
{
	.reg .pred 	%p<9>;
	.reg .b32 	%r<28>;
	.reg .b32 	%f<2>;
	.reg .b64 	%rd<9>;

	ld.param.u64 	%rd1, [_Z23padDataWithZerosComplexP6float2PKfiiiii_param_0];
	ld.param.u64 	%rd2, [_Z23padDataWithZerosComplexP6float2PKfiiiii_param_1];
	ld.param.u32 	%r4, [_Z23padDataWithZerosComplexP6float2PKfiiiii_param_2];
	ld.param.u32 	%r8, [_Z23padDataWithZerosComplexP6float2PKfiiiii_param_3];
	ld.param.u32 	%r6, [_Z23padDataWithZerosComplexP6float2PKfiiiii_param_4];
	ld.param.u32 	%r7, [_Z23padDataWithZerosComplexP6float2PKfiiiii_param_5];
	ld.param.u32 	%r9, [_Z23padDataWithZerosComplexP6float2PKfiiiii_param_6];
	mov.u32 	%r11, %ntid.x;
	mov.u32 	%r12, %ctaid.x;
	shl.b32 	%r13, %r12, 8;
	shr.s32 	%r14, %r13, 8;
	mov.u32 	%r15, %tid.x;
	mad.lo.s32 	%r1, %r14, %r11, %r15;
	mov.u32 	%r16, %ntid.y;
	mov.u32 	%r17, %ctaid.y;
	mov.u32 	%r18, %tid.y;
	mad.lo.s32 	%r19, %r16, %r17, %r18;
	mov.u32 	%r20, %ntid.z;
	mov.u32 	%r21, %ctaid.z;
	mov.u32 	%r22, %tid.z;
	mad.lo.s32 	%r23, %r20, %r21, %r22;
	setp.ge.s32 	%p1, %r1, %r4;
	setp.ge.s32 	%p2, %r19, %r8;
	or.pred  	%p3, %p1, %p2;
	setp.ge.s32 	%p4, %r23, %r9;
	or.pred  	%p5, %p3, %p4;
	@%p5 bra 	$L__BB1_3;
	setp.ge.s32 	%p6, %r1, %r6;
	setp.ge.s32 	%p7, %r19, %r7;
	or.pred  	%p8, %p6, %p7;
	@%p8 bra 	$L__BB1_3;
	mad.lo.s32 	%r24, %r7, %r23, %r19;
	mad.lo.s32 	%r25, %r24, %r6, %r1;
	cvta.to.global.u64 	%rd3, %rd2;
	mul.wide.s32 	%rd4, %r25, 4;
	add.s64 	%rd5, %rd3, %rd4;
	ld.global.f32 	%f1, [%rd5];
	mad.lo.s32 	%r26, %r8, %r23, %r19;
	mad.lo.s32 	%r27, %r26, %r4, %r1;
	cvta.to.global.u64 	%rd6, %rd1;
	mul.wide.s32 	%rd7, %r27, 8;
	add.s64 	%rd8, %rd6, %rd7;
	st.global.f32 	[%rd8], %f1;
$L__BB1_3:
	ret;

}
	// .globl	_Z25padKernelWithZerosComplexP6float2PKfiiiii
.visible .entry _Z25padKernelWithZerosComplexP6float2PKfiiiii(
	.param .u64 .ptr .align 1 _Z25padKernelWithZerosComplexP6float2PKfiiiii_param_0,
	.param .u64 .ptr .align 1 _Z25padKernelWithZerosComplexP6float2PKfiiiii_param_1,
	.param .u32 _Z25padKernelWithZerosComplexP6float2PKfiiiii_param_2,
	.param .u32 _Z25padKernelWithZerosComplexP6float2PKfiiiii_param_3,
	.param .u32 _Z25padKernelWithZerosComplexP6float2PKfiiiii_param_4,
	.param .u32 _Z25padKernelWithZerosComplexP6float2PKfiiiii_param_5,
	.param .u32 _Z25padKernelWithZerosComplexP6float2PKfiiiii_param_6
)
{
	.reg .pred 	%p<6>;
	.reg .b32 	%r<32>;
	.reg .b32 	%f<3>;
	.reg .b64 	%rd<11>;

	ld.param.u64 	%rd1, [_Z25padKernelWithZerosComplexP6float2PKfiiiii_param_0];
	ld.param.u64 	%rd2, [_Z25padKernelWithZerosComplexP6float2PKfiiiii_param_1];
	ld.param.u32 	%r4, [_Z25padKernelWithZerosComplexP6float2PKfiiiii_param_2];
	ld.param.u32 	%r5, [_Z25padKernelWithZerosComplexP6float2PKfiiiii_param_3];
	ld.param.u32 	%r6, [_Z25padKernelWithZerosComplexP6float2PKfiiiii_param_4];
	ld.param.u32 	%r8, [_Z25padKernelWithZerosComplexP6float2PKfiiiii_param_5];
	ld.param.u32 	%r9, [_Z25padKernelWithZerosComplexP6float2PKfiiiii_param_6];
	mov.u32 	%r11, %ntid.x;
	mov.u32 	%r12, %ctaid.x;
	shl.b32 	%r13, %r12, 8;
	shr.s32 	%r14, %r13, 8;
	mov.u32 	%r15, %tid.x;
	mad.lo.s32 	%r1, %r14, %r11, %r15;
	mov.u32 	%r16, %ntid.y;
	mov.u32 	%r17, %ctaid.y;
	mov.u32 	%r18, %tid.y;
	mad.lo.s32 	%r19, %r16, %r17, %r18;
	mov.u32 	%r20, %ntid.z;
	mov.u32 	%r21, %ctaid.z;
	mov.u32 	%r22, %tid.z;
	mad.lo.s32 	%r23, %r20, %r21, %r22;
	setp.ge.s32 	%p1, %r1, %r6;
	setp.ge.s32 	%p2, %r19, %r8;
	or.pred  	%p3, %p1, %p2;
	setp.ge.s32 	%p4, %r23, %r9;
	or.pred  	%p5, %p3, %p4;
	@%p5 bra 	$L__BB2_2;
	cvta.to.global.u64 	%rd3, %rd2;
	cvta.to.global.u64 	%rd4, %rd1;
	mul.lo.s32 	%r24, %r23, %r6;
	shl.b32 	%r25, %r24, 1;
	mad.lo.s32 	%r26, %r6, %r19, %r1;
	mad.lo.s32 	%r27, %r25, %r8, %r26;
	mul.wide.s32 	%rd5, %r27, 4;
	add.s64 	%rd6, %rd3, %rd5;
	ld.global.f32 	%f1, [%rd6];
	mad.lo.s32 	%r28, %r5, %r23, %r19;
	mad.lo.s32 	%r29, %r28, %r4, %r1;
	mul.wide.s32 	%rd7, %r29, 8;
	add.s64 	%rd8, %rd4, %rd7;
	st.global.f32 	[%rd8], %f1;
	add.s32 	%r30, %r25, %r6;
	mad.lo.s32 	%r31, %r30, %r8, %r26;
	mul.wide.s32 	%rd9, %r31, 4;
	add.s64 	%rd10, %rd3, %rd9;
	ld.global.f32 	%f2, [%rd10];
	st.global.f32 	[%rd8+4], %f2;
$L__BB2_2:
	ret;

}
	// .globl	_Z11ConjComplexP6float2PKS_iii
.visible .entry _Z11ConjComplexP6float2PKS_iii(
	.param .u64 .ptr .align 1 _Z11ConjComplexP6float2PKS_iii_param_0,
	.param .u64 .ptr .align 1 _Z11ConjComplexP6float2PKS_iii_param_1,
	.param .u32 _Z11ConjComplexP6float2PKS_iii_param_2,
	.param .u32 _Z11ConjComplexP6float2PKS_iii_param_3,
	.param .u32 _Z11ConjComplexP6float2PKS_iii_param_4
)
{
	.reg .pred 	%p<6>;
	.reg .b32 	%r<28>;
	.reg .b32 	%f<4>;
	.reg .b64 	%rd<9>;

	ld.param.u64 	%rd1, [_Z11ConjComplexP6float2PKS_iii_param_0];
	ld.param.u64 	%rd2, [_Z11ConjComplexP6float2PKS_iii_param_1];
	ld.param.u32 	%r4, [_Z11ConjComplexP6float2PKS_iii_param_2];
	ld.param.u32 	%r6, [_Z11ConjComplexP6float2PKS_iii_param_3];
	ld.param.u32 	%r7, [_Z11ConjComplexP6float2PKS_iii_param_4];
	mov.u32 	%r9, %ntid.x;
	mov.u32 	%r10, %ctaid.x;
	shl.b32 	%r11, %r10, 8;
	shr.s32 	%r12, %r11, 8;
	mov.u32 	%r13, %tid.x;
	mad.lo.s32 	%r1, %r12, %r9, %r13;
	mov.u32 	%r14, %ntid.y;
	mov.u32 	%r15, %ctaid.y;
	mov.u32 	%r16, %tid.y;
	mad.lo.s32 	%r17, %r14, %r15, %r16;
	mov.u32 	%r18, %ntid.z;
	mov.u32 	%r19, %ctaid.z;
	mov.u32 	%r20, %tid.z;
	mad.lo.s32 	%r21, %r18, %r19, %r20;
	setp.ge.s32 	%p1, %r1, %r4;
	setp.ge.s32 	%p2, %r17, %r6;
	or.pred  	%p3, %p1, %p2;
	setp.ge.s32 	%p4, %r21, %r7;
	or.pred  	%p5, %p3, %p4;
	@%p5 bra 	$L__BB3_2;
	cvta.to.global.u64 	%rd3, %rd2;
	cvta.to.global.u64 	%rd4, %rd1;
	mul.lo.s32 	%r22, %r4, %r21;
	mul.lo.s32 	%r23, %r22, %r6;
	shl.b32 	%r24, %r23, 1;
	mad.lo.s32 	%r25, %r4, %r17, %r1;
	add.s32 	%r26, %r25, %r24;
	mul.wide.s32 	%rd5, %r26, 8;
	add.s64 	%rd6, %rd3, %rd5;
	ld.global.v2.f32 	{%f1, %f2}, [%rd6];
	add.s32 	%r27, %r25, %r23;
	mul.wide.s32 	%rd7, %r27, 8;
	add.s64 	%rd8, %rd4, %rd7;
	neg.f32 	%f3, %f2;
	st.global.v2.f32 	[%rd8], {%f1, %f3};
$L__BB3_2:
	ret;

}
	// .globl	_Z12SplitComplexPfPK6float2iii
.visible .entry _Z12SplitComplexPfPK6float2iii(
	.param .u64 .ptr .align 1 _Z12SplitComplexPfPK6float2iii_param_0,
	.param .u64 .ptr .align 1 _Z12SplitComplexPfPK6float2iii_param_1,
	.param .u32 _Z12SplitComplexPfPK6float2iii_param_2,
	.param .u32 _Z12SplitComplexPfPK6float2iii_param_3,
	.param .u32 _Z12SplitComplexPfPK6float2iii_param_4
)
{
	.reg .pred 	%p<6>;
	.reg .b32 	%r<30>;
	.reg .b32 	%f<3>;
	.reg .b64 	%rd<11>;

	ld.param.u64 	%rd1, [_Z12SplitComplexPfPK6float2iii_param_0];
	ld.param.u64 	%rd2, [_Z12SplitComplexPfPK6float2iii_param_1];
	ld.param.u32 	%r4, [_Z12SplitComplexPfPK6float2iii_param_2];
	ld.param.u32 	%r6, [_Z12SplitComplexPfPK6float2iii_param_3];
	ld.param.u32 	%r7, [_Z12SplitComplexPfPK6float2iii_param_4];
	mov.u32 	%r9, %ntid.x;
	mov.u32 	%r10, %ctaid.x;
	shl.b32 	%r11, %r10, 8;
	shr.s32 	%r12, %r11, 8;
	mov.u32 	%r13, %tid.x;
	mad.lo.s32 	%r1, %r12, %r9, %r13;
	mov.u32 	%r14, %ntid.y;
	mov.u32 	%r15, %ctaid.y;
	mov.u32 	%r16, %tid.y;
	mad.lo.s32 	%r17, %r14, %r15, %r16;
	mov.u32 	%r18, %ntid.z;
	mov.u32 	%r19, %ctaid.z;
	mov.u32 	%r20, %tid.z;
	mad.lo.s32 	%r21, %r18, %r19, %r20;
	setp.ge.s32 	%p1, %r1, %r4;
	setp.ge.s32 	%p2, %r17, %r6;
	or.pred  	%p3, %p1, %p2;
	setp.ge.s32 	%p4, %r21, %r7;
	or.pred  	%p5, %p3, %p4;
	@%p5 bra 	$L__BB4_2;
	cvta.to.global.u64 	%rd3, %rd2;
	cvta.to.global.u64 	%rd4, %rd1;
	mul.lo.s32 	%r22, %r4, %r21;
	mul.lo.s32 	%r23, %r22, %r6;
	mad.lo.s32 	%r24, %r4, %r17, %r1;
	add.s32 	%r25, %r24, %r23;
	mul.wide.s32 	%rd5, %r25, 8;
	add.s64 	%rd6, %rd3, %rd5;
	ld.global.v2.f32 	{%f1, %f2}, [%rd6];
	shl.b32 	%r26, %r22, 1;
	add.s32 	%r27, %r25, %r23;
	mul.wide.s32 	%rd7, %r27, 4;
	add.s64 	%rd8, %rd4, %rd7;
	st.global.f32 	[%rd8], %f1;
	add.s32 	%r28, %r26, %r4;
	mad.lo.s32 	%r29, %r28, %r6, %r24;
	mul.wide.s32 	%rd9, %r29, 4;
	add.s64 	%rd10, %rd4, %rd9;
	st.global.f32 	[%rd10], %f2;
$L__BB4_2:
	ret;

}
	// .globl	_Z17qdVectorConstructPK6float2PKiS3_iiiPS_
.visible .entry _Z17qdVectorConstructPK6float2PKiS3_iiiPS_(
	.param .u64 .ptr .align 1 _Z17qdVectorConstructPK6float2PKiS3_iiiPS__param_0,
	.param .u64 .ptr .align 1 _Z17qdVectorConstructPK6float2PKiS3_iiiPS__param_1,
	.param .u64 .ptr .align 1 _Z17qdVectorConstructPK6float2PKiS3_iiiPS__param_2,
	.param .u32 _Z17qdVectorConstructPK6float2PKiS3_iiiPS__param_3,
	.param .u32 _Z17qdVectorConstructPK6float2PKiS3_iiiPS__param_4,
	.param .u32 _Z17qdVectorConstructPK6float2PKiS3_iiiPS__param_5,
	.param .u64 .ptr .align 1 _Z17qdVectorConstructPK6float2PKiS3_iiiPS__param_6
)
{
	.reg .pred 	%p<40>;
	.reg .b32 	%r<134>;
	.reg .b32 	%f<98>;
	.reg .b64 	%rd<24>;
	// demoted variable
	.shared .align 4 .b8 _ZZ17qdVectorConstructPK6float2PKiS3_iiiPS_E10warp_reals[1024];
	// demoted variable
	.shared .align 4 .b8 _ZZ17qdVectorConstructPK6float2PKiS3_iiiPS_E9warp_imgs[1024];
	ld.param.u64 	%rd5, [_Z17qdVectorConstructPK6float2PKiS3_iiiPS__param_0];
	ld.param.u64 	%rd6, [_Z17qdVectorConstructPK6float2PKiS3_iiiPS__param_1];
	ld.param.u64 	%rd7, [_Z17qdVectorConstructPK6float2PKiS3_iiiPS__param_2];
	ld.param.u32 	%r21, [_Z17qdVectorConstructPK6float2PKiS3_iiiPS__param_3];
	ld.param.u32 	%r22, [_Z17qdVectorConstructPK6float2PKiS3_iiiPS__param_5];
	cvta.to.global.u64 	%rd1, %rd5;
	cvta.to.global.u64 	%rd2, %rd7;
	cvta.to.global.u64 	%rd3, %rd6;
	mov.u32 	%r23, %ctaid.x;
	mov.u32 	%r24, %ctaid.y;
	mul.lo.s32 	%r1, %r21, %r23;
	mul.lo.s32 	%r2, %r21, %r24;
	mov.u32 	%r25, %ntid.x;
	mov.u32 	%r26, %tid.y;
	mul.lo.s32 	%r3, %r25, %r26;
	mov.u32 	%r4, %tid.x;
	add.s32 	%r27, %r3, %r4;
	add.s32 	%r28, %r2, %r27;
	mad.lo.s32 	%r5, %r1, %r22, %r28;
	shl.b32 	%r29, %r4, 2;
	mov.u32 	%r30, _ZZ17qdVectorConstructPK6float2PKiS3_iiiPS_E10warp_reals;
	add.s32 	%r6, %r30, %r29;
	mov.b32 	%r31, 0;
	st.shared.u32 	[%r6], %r31;
	mov.u32 	%r32, _ZZ17qdVectorConstructPK6float2PKiS3_iiiPS_E9warp_imgs;
	add.s32 	%r7, %r32, %r29;
	st.shared.u32 	[%r7], %r31;
	setp.lt.s32 	%p1, %r21, 1;
	@%p1 bra 	$L__BB5_10;
	add.s32 	%r40, %r21, -1;
	shr.u32 	%r41, %r40, 5;
	add.s32 	%r42, %r41, 1;
	and.b32  	%r8, %r40, 32;
	and.b32  	%r43, %r42, 268435454;
	neg.s32 	%r9, %r43;
	add.s32 	%r10, %r2, %r3;
	mov.b32 	%r129, 0;
$L__BB5_2:
	setp.lt.u32 	%p3, %r21, 33;
	add.s32 	%r45, %r10, %r129;
	mad.lo.s32 	%r12, %r45, %r21, %r4;
	mov.f32 	%f93, 0f00000000;
	mov.b32 	%r133, 0;
	mov.f32 	%f92, %f93;
	@%p3 bra 	$L__BB5_7;
	mov.f32 	%f93, 0f00000000;
	mov.b32 	%r133, 0;
	mov.u32 	%r130, %r9;
	mov.u32 	%r131, %r12;
	bra.uni 	$L__BB5_6;
$L__BB5_4:
	add.s32 	%r120, %r129, %r3;
	shl.b32 	%r121, %r120, 2;
	mov.u32 	%r122, _ZZ17qdVectorConstructPK6float2PKiS3_iiiPS_E10warp_reals;
	add.s32 	%r123, %r122, %r121;
	st.shared.f32 	[%r123], %f92;
	mov.u32 	%r124, _ZZ17qdVectorConstructPK6float2PKiS3_iiiPS_E9warp_imgs;
	add.s32 	%r125, %r124, %r121;
	st.shared.f32 	[%r125], %f93;
$L__BB5_5:
	add.s32 	%r129, %r129, 1;
	setp.eq.s32 	%p39, %r129, 32;
	@%p39 bra 	$L__BB5_12;
	bra.uni 	$L__BB5_2;
$L__BB5_6:
	setp.eq.s32 	%p4, %r4, 0;
	mul.wide.s32 	%rd8, %r131, 4;
	add.s64 	%rd9, %rd2, %rd8;
	add.s64 	%rd10, %rd3, %rd8;
	ld.global.u32 	%r47, [%rd10];
	ld.global.u32 	%r48, [%rd9];
	add.s32 	%r49, %r47, %r1;
	mad.lo.s32 	%r50, %r49, %r21, %r48;
	mul.wide.s32 	%rd11, %r50, 8;
	add.s64 	%rd12, %rd1, %rd11;
	ld.global.v2.f32 	{%f16, %f17}, [%rd12];
	mov.b32 	%r51, %f16;
	shfl.sync.down.b32	%r52|%p5, %r51, 16, 31, -1;
	mov.b32 	%f18, %r52;
	add.f32 	%f19, %f16, %f18;
	mov.b32 	%r53, %f17;
	shfl.sync.down.b32	%r54|%p6, %r53, 16, 31, -1;
	mov.b32 	%f20, %r54;
	add.f32 	%f21, %f17, %f20;
	mov.b32 	%r55, %f19;
	shfl.sync.down.b32	%r56|%p7, %r55, 8, 31, -1;
	mov.b32 	%f22, %r56;
	add.f32 	%f23, %f19, %f22;
	mov.b32 	%r57, %f21;
	shfl.sync.down.b32	%r58|%p8, %r57, 8, 31, -1;
	mov.b32 	%f24, %r58;
	add.f32 	%f25, %f21, %f24;
	mov.b32 	%r59, %f23;
	shfl.sync.down.b32	%r60|%p9, %r59, 4, 31, -1;
	mov.b32 	%f26, %r60;
	add.f32 	%f27, %f23, %f26;
	mov.b32 	%r61, %f25;
	shfl.sync.down.b32	%r62|%p10, %r61, 4, 31, -1;
	mov.b32 	%f28, %r62;
	add.f32 	%f29, %f25, %f28;
	mov.b32 	%r63, %f27;
	shfl.sync.down.b32	%r64|%p11, %r63, 2, 31, -1;
	mov.b32 	%f30, %r64;
	add.f32 	%f31, %f27, %f30;
	mov.b32 	%r65, %f29;
	shfl.sync.down.b32	%r66|%p12, %r65, 2, 31, -1;
	mov.b32 	%f32, %r66;
	add.f32 	%f33, %f29, %f32;
	mov.b32 	%r67, %f31;
	shfl.sync.down.b32	%r68|%p13, %r67, 1, 31, -1;
	mov.b32 	%f34, %r68;
	add.f32 	%f35, %f31, %f34;
	mov.b32 	%r69, %f33;
	shfl.sync.down.b32	%r70|%p14, %r69, 1, 31, -1;
	mov.b32 	%f36, %r70;
	add.f32 	%f37, %f33, %f36;
	add.f32 	%f38, %f92, %f35;
	add.f32 	%f39, %f93, %f37;
	ld.global.u32 	%r71, [%rd10+128];
	ld.global.u32 	%r72, [%rd9+128];
	add.s32 	%r73, %r71, %r1;
	mad.lo.s32 	%r74, %r73, %r21, %r72;
	mul.wide.s32 	%rd13, %r74, 8;
	add.s64 	%rd14, %rd1, %rd13;
	ld.global.v2.f32 	{%f40, %f41}, [%rd14];
	mov.b32 	%r75, %f40;
	shfl.sync.down.b32	%r76|%p15, %r75, 16, 31, -1;
	mov.b32 	%f42, %r76;
	add.f32 	%f43, %f40, %f42;
	mov.b32 	%r77, %f41;
	shfl.sync.down.b32	%r78|%p16, %r77, 16, 31, -1;
	mov.b32 	%f44, %r78;
	add.f32 	%f45, %f41, %f44;
	mov.b32 	%r79, %f43;
	shfl.sync.down.b32	%r80|%p17, %r79, 8, 31, -1;
	mov.b32 	%f46, %r80;
	add.f32 	%f47, %f43, %f46;
	mov.b32 	%r81, %f45;
	shfl.sync.down.b32	%r82|%p18, %r81, 8, 31, -1;
	mov.b32 	%f48, %r82;
	add.f32 	%f49, %f45, %f48;
	mov.b32 	%r83, %f47;
	shfl.sync.down.b32	%r84|%p19, %r83, 4, 31, -1;
	mov.b32 	%f50, %r84;
	add.f32 	%f51, %f47, %f50;
	mov.b32 	%r85, %f49;
	shfl.sync.down.b32	%r86|%p20, %r85, 4, 31, -1;
	mov.b32 	%f52, %r86;
	add.f32 	%f53, %f49, %f52;
	mov.b32 	%r87, %f51;
	shfl.sync.down.b32	%r88|%p21, %r87, 2, 31, -1;
	mov.b32 	%f54, %r88;
	add.f32 	%f55, %f51, %f54;
	mov.b32 	%r89, %f53;
	shfl.sync.down.b32	%r90|%p22, %r89, 2, 31, -1;
	mov.b32 	%f56, %r90;
	add.f32 	%f57, %f53, %f56;
	mov.b32 	%r91, %f55;
	shfl.sync.down.b32	%r92|%p23, %r91, 1, 31, -1;
	mov.b32 	%f58, %r92;
	add.f32 	%f59, %f55, %f58;
	mov.b32 	%r93, %f57;
	shfl.sync.down.b32	%r94|%p24, %r93, 1, 31, -1;
	mov.b32 	%f60, %r94;
	add.f32 	%f61, %f57, %f60;
	add.f32 	%f62, %f38, %f59;
	add.f32 	%f63, %f39, %f61;
	selp.f32 	%f92, %f62, %f92, %p4;
	selp.f32 	%f93, %f63, %f93, %p4;
	add.s32 	%r133, %r133, 64;
	add.s32 	%r131, %r131, 64;
	add.s32 	%r130, %r130, 2;
	setp.eq.s32 	%p25, %r130, 0;
	@%p25 bra 	$L__BB5_7;
	bra.uni 	$L__BB5_6;
$L__BB5_7:
	setp.ne.s32 	%p26, %r8, 0;
	@%p26 bra 	$L__BB5_9;
	setp.eq.s32 	%p27, %r4, 0;
	add.s32 	%r95, %r12, %r133;
	mul.wide.s32 	%rd15, %r95, 4;
	add.s64 	%rd16, %rd3, %rd15;
	ld.global.u32 	%r96, [%rd16];
	add.s64 	%rd17, %rd2, %rd15;
	ld.global.u32 	%r97, [%rd17];
	add.s32 	%r98, %r96, %r1;
	mad.lo.s32 	%r99, %r98, %r21, %r97;
	mul.wide.s32 	%rd18, %r99, 8;
	add.s64 	%rd19, %rd1, %rd18;
	ld.global.v2.f32 	{%f64, %f65}, [%rd19];
	mov.b32 	%r100, %f64;
	shfl.sync.down.b32	%r101|%p28, %r100, 16, 31, -1;
	mov.b32 	%f66, %r101;
	add.f32 	%f67, %f64, %f66;
	mov.b32 	%r102, %f65;
	shfl.sync.down.b32	%r103|%p29, %r102, 16, 31, -1;
	mov.b32 	%f68, %r103;
	add.f32 	%f69, %f65, %f68;
	mov.b32 	%r104, %f67;
	shfl.sync.down.b32	%r105|%p30, %r104, 8, 31, -1;
	mov.b32 	%f70, %r105;
	add.f32 	%f71, %f67, %f70;
	mov.b32 	%r106, %f69;
	shfl.sync.down.b32	%r107|%p31, %r106, 8, 31, -1;
	mov.b32 	%f72, %r107;
	add.f32 	%f73, %f69, %f72;
	mov.b32 	%r108, %f71;
	shfl.sync.down.b32	%r109|%p32, %r108, 4, 31, -1;
	mov.b32 	%f74, %r109;
	add.f32 	%f75, %f71, %f74;
	mov.b32 	%r110, %f73;
	shfl.sync.down.b32	%r111|%p33, %r110, 4, 31, -1;
	mov.b32 	%f76, %r111;
	add.f32 	%f77, %f73, %f76;
	mov.b32 	%r112, %f75;
	shfl.sync.down.b32	%r113|%p34, %r112, 2, 31, -1;
	mov.b32 	%f78, %r113;
	add.f32 	%f79, %f75, %f78;
	mov.b32 	%r114, %f77;
	shfl.sync.down.b32	%r115|%p35, %r114, 2, 31, -1;
	mov.b32 	%f80, %r115;
	add.f32 	%f81, %f77, %f80;
	mov.b32 	%r116, %f79;
	shfl.sync.down.b32	%r117|%p36, %r116, 1, 31, -1;
	mov.b32 	%f82, %r117;
	add.f32 	%f83, %f79, %f82;
	mov.b32 	%r118, %f81;
	shfl.sync.down.b32	%r119|%p37, %r118, 1, 31, -1;
	mov.b32 	%f84, %r119;
	add.f32 	%f85, %f81, %f84;
	add.f32 	%f86, %f92, %f83;
	add.f32 	%f87, %f93, %f85;
	selp.f32 	%f92, %f86, %f92, %p27;
	selp.f32 	%f93, %f87, %f93, %p27;
$L__BB5_9:
	setp.eq.s32 	%p38, %r4, 0;
	@%p38 bra 	$L__BB5_4;
	bra.uni 	$L__BB5_5;
$L__BB5_10:
	setp.ne.s32 	%p2, %r4, 0;
	@%p2 bra 	$L__BB5_12;
	shl.b32 	%r33, %r3, 2;
	add.s32 	%r35, %r30, %r33;
	mov.b32 	%r36, 0;
	st.shared.u32 	[%r35], %r36;
	add.s32 	%r38, %r32, %r33;
	st.shared.u32 	[%r38], %r36;
	st.shared.u32 	[%r35+4], %r36;
	st.shared.u32 	[%r38+4], %r36;
	st.shared.u32 	[%r35+8], %r36;
	st.shared.u32 	[%r38+8], %r36;
	st.shared.u32 	[%r35+12], %r36;
	st.shared.u32 	[%r38+12], %r36;
	st.shared.u32 	[%r35+16], %r36;
	st.shared.u32 	[%r38+16], %r36;
	st.shared.u32 	[%r35+20], %r36;
	st.shared.u32 	[%r38+20], %r36;
	st.shared.u32 	[%r35+24], %r36;
	st.shared.u32 	[%r38+24], %r36;
	st.shared.u32 	[%r35+28], %r36;
	st.shared.u32 	[%r38+28], %r36;
	st.shared.u32 	[%r35+32], %r36;
	st.shared.u32 	[%r38+32], %r36;
	st.shared.u32 	[%r35+36], %r36;
	st.shared.u32 	[%r38+36], %r36;
	st.shared.u32 	[%r35+40], %r36;
	st.shared.u32 	[%r38+40], %r36;
	st.shared.u32 	[%r35+44], %r36;
	st.shared.u32 	[%r38+44], %r36;
	st.shared.u32 	[%r35+48], %r36;
	st.shared.u32 	[%r38+48], %r36;
	st.shared.u32 	[%r35+52], %r36;
	st.shared.u32 	[%r38+52], %r36;
	st.shared.u32 	[%r35+56], %r36;
	st.shared.u32 	[%r38+56], %r36;
	st.shared.u32 	[%r35+60], %r36;
	st.shared.u32 	[%r38+60], %r36;
	st.shared.u32 	[%r35+64], %r36;
	st.shared.u32 	[%r38+64], %r36;
	st.shared.u32 	[%r35+68], %r36;
	st.shared.u32 	[%r38+68], %r36;
	st.shared.u32 	[%r35+72], %r36;
	st.shared.u32 	[%r38+72], %r36;
	st.shared.u32 	[%r35+76], %r36;
	st.shared.u32 	[%r38+76], %r36;
	st.shared.u32 	[%r35+80], %r36;
	st.shared.u32 	[%r38+80], %r36;
	st.shared.u32 	[%r35+84], %r36;
	st.shared.u32 	[%r38+84], %r36;
	st.shared.u32 	[%r35+88], %r36;
	st.shared.u32 	[%r38+88], %r36;
	st.shared.u32 	[%r35+92], %r36;
	st.shared.u32 	[%r38+92], %r36;
	st.shared.u32 	[%r35+96], %r36;
	st.shared.u32 	[%r38+96], %r36;
	st.shared.u32 	[%r35+100], %r36;
	st.shared.u32 	[%r38+100], %r36;
	st.shared.u32 	[%r35+104], %r36;
	st.shared.u32 	[%r38+104], %r36;
	st.shared.u32 	[%r35+108], %r36;
	st.shared.u32 	[%r38+108], %r36;
	st.shared.u32 	[%r35+112], %r36;
	st.shared.u32 	[%r38+112], %r36;
	st.shared.u32 	[%r35+116], %r36;
	st.shared.u32 	[%r38+116], %r36;
	st.shared.u32 	[%r35+120], %r36;
	st.shared.u32 	[%r38+120], %r36;
	st.shared.u32 	[%r35+124], %r36;
	st.shared.u32 	[%r38+124], %r36;
$L__BB5_12:
	ld.param.u64 	%rd23, [_Z17qdVectorConstructPK6float2PKiS3_iiiPS__param_6];
	cvta.to.global.u64 	%rd20, %rd23;
	shl.b32 	%r126, %r3, 2;
	add.s32 	%r127, %r6, %r126;
	ld.shared.f32 	%f88, [%r127];
	mul.wide.s32 	%rd21, %r5, 8;
	add.s64 	%rd22, %rd20, %rd21;
	add.s32 	%r128, %r7, %r126;
	ld.shared.f32 	%f89, [%r128];
	st.global.v2.f32 	[%rd22], {%f88, %f89};
	ret;

}
	// .globl	_Z19qdVectorReconstructPK6float2PKiS3_iiPS_
.visible .entry _Z19qdVectorReconstructPK6float2PKiS3_iiPS_(
	.param .u64 .ptr .align 1 _Z19qdVectorReconstructPK6float2PKiS3_iiPS__param_0,
	.param .u64 .ptr .align 1 _Z19qdVectorReconstructPK6float2PKiS3_iiPS__param_1,
	.param .u64 .ptr .align 1 _Z19qdVectorReconstructPK6float2PKiS3_iiPS__param_2,
	.param .u32 _Z19qdVectorReconstructPK6float2PKiS3_iiPS__param_3,
	.param .u32 _Z19qdVectorReconstructPK6float2PKiS3_iiPS__param_4,
	.param .u64 .ptr .align 1 _Z19qdVectorReconstructPK6float2PKiS3_iiPS__param_5
)
{
	.reg .b32 	%r<18>;
	.reg .b32 	%f<3>;
	.reg .b64 	%rd<16>;

	ld.param.u64 	%rd1, [_Z19qdVectorReconstructPK6float2PKiS3_iiPS__param_0];
	ld.param.u64 	%rd2, [_Z19qdVectorReconstructPK6float2PKiS3_iiPS__param_1];
	ld.param.u64 	%rd3, [_Z19qdVectorReconstructPK6float2PKiS3_iiPS__param_2];
	ld.param.u32 	%r1, [_Z19qdVectorReconstructPK6float2PKiS3_iiPS__param_3];
	ld.param.u64 	%rd4, [_Z19qdVectorReconstructPK6float2PKiS3_iiPS__param_5];
	cvta.to.global.u64 	%rd5, %rd4;
	cvta.to.global.u64 	%rd6, %rd1;
	cvta.to.global.u64 	%rd7, %rd3;
	cvta.to.global.u64 	%rd8, %rd2;
	mov.u32 	%r2, %ctaid.x;
	mov.u32 	%r3, %ctaid.y;
	shl.b32 	%r4, %r3, 5;
	mov.u32 	%r5, %tid.x;
	add.s32 	%r6, %r4, %r5;
	mul.wide.u32 	%rd9, %r6, 4;
	add.s64 	%rd10, %rd8, %rd9;
	ld.global.u32 	%r7, [%rd10];
	add.s64 	%rd11, %rd7, %rd9;
	ld.global.u32 	%r8, [%rd11];
	mul.lo.s32 	%r9, %r1, %r2;
	mul.lo.s32 	%r10, %r9, %r1;
	mul.lo.s32 	%r11, %r10, 3;
	shr.u32 	%r12, %r11, 31;
	add.s32 	%r13, %r11, %r12;
	shr.s32 	%r14, %r13, 1;
	add.s32 	%r15, %r14, %r6;
	mul.wide.s32 	%rd12, %r15, 8;
	add.s64 	%rd13, %rd6, %rd12;
	ld.global.v2.f32 	{%f1, %f2}, [%rd13];
	mad.lo.s32 	%r16, %r7, %r1, %r10;
	add.s32 	%r17, %r16, %r8;
	mul.wide.s32 	%rd14, %r17, 8;
	add.s64 	%rd15, %rd5, %rd14;
	st.global.v2.f32 	[%rd15], {%f1, %f2};
	ret;

}
	// .globl	_Z17padDataWithBorderPfS_iiiiiiiii
.visible .entry _Z17padDataWithBorderPfS_iiiiiiiii(
	.param .u64 .ptr .align 1 _Z17padDataWithBorderPfS_iiiiiiiii_param_0,
	.param .u64 .ptr .align 1 _Z17padDataWithBorderPfS_iiiiiiiii_param_1,
	.param .u32 _Z17padDataWithBorderPfS_iiiiiiiii_param_2,
	.param .u32 _Z17padDataWithBorderPfS_iiiiiiiii_param_3,
	.param .u32 _Z17padDataWithBorderPfS_iiiiiiiii_param_4,
	.param .u32 _Z17padDataWithBorderPfS_iiiiiiiii_param_5,
	.param .u32 _Z17padDataWithBorderPfS_iiiiiiiii_param_6,
	.param .u32 _Z17padDataWithBorderPfS_iiiiiiiii_param_7,
	.param .u32 _Z17padDataWithBorderPfS_iiiiiiiii_param_8,
	.param .u32 _Z17padDataWithBorderPfS_iiiiiiiii_param_9,
	.param .u32 _Z17padDataWithBorderPfS_iiiiiiiii_param_10
)
{
	.reg .pred 	%p<8>;
	.reg .b32 	%r<37>;
	.reg .b32 	%f<2>;
	.reg .b64 	%rd<9>;

	ld.param.u64 	%rd1, [_Z17padDataWithBorderPfS_iiiiiiiii_param_0];
	ld.param.u64 	%rd2, [_Z17padDataWithBorderPfS_iiiiiiiii_param_1];
	ld.param.u32 	%r3, [_Z17padDataWithBorderPfS_iiiiiiiii_param_2];
	ld.param.u32 	%r8, [_Z17padDataWithBorderPfS_iiiiiiiii_param_3];
	ld.param.u32 	%r4, [_Z17padDataWithBorderPfS_iiiiiiiii_param_4];
	ld.param.u32 	%r5, [_Z17padDataWithBorderPfS_iiiiiiiii_param_5];
	ld.param.u32 	%r6, [_Z17padDataWithBorderPfS_iiiiiiiii_param_9];
	ld.param.u32 	%r7, [_Z17padDataWithBorderPfS_iiiiiiiii_param_10];
	mov.u32 	%r10, %ntid.x;
	mov.u32 	%r11, %ctaid.x;
	shl.b32 	%r12, %r11, 8;
	shr.s32 	%r13, %r12, 8;
	mov.u32 	%r14, %tid.x;
	mad.lo.s32 	%r1, %r13, %r10, %r14;
	mov.u32 	%r15, %ntid.y;
	mov.u32 	%r16, %ctaid.y;
	mov.u32 	%r17, %tid.y;
	mad.lo.s32 	%r18, %r15, %r16, %r17;
	setp.ge.s32 	%p1, %r1, %r3;
	setp.ge.s32 	%p2, %r18, %r8;
	or.pred  	%p3, %p1, %p2;
	@%p3 bra 	$L__BB7_2;
	cvta.to.global.u64 	%rd3, %rd2;
	cvta.to.global.u64 	%rd4, %rd1;
	setp.lt.s32 	%p4, %r1, %r4;
	add.s32 	%r19, %r6, %r4;
	setp.lt.s32 	%p5, %r1, %r19;
	add.s32 	%r20, %r4, -1;
	selp.b32 	%r21, %r1, %r20, %p4;
	setp.lt.s32 	%p6, %r18, %r5;
	add.s32 	%r22, %r7, %r5;
	setp.lt.s32 	%p7, %r18, %r22;
	add.s32 	%r23, %r5, -1;
	selp.b32 	%r24, %r18, %r23, %p6;
	selp.b32 	%r25, %r21, 0, %p5;
	shl.b32 	%r26, %r24, 8;
	shr.s32 	%r27, %r26, 8;
	selp.b32 	%r28, %r27, 0, %p7;
	shl.b32 	%r29, %r4, 8;
	shr.s32 	%r30, %r29, 8;
	mad.lo.s32 	%r31, %r28, %r30, %r25;
	mul.wide.s32 	%rd5, %r31, 4;
	add.s64 	%rd6, %rd3, %rd5;
	ld.global.f32 	%f1, [%rd6];
	shl.b32 	%r32, %r18, 8;
	shr.s32 	%r33, %r32, 8;
	shl.b32 	%r34, %r3, 8;
	shr.s32 	%r35, %r34, 8;
	mad.lo.s32 	%r36, %r35, %r33, %r1;
	mul.wide.s32 	%rd7, %r36, 4;
	add.s64 	%rd8, %rd4, %rd7;
	st.global.f32 	[%rd8], %f1;
$L__BB7_2:
	ret;

}
	// .globl	_Z30elementwiseProductAndNormalizeP6float2PKS_S2_iiif
.visible .entry _Z30elementwiseProductAndNormalizeP6float2PKS_S2_iiif(
	.param .u64 .ptr .align 1 _Z30elementwiseProductAndNormalizeP6float2PKS_S2_iiif_param_0,
	.param .u64 .ptr .align 1 _Z30elementwiseProductAndNormalizeP6float2PKS_S2_iiif_param_1,
	.param .u64 .ptr .align 1 _Z30elementwiseProductAndNormalizeP6float2PKS_S2_iiif_param_2,
	.param .u32 _Z30elementwiseProductAndNormalizeP6float2PKS_S2_iiif_param_3,
	.param .u32 _Z30elementwiseProductAndNormalizeP6float2PKS_S2_iiif_param_4,
	.param .u32 _Z30elementwiseProductAndNormalizeP6float2PKS_S2_iiif_param_5,
	.param .f32 _Z30elementwiseProductAndNormalizeP6float2PKS_S2_iiif_param_6
)
{
	.reg .pred 	%p<6>;
	.reg .b32 	%r<24>;
	.reg .b32 	%f<15>;
	.reg .b64 	%rd<11>;

	ld.param.u64 	%rd1, [_Z30elementwiseProductAndNormalizeP6float2PKS_S2_iiif_param_0];
	ld.param.u64 	%rd2, [_Z30elementwiseProductAndNormalizeP6float2PKS_S2_iiif_param_1];
	ld.param.u64 	%rd3, [_Z30elementwiseProductAndNormalizeP6float2PKS_S2_iiif_param_2];
	ld.param.u32 	%r6, [_Z30elementwiseProductAndNormalizeP6float2PKS_S2_iiif_param_3];
	ld.param.u32 	%r5, [_Z30elementwiseProductAndNormalizeP6float2PKS_S2_iiif_param_4];
	ld.param.u32 	%r7, [_Z30elementwiseProductAndNormalizeP6float2PKS_S2_iiif_param_5];
	ld.param.f32 	%f1, [_Z30elementwiseProductAndNormalizeP6float2PKS_S2_iiif_param_6];
	mov.u32 	%r9, %ntid.x;
	mov.u32 	%r10, %ctaid.x;
	shl.b32 	%r11, %r10, 8;
	shr.s32 	%r12, %r11, 8;
	mov.u32 	%r13, %tid.x;
	mad.lo.s32 	%r1, %r12, %r9, %r13;
	mov.u32 	%r14, %ntid.y;
	mov.u32 	%r15, %ctaid.y;
	mov.u32 	%r16, %tid.y;
	mad.lo.s32 	%r17, %r14, %r15, %r16;
	mov.u32 	%r18, %ntid.z;
	mov.u32 	%r19, %ctaid.z;
	mov.u32 	%r20, %tid.z;
	mad.lo.s32 	%r21, %r18, %r19, %r20;
	setp.ge.s32 	%p1, %r1, %r5;
	setp.ge.s32 	%p2, %r17, %r6;
	or.pred  	%p3, %p1, %p2;
	setp.ge.s32 	%p4, %r21, %r7;
	or.pred  	%p5, %p3, %p4;
	@%p5 bra 	$L__BB8_2;
	cvta.to.global.u64 	%rd4, %rd2;
	cvta.to.global.u64 	%rd5, %rd3;
	cvta.to.global.u64 	%rd6, %rd1;
	mad.lo.s32 	%r22, %r5, %r21, %r1;
	mad.lo.s32 	%r23, %r22, %r6, %r17;
	mul.wide.s32 	%rd7, %r23, 8;
	add.s64 	%rd8, %rd4, %rd7;
	ld.global.v2.f32 	{%f2, %f3}, [%rd8];
	add.s64 	%rd9, %rd5, %rd7;
	ld.global.v2.f32 	{%f4, %f5}, [%rd9];
	mul.f32 	%f6, %f2, %f4;
	mul.f32 	%f7, %f3, %f5;
	sub.f32 	%f8, %f6, %f7;
	mul.f32 	%f9, %f1, %f8;
	add.s64 	%rd10, %rd6, %rd7;
	st.global.f32 	[%rd10], %f9;
	ld.global.f32 	%f10, [%rd9];
	ld.global.f32 	%f11, [%rd8];
	mul.f32 	%f12, %f11, %f5;
	fma.rn.f32 	%f13, %f3, %f10, %f12;
	mul.f32 	%f14, %f1, %f13;
	st.global.f32 	[%rd10+4], %f14;
$L__BB8_2:
	ret;

}
	// .globl	_Z16sumAlongFeaturesPfPKfiii
.visible .entry _Z16sumAlongFeaturesPfPKfiii(
	.param .u64 .ptr .align 1 _Z16sumAlongFeaturesPfPKfiii_param_0,
	.param .u64 .ptr .align 1 _Z16sumAlongFeaturesPfPKfiii_param_1,
	.param .u32 _Z16sumAlongFeaturesPfPKfiii_param_2,
	.param .u32 _Z16sumAlongFeaturesPfPKfiii_param_3,
	.param .u32 _Z16sumAlongFeaturesPfPKfiii_param_4
)
{
	.reg .pred 	%p<13>;
	.reg .b32 	%r<55>;
	.reg .b32 	%f<81>;
	.reg .b64 	%rd<47>;

	ld.param.u64 	%rd4, [_Z16sumAlongFeaturesPfPKfiii_param_0];
	ld.param.u64 	%rd5, [_Z16sumAlongFeaturesPfPKfiii_param_1];
	ld.param.u32 	%r28, [_Z16sumAlongFeaturesPfPKfiii_param_2];
	ld.param.u32 	%r26, [_Z16sumAlongFeaturesPfPKfiii_param_3];
	ld.param.u32 	%r27, [_Z16sumAlongFeaturesPfPKfiii_param_4];
	mov.u32 	%r29, %ntid.x;
	mov.u32 	%r30, %ctaid.x;
	shl.b32 	%r31, %r30, 8;
	shr.s32 	%r32, %r31, 8;
	mov.u32 	%r33, %tid.x;
	mad.lo.s32 	%r1, %r32, %r29, %r33;
	mov.u32 	%r34, %ntid.y;
	mov.u32 	%r35, %ctaid.y;
	mov.u32 	%r36, %tid.y;
	mad.lo.s32 	%r37, %r34, %r35, %r36;
	setp.ge.s32 	%p1, %r1, %r26;
	setp.ge.s32 	%p2, %r37, %r28;
	or.pred  	%p3, %p1, %p2;
	@%p3 bra 	$L__BB9_15;
	cvta.to.global.u64 	%rd1, %rd5;
	shl.b32 	%r38, %r28, 8;
	shr.s32 	%r39, %r38, 8;
	shl.b32 	%r40, %r1, 8;
	shr.s32 	%r41, %r40, 8;
	mad.lo.s32 	%r3, %r39, %r41, %r37;
	shl.b32 	%r42, %r26, 8;
	shr.s32 	%r43, %r42, 8;
	mul.lo.s32 	%r4, %r43, %r39;
	mul.wide.s32 	%rd6, %r3, 4;
	add.s64 	%rd2, %rd1, %rd6;
	ld.global.f32 	%f80, [%rd2];
	setp.lt.s32 	%p4, %r27, 2;
	@%p4 bra 	$L__BB9_14;
	add.s32 	%r5, %r27, -1;
	add.s32 	%r44, %r27, -2;
	and.b32  	%r6, %r5, 15;
	setp.lt.u32 	%p5, %r44, 15;
	mov.u32 	%r50, %r4;
	@%p5 bra 	$L__BB9_5;
	shl.b32 	%r7, %r4, 4;
	and.b32  	%r45, %r5, -16;
	neg.s32 	%r48, %r45;
	mul.wide.s32 	%rd9, %r4, 4;
	mov.u32 	%r50, %r4;
$L__BB9_4:
	.pragma "nounroll";
	mul.wide.s32 	%rd7, %r50, 4;
	add.s64 	%rd8, %rd2, %rd7;
	ld.global.f32 	%f16, [%rd8];
	add.f32 	%f17, %f80, %f16;
	add.s64 	%rd10, %rd8, %rd9;
	ld.global.f32 	%f18, [%rd10];
	add.f32 	%f19, %f17, %f18;
	add.s64 	%rd11, %rd10, %rd9;
	ld.global.f32 	%f20, [%rd11];
	add.f32 	%f21, %f19, %f20;
	add.s64 	%rd12, %rd11, %rd9;
	ld.global.f32 	%f22, [%rd12];
	add.f32 	%f23, %f21, %f22;
	add.s64 	%rd13, %rd12, %rd9;
	ld.global.f32 	%f24, [%rd13];
	add.f32 	%f25, %f23, %f24;
	add.s64 	%rd14, %rd13, %rd9;
	ld.global.f32 	%f26, [%rd14];
	add.f32 	%f27, %f25, %f26;
	add.s64 	%rd15, %rd14, %rd9;
	ld.global.f32 	%f28, [%rd15];
	add.f32 	%f29, %f27, %f28;
	add.s64 	%rd16, %rd15, %rd9;
	ld.global.f32 	%f30, [%rd16];
	add.f32 	%f31, %f29, %f30;
	add.s64 	%rd17, %rd16, %rd9;
	ld.global.f32 	%f32, [%rd17];
	add.f32 	%f33, %f31, %f32;
	add.s64 	%rd18, %rd17, %rd9;
	ld.global.f32 	%f34, [%rd18];
	add.f32 	%f35, %f33, %f34;
	add.s64 	%rd19, %rd18, %rd9;
	ld.global.f32 	%f36, [%rd19];
	add.f32 	%f37, %f35, %f36;
	add.s64 	%rd20, %rd19, %rd9;
	ld.global.f32 	%f38, [%rd20];
	add.f32 	%f39, %f37, %f38;
	add.s64 	%rd21, %rd20, %rd9;
	ld.global.f32 	%f40, [%rd21];
	add.f32 	%f41, %f39, %f40;
	add.s64 	%rd22, %rd21, %rd9;
	ld.global.f32 	%f42, [%rd22];
	add.f32 	%f43, %f41, %f42;
	add.s64 	%rd23, %rd22, %rd9;
	ld.global.f32 	%f44, [%rd23];
	add.f32 	%f45, %f43, %f44;
	add.s64 	%rd24, %rd23, %rd9;
	ld.global.f32 	%f46, [%rd24];
	add.f32 	%f80, %f45, %f46;
	add.s32 	%r50, %r50, %r7;
	add.s32 	%r48, %r48, 16;
	setp.ne.s32 	%p6, %r48, 0;
	@%p6 bra 	$L__BB9_4;
$L__BB9_5:
	setp.eq.s32 	%p7, %r6, 0;
	@%p7 bra 	$L__BB9_14;
	and.b32  	%r14, %r5, 7;
	setp.lt.u32 	%p8, %r6, 8;
	@%p8 bra 	$L__BB9_8;
	mul.wide.s32 	%rd25, %r50, 4;
	add.s64 	%rd26, %rd2, %rd25;
	ld.global.f32 	%f48, [%rd26];
	add.f32 	%f49, %f80, %f48;
	mul.wide.s32 	%rd27, %r4, 4;
	add.s64 	%rd28, %rd26, %rd27;
	ld.global.f32 	%f50, [%rd28];
	add.f32 	%f51, %f49, %f50;
	add.s64 	%rd29, %rd28, %rd27;
	ld.global.f32 	%f52, [%rd29];
	add.f32 	%f53, %f51, %f52;
	add.s64 	%rd30, %rd29, %rd27;
	ld.global.f32 	%f54, [%rd30];
	add.f32 	%f55, %f53, %f54;
	add.s64 	%rd31, %rd30, %rd27;
	ld.global.f32 	%f56, [%rd31];
	add.f32 	%f57, %f55, %f56;
	add.s64 	%rd32, %rd31, %rd27;
	ld.global.f32 	%f58, [%rd32];
	add.f32 	%f59, %f57, %f58;
	add.s64 	%rd33, %rd32, %rd27;
	ld.global.f32 	%f60, [%rd33];
	add.f32 	%f61, %f59, %f60;
	add.s64 	%rd34, %rd33, %rd27;
	ld.global.f32 	%f62, [%rd34];
	add.f32 	%f80, %f61, %f62;
	shl.b32 	%r46, %r4, 3;
	add.s32 	%r50, %r46, %r50;
$L__BB9_8:
	setp.eq.s32 	%p9, %r14, 0;
	@%p9 bra 	$L__BB9_14;
	and.b32  	%r17, %r5, 3;
	setp.lt.u32 	%p10, %r14, 4;
	@%p10 bra 	$L__BB9_11;
	mul.wide.s32 	%rd35, %r50, 4;
	add.s64 	%rd36, %rd2, %rd35;
	ld.global.f32 	%f64, [%rd36];
	add.f32 	%f65, %f80, %f64;
	mul.wide.s32 	%rd37, %r4, 4;
	add.s64 	%rd38, %rd36, %rd37;
	ld.global.f32 	%f66, [%rd38];
	add.f32 	%f67, %f65, %f66;
	add.s64 	%rd39, %rd38, %rd37;
	ld.global.f32 	%f68, [%rd39];
	add.f32 	%f69, %f67, %f68;
	add.s64 	%rd40, %rd39, %rd37;
	ld.global.f32 	%f70, [%rd40];
	add.f32 	%f80, %f69, %f70;
	shl.b32 	%r47, %r4, 2;
	add.s32 	%r50, %r47, %r50;
$L__BB9_11:
	setp.eq.s32 	%p11, %r17, 0;
	@%p11 bra 	$L__BB9_14;
	neg.s32 	%r53, %r17;
$L__BB9_13:
	.pragma "nounroll";
	mul.wide.s32 	%rd42, %r50, 4;
	add.s64 	%rd43, %rd2, %rd42;
	ld.global.f32 	%f71, [%rd43];
	add.f32 	%f80, %f80, %f71;
	add.s32 	%r50, %r50, %r4;
	add.s32 	%r53, %r53, 1;
	setp.ne.s32 	%p12, %r53, 0;
	@%p12 bra 	$L__BB9_13;
$L__BB9_14:
	cvta.to.global.u64 	%rd44, %rd4;
	add.s64 	%rd46, %rd44, %rd6;
	st.global.f32 	[%rd46], %f80;
$L__BB9_15:
	ret;

}
	// .globl	_Z24qdVectorConstruct_sparsePK6float2PKiS3_S3_S3_S3_iiiiPS_
.visible .entry _Z24qdVectorConstruct_sparsePK6float2PKiS3_S3_S3_S3_iiiiPS_(
	.param .u64 .ptr .align 1 _Z24qdVectorConstruct_sparsePK6float2PKiS3_S3_S3_S3_iiiiPS__param_0,
	.param .u64 .ptr .align 1 _Z24qdVectorConstruct_sparsePK6float2PKiS3_S3_S3_S3_iiiiPS__param_1,
	.param .u64 .ptr .align 1 _Z24qdVectorConstruct_sparsePK6float2PKiS3_S3_S3_S3_iiiiPS__param_2,
	.param .u64 .ptr .align 1 _Z24qdVectorConstruct_sparsePK6float2PKiS3_S3_S3_S3_iiiiPS__param_3,
	.param .u64 .ptr .align 1 _Z24qdVectorConstruct_sparsePK6float2PKiS3_S3_S3_S3_iiiiPS__param_4,
	.param .u64 .ptr .align 1 _Z24qdVectorConstruct_sparsePK6float2PKiS3_S3_S3_S3_iiiiPS__param_5,
	.param .u32 _Z24qdVectorConstruct_sparsePK6float2PKiS3_S3_S3_S3_iiiiPS__param_6,
	.param .u32 _Z24qdVectorConstruct_sparsePK6float2PKiS3_S3_S3_S3_iiiiPS__param_7,
	.param .u32 _Z24qdVectorConstruct_sparsePK6float2PKiS3_S3_S3_S3_iiiiPS__param_8,
	.param .u32 _Z24qdVectorConstruct_sparsePK6float2PKiS3_S3_S3_S3_iiiiPS__param_9,
	.param .u64 .ptr .align 1 _Z24qdVectorConstruct_sparsePK6float2PKiS3_S3_S3_S3_iiiiPS__param_10
)
{
	.reg .pred 	%p<72>;
	.reg .b16 	%rs<21>;
	.reg .b32 	%r<730>;
	.reg .b32 	%f<401>;
	.reg .b64 	%rd<101>;
	// demoted variable
	.shared .align 8 .b8 _ZZ24qdVectorConstruct_sparsePK6float2PKiS3_S3_S3_S3_iiiiPS_E7kernels[72];
	// demoted variable
	.shared .align 8 .b8 _ZZ24qdVectorConstruct_sparsePK6float2PKiS3_S3_S3_S3_iiiiPS_E7kernels_0[200];
	// demoted variable
	.shared .align 8 .b8 _ZZ24qdVectorConstruct_sparsePK6float2PKiS3_S3_S3_S3_iiiiPS_E7kernels_1[72];
	// demoted variable
	.shared .align 4 .b8 _ZZ24qdVectorConstruct_sparsePK6float2PKiS3_S3_S3_S3_iiiiPS_E8input_xs[384];
	// demoted variable
	.shared .align 4 .b8 _ZZ24qdVectorConstruct_sparsePK6float2PKiS3_S3_S3_S3_iiiiPS_E8input_ys[384];
	// demoted variable
	.shared .align 8 .b8 _ZZ24qdVectorConstruct_sparsePK6float2PKiS3_S3_S3_S3_iiiiPS_E7kernels_2[200];
	// demoted variable
	.shared .align 4 .b8 _ZZ24qdVectorConstruct_sparsePK6float2PKiS3_S3_S3_S3_iiiiPS_E8input_xs_0[640];
	// demoted variable
	.shared .align 4 .b8 _ZZ24qdVectorConstruct_sparsePK6float2PKiS3_S3_S3_S3_iiiiPS_E8input_ys_0[640];
	ld.param.u64 	%rd16, [_Z24qdVectorConstruct_sparsePK6float2PKiS3_S3_S3_S3_iiiiPS__param_0];
	ld.param.u64 	%rd17, [_Z24qdVectorConstruct_sparsePK6float2PKiS3_S3_S3_S3_iiiiPS__param_1];
	ld.param.u64 	%rd18, [_Z24qdVectorConstruct_sparsePK6float2PKiS3_S3_S3_S3_iiiiPS__param_2];
	ld.param.u64 	%rd19, [_Z24qdVectorConstruct_sparsePK6float2PKiS3_S3_S3_S3_iiiiPS__param_3];
	ld.param.u64 	%rd20, [_Z24qdVectorConstruct_sparsePK6float2PKiS3_S3_S3_S3_iiiiPS__param_4];
	ld.param.u64 	%rd21, [_Z24qdVectorConstruct_sparsePK6float2PKiS3_S3_S3_S3_iiiiPS__param_5];
	ld.param.u32 	%r157, [_Z24qdVectorConstruct_sparsePK6float2PKiS3_S3_S3_S3_iiiiPS__param_9];
	ld.param.u64 	%rd22, [_Z24qdVectorConstruct_sparsePK6float2PKiS3_S3_S3_S3_iiiiPS__param_10];
	cvta.to.global.u64 	%rd1, %rd16;
	cvta.to.global.u64 	%rd2, %rd18;
	cvta.to.global.u64 	%rd3, %rd17;
	cvta.to.global.u64 	%rd4, %rd22;
	cvta.to.global.u64 	%rd5, %rd21;
	cvta.to.global.u64 	%rd6, %rd20;
	cvta.to.global.u64 	%rd7, %rd19;
	mov.u32 	%r1, %tid.x;
	mov.u32 	%r158, %ctaid.y;
	mov.u32 	%r159, %ntid.y;
	mul.lo.s32 	%r160, %r158, %r159;
	mov.u32 	%r161, %tid.y;
	add.s32 	%r162, %r160, %r161;
	mov.u32 	%r2, %ctaid.x;
	mov.u32 	%r163, %ntid.x;
	mul.lo.s32 	%r3, %r161, %r163;
	add.s32 	%r4, %r3, %r1;
	mad.lo.s32 	%r5, %r160, %r163, %r4;
	bar.sync 	0;
	shl.b32 	%r164, %r162, 5;
	add.s32 	%r165, %r164, 32;
	setp.le.s32 	%p1, %r165, %r157;
	@%p1 bra 	$L__BB10_35;
	ld.param.u32 	%r678, [_Z24qdVectorConstruct_sparsePK6float2PKiS3_S3_S3_S3_iiiiPS__param_7];
	setp.eq.s32 	%p48, %r678, 5;
	@%p48 bra 	$L__BB10_19;
	ld.param.u32 	%r679, [_Z24qdVectorConstruct_sparsePK6float2PKiS3_S3_S3_S3_iiiiPS__param_7];
	setp.ne.s32 	%p49, %r679, 3;
	@%p49 bra 	$L__BB10_101;
	setp.gt.u32 	%p61, %r4, 8;
	@%p61 bra 	$L__BB10_5;
	ld.param.u32 	%r674, [_Z24qdVectorConstruct_sparsePK6float2PKiS3_S3_S3_S3_iiiiPS__param_6];
	cvt.u16.u32 	%rs16, %r4;
	mul.lo.s16 	%rs17, %rs16, 171;
	shr.u16 	%rs18, %rs17, 9;
	mul.lo.s16 	%rs19, %rs18, 3;
	sub.s16 	%rs20, %rs16, %rs19;
	cvt.u32.u16 	%r571, %rs20;
	and.b32  	%r572, %r571, 255;
	cvt.u32.u16 	%r573, %rs18;
	shl.b32 	%r574, %r4, 3;
	mov.u32 	%r575, _ZZ24qdVectorConstruct_sparsePK6float2PKiS3_S3_S3_S3_iiiiPS_E7kernels;
	add.s32 	%r576, %r575, %r574;
	mad.lo.s32 	%r577, %r674, %r2, %r573;
	mad.lo.s32 	%r578, %r577, %r674, %r572;
	mul.wide.s32 	%rd81, %r578, 8;
	add.s64 	%rd82, %rd1, %rd81;
	ld.global.v2.f32 	{%f277, %f278}, [%rd82];
	st.shared.v2.f32 	[%r576], {%f277, %f278};
$L__BB10_5:
	ld.param.u32 	%r681, [_Z24qdVectorConstruct_sparsePK6float2PKiS3_S3_S3_S3_iiiiPS__param_9];
	setp.ge.s32 	%p62, %r5, %r681;
	@%p62 bra 	$L__BB10_101;
	mul.wide.s32 	%rd83, %r5, 4;
	add.s64 	%rd84, %rd7, %rd83;
	ld.global.u32 	%r684, [%rd84];
	add.s64 	%rd85, %rd6, %rd83;
	ld.global.u32 	%r7, [%rd85];
	add.s64 	%rd86, %rd5, %rd83;
	ld.global.u32 	%r8, [%rd86];
	setp.ge.s32 	%p63, %r684, %r7;
	mov.f32 	%f351, 0f00000000;
	mov.f32 	%f352, %f351;
	@%p63 bra 	$L__BB10_18;
	sub.s32 	%r9, %r7, %r684;
	and.b32  	%r10, %r9, 7;
	sub.s32 	%r579, %r684, %r7;
	setp.gt.u32 	%p64, %r579, -8;
	mov.f32 	%f352, 0f00000000;
	mov.f32 	%f351, %f352;
	@%p64 bra 	$L__BB10_10;
	and.b32  	%r580, %r9, -8;
	neg.s32 	%r682, %r580;
	add.s64 	%rd8, %rd3, 16;
	add.s64 	%rd9, %rd2, 16;
	mov.f32 	%f352, 0f00000000;
	mov.u32 	%r585, _ZZ24qdVectorConstruct_sparsePK6float2PKiS3_S3_S3_S3_iiiiPS_E7kernels;
$L__BB10_9:
	.pragma "nounroll";
	mul.wide.s32 	%rd87, %r684, 4;
	add.s64 	%rd88, %rd8, %rd87;
	add.s64 	%rd89, %rd9, %rd87;
	ld.global.u32 	%r581, [%rd88+-16];
	ld.global.u32 	%r582, [%rd89+-16];
	mad.lo.s32 	%r583, %r581, 3, %r582;
	shl.b32 	%r584, %r583, 3;
	add.s32 	%r586, %r585, %r584;
	ld.shared.v2.f32 	{%f283, %f284}, [%r586];
	add.f32 	%f285, %f352, %f283;
	add.f32 	%f286, %f351, %f284;
	ld.global.u32 	%r587, [%rd88+-12];
	ld.global.u32 	%r588, [%rd89+-12];
	mad.lo.s32 	%r589, %r587, 3, %r588;
	shl.b32 	%r590, %r589, 3;
	add.s32 	%r591, %r585, %r590;
	ld.shared.v2.f32 	{%f287, %f288}, [%r591];
	add.f32 	%f289, %f285, %f287;
	add.f32 	%f290, %f286, %f288;
	ld.global.u32 	%r592, [%rd88+-8];
	ld.global.u32 	%r593, [%rd89+-8];
	mad.lo.s32 	%r594, %r592, 3, %r593;
	shl.b32 	%r595, %r594, 3;
	add.s32 	%r596, %r585, %r595;
	ld.shared.v2.f32 	{%f291, %f292}, [%r596];
	add.f32 	%f293, %f289, %f291;
	add.f32 	%f294, %f290, %f292;
	ld.global.u32 	%r597, [%rd88+-4];
	ld.global.u32 	%r598, [%rd89+-4];
	mad.lo.s32 	%r599, %r597, 3, %r598;
	shl.b32 	%r600, %r599, 3;
	add.s32 	%r601, %r585, %r600;
	ld.shared.v2.f32 	{%f295, %f296}, [%r601];
	add.f32 	%f297, %f293, %f295;
	add.f32 	%f298, %f294, %f296;
	ld.global.u32 	%r602, [%rd88];
	ld.global.u32 	%r603, [%rd89];
	mad.lo.s32 	%r604, %r602, 3, %r603;
	shl.b32 	%r605, %r604, 3;
	add.s32 	%r606, %r585, %r605;
	ld.shared.v2.f32 	{%f299, %f300}, [%r606];
	add.f32 	%f301, %f297, %f299;
	add.f32 	%f302, %f298, %f300;
	ld.global.u32 	%r607, [%rd88+4];
	ld.global.u32 	%r608, [%rd89+4];
	mad.lo.s32 	%r609, %r607, 3, %r608;
	shl.b32 	%r610, %r609, 3;
	add.s32 	%r611, %r585, %r610;
	ld.shared.v2.f32 	{%f303, %f304}, [%r611];
	add.f32 	%f305, %f301, %f303;
	add.f32 	%f306, %f302, %f304;
	ld.global.u32 	%r612, [%rd88+8];
	ld.global.u32 	%r613, [%rd89+8];
	mad.lo.s32 	%r614, %r612, 3, %r613;
	shl.b32 	%r615, %r614, 3;
	add.s32 	%r616, %r585, %r615;
	ld.shared.v2.f32 	{%f307, %f308}, [%r616];
	add.f32 	%f309, %f305, %f307;
	add.f32 	%f310, %f306, %f308;
	ld.global.u32 	%r617, [%rd88+12];
	ld.global.u32 	%r618, [%rd89+12];
	mad.lo.s32 	%r619, %r617, 3, %r618;
	shl.b32 	%r620, %r619, 3;
	add.s32 	%r621, %r585, %r620;
	ld.shared.v2.f32 	{%f311, %f312}, [%r621];
	add.f32 	%f352, %f309, %f311;
	add.f32 	%f351, %f310, %f312;
	add.s32 	%r684, %r684, 8;
	add.s32 	%r682, %r682, 8;
	setp.ne.s32 	%p65, %r682, 0;
	@%p65 bra 	$L__BB10_9;
$L__BB10_10:
	setp.eq.s32 	%p66, %r10, 0;
	@%p66 bra 	$L__BB10_18;
	and.b32  	%r17, %r9, 3;
	setp.lt.u32 	%p67, %r10, 4;
	@%p67 bra 	$L__BB10_13;
	mul.wide.s32 	%rd90, %r684, 4;
	add.s64 	%rd91, %rd3, %rd90;
	ld.global.u32 	%r622, [%rd91];
	add.s64 	%rd92, %rd2, %rd90;
	ld.global.u32 	%r623, [%rd92];
	mad.lo.s32 	%r624, %r622, 3, %r623;
	shl.b32 	%r625, %r624, 3;
	mov.u32 	%r626, _ZZ24qdVectorConstruct_sparsePK6float2PKiS3_S3_S3_S3_iiiiPS_E7kernels;
	add.s32 	%r627, %r626, %r625;
	ld.shared.v2.f32 	{%f314, %f315}, [%r627];
	add.f32 	%f316, %f352, %f314;
	add.f32 	%f317, %f351, %f315;
	ld.global.u32 	%r628, [%rd91+4];
	ld.global.u32 	%r629, [%rd92+4];
	mad.lo.s32 	%r630, %r628, 3, %r629;
	shl.b32 	%r631, %r630, 3;
	add.s32 	%r632, %r626, %r631;
	ld.shared.v2.f32 	{%f318, %f319}, [%r632];
	add.f32 	%f320, %f316, %f318;
	add.f32 	%f321, %f317, %f319;
	ld.global.u32 	%r633, [%rd91+8];
	ld.global.u32 	%r634, [%rd92+8];
	mad.lo.s32 	%r635, %r633, 3, %r634;
	shl.b32 	%r636, %r635, 3;
	add.s32 	%r637, %r626, %r636;
	ld.shared.v2.f32 	{%f322, %f323}, [%r637];
	add.f32 	%f324, %f320, %f322;
	add.f32 	%f325, %f321, %f323;
	ld.global.u32 	%r638, [%rd91+12];
	ld.global.u32 	%r639, [%rd92+12];
	mad.lo.s32 	%r640, %r638, 3, %r639;
	shl.b32 	%r641, %r640, 3;
	add.s32 	%r642, %r626, %r641;
	ld.shared.v2.f32 	{%f326, %f327}, [%r642];
	add.f32 	%f352, %f324, %f326;
	add.f32 	%f351, %f325, %f327;
	add.s32 	%r684, %r684, 4;
$L__BB10_13:
	setp.eq.s32 	%p68, %r17, 0;
	@%p68 bra 	$L__BB10_18;
	setp.eq.s32 	%p69, %r17, 1;
	@%p69 bra 	$L__BB10_16;
	mul.wide.s32 	%rd93, %r684, 4;
	add.s64 	%rd94, %rd3, %rd93;
	ld.global.u32 	%r643, [%rd94];
	add.s64 	%rd95, %rd2, %rd93;
	ld.global.u32 	%r644, [%rd95];
	mad.lo.s32 	%r645, %r643, 3, %r644;
	shl.b32 	%r646, %r645, 3;
	mov.u32 	%r647, _ZZ24qdVectorConstruct_sparsePK6float2PKiS3_S3_S3_S3_iiiiPS_E7kernels;
	add.s32 	%r648, %r647, %r646;
	ld.shared.v2.f32 	{%f329, %f330}, [%r648];
	add.f32 	%f331, %f352, %f329;
	add.f32 	%f332, %f351, %f330;
	ld.global.u32 	%r649, [%rd94+4];
	ld.global.u32 	%r650, [%rd95+4];
	mad.lo.s32 	%r651, %r649, 3, %r650;
	shl.b32 	%r652, %r651, 3;
	add.s32 	%r653, %r647, %r652;
	ld.shared.v2.f32 	{%f333, %f334}, [%r653];
	add.f32 	%f352, %f331, %f333;
	add.f32 	%f351, %f332, %f334;
	add.s32 	%r684, %r684, 2;
$L__BB10_16:
	and.b32  	%r654, %r9, 1;
	setp.eq.b32 	%p70, %r654, 1;
	not.pred 	%p71, %p70;
	@%p71 bra 	$L__BB10_18;
	mul.wide.s32 	%rd96, %r684, 4;
	add.s64 	%rd97, %rd3, %rd96;
	ld.global.u32 	%r655, [%rd97];
	add.s64 	%rd98, %rd2, %rd96;
	ld.global.u32 	%r656, [%rd98];
	mad.lo.s32 	%r657, %r655, 3, %r656;
	shl.b32 	%r658, %r657, 3;
	mov.u32 	%r659, _ZZ24qdVectorConstruct_sparsePK6float2PKiS3_S3_S3_S3_iiiiPS_E7kernels;
	add.s32 	%r660, %r659, %r658;
	ld.shared.v2.f32 	{%f335, %f336}, [%r660];
	add.f32 	%f352, %f352, %f335;
	add.f32 	%f351, %f351, %f336;
$L__BB10_18:
	ld.param.u32 	%r675, [_Z24qdVectorConstruct_sparsePK6float2PKiS3_S3_S3_S3_iiiiPS__param_6];
	mul.lo.s32 	%r661, %r2, %r675;
	mul.lo.s32 	%r662, %r661, %r675;
	mul.lo.s32 	%r663, %r662, 3;
	shr.u32 	%r664, %r663, 31;
	add.s32 	%r665, %r663, %r664;
	shr.s32 	%r666, %r665, 1;
	add.s32 	%r667, %r8, %r666;
	mul.wide.s32 	%rd99, %r667, 8;
	add.s64 	%rd100, %rd4, %rd99;
	st.global.v2.f32 	[%rd100], {%f352, %f351};
	bra.uni 	$L__BB10_101;
$L__BB10_19:
	setp.gt.u32 	%p50, %r4, 24;
	@%p50 bra 	$L__BB10_21;
	ld.param.u32 	%r672, [_Z24qdVectorConstruct_sparsePK6float2PKiS3_S3_S3_S3_iiiiPS__param_6];
	cvt.u16.u32 	%rs11, %r4;
	mul.lo.s16 	%rs12, %rs11, 205;
	shr.u16 	%rs13, %rs12, 10;
	mul.lo.s16 	%rs14, %rs13, 5;
	sub.s16 	%rs15, %rs11, %rs14;
	cvt.u32.u16 	%r474, %rs15;
	and.b32  	%r475, %r474, 255;
	cvt.u32.u16 	%r476, %rs13;
	shl.b32 	%r477, %r4, 3;
	mov.u32 	%r478, _ZZ24qdVectorConstruct_sparsePK6float2PKiS3_S3_S3_S3_iiiiPS_E7kernels_0;
	add.s32 	%r479, %r478, %r477;
	mad.lo.s32 	%r480, %r672, %r2, %r476;
	mad.lo.s32 	%r481, %r480, %r672, %r475;
	mul.wide.s32 	%rd61, %r481, 8;
	add.s64 	%rd62, %rd1, %rd61;
	ld.global.v2.f32 	{%f217, %f218}, [%rd62];
	st.shared.v2.f32 	[%r479], {%f217, %f218};
$L__BB10_21:
	ld.param.u32 	%r680, [_Z24qdVectorConstruct_sparsePK6float2PKiS3_S3_S3_S3_iiiiPS__param_9];
	setp.ge.s32 	%p51, %r5, %r680;
	@%p51 bra 	$L__BB10_101;
	mul.wide.s32 	%rd63, %r5, 4;
	add.s64 	%rd64, %rd7, %rd63;
	ld.global.u32 	%r689, [%rd64];
	add.s64 	%rd65, %rd6, %rd63;
	ld.global.u32 	%r23, [%rd65];
	add.s64 	%rd66, %rd5, %rd63;
	ld.global.u32 	%r24, [%rd66];
	setp.ge.s32 	%p52, %r689, %r23;
	mov.f32 	%f367, 0f00000000;
	mov.f32 	%f368, %f367;
	@%p52 bra 	$L__BB10_34;
	sub.s32 	%r25, %r23, %r689;
	and.b32  	%r26, %r25, 7;
	sub.s32 	%r482, %r689, %r23;
	setp.gt.u32 	%p53, %r482, -8;
	mov.f32 	%f368, 0f00000000;
	mov.f32 	%f367, %f368;
	@%p53 bra 	$L__BB10_26;
	and.b32  	%r483, %r25, -8;
	neg.s32 	%r687, %r483;
	add.s64 	%rd10, %rd3, 16;
	add.s64 	%rd11, %rd2, 16;
	mov.f32 	%f368, 0f00000000;
	mov.u32 	%r488, _ZZ24qdVectorConstruct_sparsePK6float2PKiS3_S3_S3_S3_iiiiPS_E7kernels_0;
$L__BB10_25:
	.pragma "nounroll";
	mul.wide.s32 	%rd67, %r689, 4;
	add.s64 	%rd68, %rd10, %rd67;
	add.s64 	%rd69, %rd11, %rd67;
	ld.global.u32 	%r484, [%rd68+-16];
	ld.global.u32 	%r485, [%rd69+-16];
	mad.lo.s32 	%r486, %r484, 5, %r485;
	shl.b32 	%r487, %r486, 3;
	add.s32 	%r489, %r488, %r487;
	ld.shared.v2.f32 	{%f223, %f224}, [%r489];
	add.f32 	%f225, %f368, %f223;
	add.f32 	%f226, %f367, %f224;
	ld.global.u32 	%r490, [%rd68+-12];
	ld.global.u32 	%r491, [%rd69+-12];
	mad.lo.s32 	%r492, %r490, 5, %r491;
	shl.b32 	%r493, %r492, 3;
	add.s32 	%r494, %r488, %r493;
	ld.shared.v2.f32 	{%f227, %f228}, [%r494];
	add.f32 	%f229, %f225, %f227;
	add.f32 	%f230, %f226, %f228;
	ld.global.u32 	%r495, [%rd68+-8];
	ld.global.u32 	%r496, [%rd69+-8];
	mad.lo.s32 	%r497, %r495, 5, %r496;
	shl.b32 	%r498, %r497, 3;
	add.s32 	%r499, %r488, %r498;
	ld.shared.v2.f32 	{%f231, %f232}, [%r499];
	add.f32 	%f233, %f229, %f231;
	add.f32 	%f234, %f230, %f232;
	ld.global.u32 	%r500, [%rd68+-4];
	ld.global.u32 	%r501, [%rd69+-4];
	mad.lo.s32 	%r502, %r500, 5, %r501;
	shl.b32 	%r503, %r502, 3;
	add.s32 	%r504, %r488, %r503;
	ld.shared.v2.f32 	{%f235, %f236}, [%r504];
	add.f32 	%f237, %f233, %f235;
	add.f32 	%f238, %f234, %f236;
	ld.global.u32 	%r505, [%rd68];
	ld.global.u32 	%r506, [%rd69];
	mad.lo.s32 	%r507, %r505, 5, %r506;
	shl.b32 	%r508, %r507, 3;
	add.s32 	%r509, %r488, %r508;
	ld.shared.v2.f32 	{%f239, %f240}, [%r509];
	add.f32 	%f241, %f237, %f239;
	add.f32 	%f242, %f238, %f240;
	ld.global.u32 	%r510, [%rd68+4];
	ld.global.u32 	%r511, [%rd69+4];
	mad.lo.s32 	%r512, %r510, 5, %r511;
	shl.b32 	%r513, %r512, 3;
	add.s32 	%r514, %r488, %r513;
	ld.shared.v2.f32 	{%f243, %f244}, [%r514];
	add.f32 	%f245, %f241, %f243;
	add.f32 	%f246, %f242, %f244;
	ld.global.u32 	%r515, [%rd68+8];
	ld.global.u32 	%r516, [%rd69+8];
	mad.lo.s32 	%r517, %r515, 5, %r516;
	shl.b32 	%r518, %r517, 3;
	add.s32 	%r519, %r488, %r518;
	ld.shared.v2.f32 	{%f247, %f248}, [%r519];
	add.f32 	%f249, %f245, %f247;
	add.f32 	%f250, %f246, %f248;
	ld.global.u32 	%r520, [%rd68+12];
	ld.global.u32 	%r521, [%rd69+12];
	mad.lo.s32 	%r522, %r520, 5, %r521;
	shl.b32 	%r523, %r522, 3;
	add.s32 	%r524, %r488, %r523;
	ld.shared.v2.f32 	{%f251, %f252}, [%r524];
	add.f32 	%f368, %f249, %f251;
	add.f32 	%f367, %f250, %f252;
	add.s32 	%r689, %r689, 8;
	add.s32 	%r687, %r687, 8;
	setp.ne.s32 	%p54, %r687, 0;
	@%p54 bra 	$L__BB10_25;
$L__BB10_26:
	setp.eq.s32 	%p55, %r26, 0;
	@%p55 bra 	$L__BB10_34;
	and.b32  	%r33, %r25, 3;
	setp.lt.u32 	%p56, %r26, 4;
	@%p56 bra 	$L__BB10_29;
	mul.wide.s32 	%rd70, %r689, 4;
	add.s64 	%rd71, %rd3, %rd70;
	ld.global.u32 	%r525, [%rd71];
	add.s64 	%rd72, %rd2, %rd70;
	ld.global.u32 	%r526, [%rd72];
	mad.lo.s32 	%r527, %r525, 5, %r526;
	shl.b32 	%r528, %r527, 3;
	mov.u32 	%r529, _ZZ24qdVectorConstruct_sparsePK6float2PKiS3_S3_S3_S3_iiiiPS_E7kernels_0;
	add.s32 	%r530, %r529, %r528;
	ld.shared.v2.f32 	{%f254, %f255}, [%r530];
	add.f32 	%f256, %f368, %f254;
	add.f32 	%f257, %f367, %f255;
	ld.global.u32 	%r531, [%rd71+4];
	ld.global.u32 	%r532, [%rd72+4];
	mad.lo.s32 	%r533, %r531, 5, %r532;
	shl.b32 	%r534, %r533, 3;
	add.s32 	%r535, %r529, %r534;
	ld.shared.v2.f32 	{%f258, %f259}, [%r535];
	add.f32 	%f260, %f256, %f258;
	add.f32 	%f261, %f257, %f259;
	ld.global.u32 	%r536, [%rd71+8];
	ld.global.u32 	%r537, [%rd72+8];
	mad.lo.s32 	%r538, %r536, 5, %r537;
	shl.b32 	%r539, %r538, 3;
	add.s32 	%r540, %r529, %r539;
	ld.shared.v2.f32 	{%f262, %f263}, [%r540];
	add.f32 	%f264, %f260, %f262;
	add.f32 	%f265, %f261, %f263;
	ld.global.u32 	%r541, [%rd71+12];
	ld.global.u32 	%r542, [%rd72+12];
	mad.lo.s32 	%r543, %r541, 5, %r542;
	shl.b32 	%r544, %r543, 3;
	add.s32 	%r545, %r529, %r544;
	ld.shared.v2.f32 	{%f266, %f267}, [%r545];
	add.f32 	%f368, %f264, %f266;
	add.f32 	%f367, %f265, %f267;
	add.s32 	%r689, %r689, 4;
$L__BB10_29:
	setp.eq.s32 	%p57, %r33, 0;
	@%p57 bra 	$L__BB10_34;
	setp.eq.s32 	%p58, %r33, 1;
	@%p58 bra 	$L__BB10_32;
	mul.wide.s32 	%rd73, %r689, 4;
	add.s64 	%rd74, %rd3, %rd73;
	ld.global.u32 	%r546, [%rd74];
	add.s64 	%rd75, %rd2, %rd73;
	ld.global.u32 	%r547, [%rd75];
	mad.lo.s32 	%r548, %r546, 5, %r547;
	shl.b32 	%r549, %r548, 3;
	mov.u32 	%r550, _ZZ24qdVectorConstruct_sparsePK6float2PKiS3_S3_S3_S3_iiiiPS_E7kernels_0;
	add.s32 	%r551, %r550, %r549;
	ld.shared.v2.f32 	{%f269, %f270}, [%r551];
	add.f32 	%f271, %f368, %f269;
	add.f32 	%f272, %f367, %f270;
	ld.global.u32 	%r552, [%rd74+4];
	ld.global.u32 	%r553, [%rd75+4];
	mad.lo.s32 	%r554, %r552, 5, %r553;
	shl.b32 	%r555, %r554, 3;
	add.s32 	%r556, %r550, %r555;
	ld.shared.v2.f32 	{%f273, %f274}, [%r556];
	add.f32 	%f368, %f271, %f273;
	add.f32 	%f367, %f272, %f274;
	add.s32 	%r689, %r689, 2;
$L__BB10_32:
	and.b32  	%r557, %r25, 1;
	setp.eq.b32 	%p59, %r557, 1;
	not.pred 	%p60, %p59;
	@%p60 bra 	$L__BB10_34;
	mul.wide.s32 	%rd76, %r689, 4;
	add.s64 	%rd77, %rd3, %rd76;
	ld.global.u32 	%r558, [%rd77];
	add.s64 	%rd78, %rd2, %rd76;
	ld.global.u32 	%r559, [%rd78];
	mad.lo.s32 	%r560, %r558, 5, %r559;
	shl.b32 	%r561, %r560, 3;
	mov.u32 	%r562, _ZZ24qdVectorConstruct_sparsePK6float2PKiS3_S3_S3_S3_iiiiPS_E7kernels_0;
	add.s32 	%r563, %r562, %r561;
	ld.shared.v2.f32 	{%f275, %f276}, [%r563];
	add.f32 	%f368, %f368, %f275;
	add.f32 	%f367, %f367, %f276;
$L__BB10_34:
	ld.param.u32 	%r673, [_Z24qdVectorConstruct_sparsePK6float2PKiS3_S3_S3_S3_iiiiPS__param_6];
	mul.lo.s32 	%r564, %r2, %r673;
	mul.lo.s32 	%r565, %r564, %r673;
	mul.lo.s32 	%r566, %r565, 3;
	shr.u32 	%r567, %r566, 31;
	add.s32 	%r568, %r566, %r567;
	shr.s32 	%r569, %r568, 1;
	add.s32 	%r570, %r24, %r569;
	mul.wide.s32 	%rd79, %r570, 8;
	add.s64 	%rd80, %rd4, %rd79;
	st.global.v2.f32 	[%rd80], {%f368, %f367};
	bra.uni 	$L__BB10_101;
$L__BB10_35:
	ld.param.u32 	%r676, [_Z24qdVectorConstruct_sparsePK6float2PKiS3_S3_S3_S3_iiiiPS__param_7];
	mul.wide.s32 	%rd23, %r5, 4;
	add.s64 	%rd24, %rd7, %rd23;
	ld.global.u32 	%r708, [%rd24];
	add.s64 	%rd25, %rd6, %rd23;
	ld.global.u32 	%r39, [%rd25];
	add.s64 	%rd26, %rd5, %rd23;
	ld.global.u32 	%r40, [%rd26];
	setp.eq.s32 	%p2, %r676, 5;
	@%p2 bra 	$L__BB10_69;
	ld.param.u32 	%r677, [_Z24qdVectorConstruct_sparsePK6float2PKiS3_S3_S3_S3_iiiiPS__param_7];
	setp.ne.s32 	%p3, %r677, 3;
	@%p3 bra 	$L__BB10_101;
	setp.gt.u32 	%p26, %r4, 8;
	@%p26 bra 	$L__BB10_39;
	ld.param.u32 	%r670, [_Z24qdVectorConstruct_sparsePK6float2PKiS3_S3_S3_S3_iiiiPS__param_6];
	cvt.u16.u32 	%rs6, %r4;
	mul.lo.s16 	%rs7, %rs6, 171;
	shr.u16 	%rs8, %rs7, 9;
	mul.lo.s16 	%rs9, %rs8, 3;
	sub.s16 	%rs10, %rs6, %rs9;
	cvt.u32.u16 	%r320, %rs10;
	and.b32  	%r321, %r320, 255;
	cvt.u32.u16 	%r322, %rs8;
	shl.b32 	%r323, %r4, 3;
	mov.u32 	%r324, _ZZ24qdVectorConstruct_sparsePK6float2PKiS3_S3_S3_S3_iiiiPS_E7kernels_1;
	add.s32 	%r325, %r324, %r323;
	mad.lo.s32 	%r326, %r670, %r2, %r322;
	mad.lo.s32 	%r327, %r326, %r670, %r321;
	mul.wide.s32 	%rd44, %r327, 8;
	add.s64 	%rd45, %rd1, %rd44;
	ld.global.v2.f32 	{%f157, %f158}, [%rd45];
	st.shared.v2.f32 	[%r325], {%f157, %f158};
$L__BB10_39:
	shfl.sync.idx.b32	%r41|%p27, %r708, 0, 31, -1;
	shfl.sync.idx.b32	%r42|%p28, %r39, 31, 31, -1;
	setp.ge.s32 	%p29, %r41, %r42;
	@%p29 bra 	$L__BB10_56;
	add.s32 	%r328, %r41, 32;
	max.s32 	%r329, %r42, %r328;
	not.b32 	%r330, %r41;
	add.s32 	%r43, %r329, %r330;
	and.b32  	%r331, %r43, 96;
	setp.eq.s32 	%p30, %r331, 96;
	mov.u32 	%r696, %r41;
	@%p30 bra 	$L__BB10_45;
	shr.u32 	%r332, %r43, 5;
	add.s32 	%r333, %r332, 1;
	and.b32  	%r334, %r333, 3;
	shl.b32 	%r335, %r4, 2;
	mov.u32 	%r336, _ZZ24qdVectorConstruct_sparsePK6float2PKiS3_S3_S3_S3_iiiiPS_E8input_ys;
	add.s32 	%r695, %r336, %r335;
	mov.u32 	%r337, _ZZ24qdVectorConstruct_sparsePK6float2PKiS3_S3_S3_S3_iiiiPS_E8input_xs;
	add.s32 	%r694, %r337, %r335;
	add.s32 	%r338, %r41, %r1;
	add.s32 	%r693, %r338, %r3;
	neg.s32 	%r692, %r334;
	shl.b32 	%r339, %r333, 5;
	and.b32  	%r340, %r339, 96;
	add.s32 	%r696, %r41, %r340;
$L__BB10_42:
	.pragma "nounroll";
	mul.wide.s32 	%rd46, %r693, 4;
	add.s64 	%rd12, %rd2, %rd46;
	add.s64 	%rd13, %rd3, %rd46;
	setp.ge.s32 	%p31, %r693, %r42;
	@%p31 bra 	$L__BB10_44;
	ld.global.u32 	%r341, [%rd13];
	st.shared.u32 	[%r694], %r341;
	ld.global.u32 	%r342, [%rd12];
	st.shared.u32 	[%r695], %r342;
$L__BB10_44:
	add.s32 	%r695, %r695, 128;
	add.s32 	%r694, %r694, 128;
	add.s32 	%r693, %r693, 32;
	add.s32 	%r692, %r692, 1;
	setp.ne.s32 	%p32, %r692, 0;
	@%p32 bra 	$L__BB10_42;
$L__BB10_45:
	setp.lt.u32 	%p33, %r43, 96;
	@%p33 bra 	$L__BB10_56;
	add.s32 	%r703, %r696, 64;
	add.s32 	%r343, %r1, %r696;
	add.s32 	%r701, %r343, %r3;
	add.s32 	%r702, %r701, 32;
	sub.s32 	%r344, %r701, %r41;
	shl.b32 	%r345, %r344, 2;
	add.s32 	%r346, %r345, 256;
	mov.u32 	%r347, _ZZ24qdVectorConstruct_sparsePK6float2PKiS3_S3_S3_S3_iiiiPS_E8input_xs;
	add.s32 	%r700, %r347, %r346;
	mov.u32 	%r348, _ZZ24qdVectorConstruct_sparsePK6float2PKiS3_S3_S3_S3_iiiiPS_E8input_ys;
	add.s32 	%r699, %r348, %r346;
	add.s32 	%r698, %r701, 64;
	add.s32 	%r697, %r701, 96;
$L__BB10_47:
	setp.ge.s32 	%p34, %r701, %r42;
	@%p34 bra 	$L__BB10_49;
	mul.wide.s32 	%rd47, %r701, 4;
	add.s64 	%rd48, %rd3, %rd47;
	ld.global.u32 	%r349, [%rd48];
	st.shared.u32 	[%r700+-256], %r349;
	add.s64 	%rd49, %rd2, %rd47;
	ld.global.u32 	%r350, [%rd49];
	st.shared.u32 	[%r699+-256], %r350;
$L__BB10_49:
	add.s32 	%r351, %r701, 32;
	setp.ge.s32 	%p35, %r351, %r42;
	@%p35 bra 	$L__BB10_51;
	mul.wide.s32 	%rd50, %r702, 4;
	add.s64 	%rd51, %rd3, %rd50;
	ld.global.u32 	%r352, [%rd51];
	st.shared.u32 	[%r700+-128], %r352;
	add.s64 	%rd52, %rd2, %rd50;
	ld.global.u32 	%r353, [%rd52];
	st.shared.u32 	[%r699+-128], %r353;
$L__BB10_51:
	add.s32 	%r354, %r701, 64;
	setp.ge.s32 	%p36, %r354, %r42;
	@%p36 bra 	$L__BB10_53;
	mul.wide.s32 	%rd53, %r698, 4;
	add.s64 	%rd54, %rd3, %rd53;
	ld.global.u32 	%r355, [%rd54];
	st.shared.u32 	[%r700], %r355;
	add.s64 	%rd55, %rd2, %rd53;
	ld.global.u32 	%r356, [%rd55];
	st.shared.u32 	[%r699], %r356;
$L__BB10_53:
	add.s32 	%r357, %r701, 96;
	setp.ge.s32 	%p37, %r357, %r42;
	@%p37 bra 	$L__BB10_55;
	mul.wide.s32 	%rd56, %r697, 4;
	add.s64 	%rd57, %rd3, %rd56;
	ld.global.u32 	%r358, [%rd57];
	st.shared.u32 	[%r700+128], %r358;
	add.s64 	%rd58, %rd2, %rd56;
	ld.global.u32 	%r359, [%rd58];
	st.shared.u32 	[%r699+128], %r359;
$L__BB10_55:
	add.s32 	%r77, %r703, 128;
	add.s32 	%r360, %r703, 64;
	add.s32 	%r702, %r702, 128;
	add.s32 	%r701, %r701, 128;
	add.s32 	%r700, %r700, 512;
	add.s32 	%r699, %r699, 512;
	add.s32 	%r698, %r698, 128;
	add.s32 	%r697, %r697, 128;
	setp.lt.s32 	%p38, %r360, %r42;
	mov.u32 	%r703, %r77;
	@%p38 bra 	$L__BB10_47;
$L__BB10_56:
	setp.ge.s32 	%p39, %r708, %r39;
	mov.f32 	%f383, 0f00000000;
	mov.f32 	%f384, %f383;
	@%p39 bra 	$L__BB10_68;
	sub.s32 	%r65, %r39, %r708;
	and.b32  	%r66, %r65, 7;
	sub.s32 	%r361, %r708, %r39;
	setp.gt.u32 	%p40, %r361, -8;
	mov.f32 	%f384, 0f00000000;
	mov.f32 	%f383, %f384;
	@%p40 bra 	$L__BB10_60;
	and.b32  	%r362, %r65, -8;
	neg.s32 	%r706, %r362;
	shl.b32 	%r363, %r708, 2;
	shl.b32 	%r364, %r41, 2;
	sub.s32 	%r365, %r363, %r364;
	add.s32 	%r366, %r365, 16;
	mov.u32 	%r367, _ZZ24qdVectorConstruct_sparsePK6float2PKiS3_S3_S3_S3_iiiiPS_E8input_xs;
	add.s32 	%r705, %r367, %r366;
	mov.u32 	%r368, _ZZ24qdVectorConstruct_sparsePK6float2PKiS3_S3_S3_S3_iiiiPS_E8input_ys;
	add.s32 	%r704, %r368, %r366;
	mov.f32 	%f384, 0f00000000;
$L__BB10_59:
	.pragma "nounroll";
	ld.shared.u32 	%r369, [%r705+-16];
	ld.shared.u32 	%r370, [%r704+-16];
	mad.lo.s32 	%r371, %r369, 3, %r370;
	shl.b32 	%r372, %r371, 3;
	mov.u32 	%r373, _ZZ24qdVectorConstruct_sparsePK6float2PKiS3_S3_S3_S3_iiiiPS_E7kernels_1;
	add.s32 	%r374, %r373, %r372;
	ld.shared.v2.f32 	{%f163, %f164}, [%r374];
	add.f32 	%f165, %f384, %f163;
	add.f32 	%f166, %f383, %f164;
	ld.shared.u32 	%r375, [%r705+-12];
	ld.shared.u32 	%r376, [%r704+-12];
	mad.lo.s32 	%r377, %r375, 3, %r376;
	shl.b32 	%r378, %r377, 3;
	add.s32 	%r379, %r373, %r378;
	ld.shared.v2.f32 	{%f167, %f168}, [%r379];
	add.f32 	%f169, %f165, %f167;
	add.f32 	%f170, %f166, %f168;
	ld.shared.u32 	%r380, [%r705+-8];
	ld.shared.u32 	%r381, [%r704+-8];
	mad.lo.s32 	%r382, %r380, 3, %r381;
	shl.b32 	%r383, %r382, 3;
	add.s32 	%r384, %r373, %r383;
	ld.shared.v2.f32 	{%f171, %f172}, [%r384];
	add.f32 	%f173, %f169, %f171;
	add.f32 	%f174, %f170, %f172;
	ld.shared.u32 	%r385, [%r705+-4];
	ld.shared.u32 	%r386, [%r704+-4];
	mad.lo.s32 	%r387, %r385, 3, %r386;
	shl.b32 	%r388, %r387, 3;
	add.s32 	%r389, %r373, %r388;
	ld.shared.v2.f32 	{%f175, %f176}, [%r389];
	add.f32 	%f177, %f173, %f175;
	add.f32 	%f178, %f174, %f176;
	ld.shared.u32 	%r390, [%r705];
	ld.shared.u32 	%r391, [%r704];
	mad.lo.s32 	%r392, %r390, 3, %r391;
	shl.b32 	%r393, %r392, 3;
	add.s32 	%r394, %r373, %r393;
	ld.shared.v2.f32 	{%f179, %f180}, [%r394];
	add.f32 	%f181, %f177, %f179;
	add.f32 	%f182, %f178, %f180;
	ld.shared.u32 	%r395, [%r705+4];
	ld.shared.u32 	%r396, [%r704+4];
	mad.lo.s32 	%r397, %r395, 3, %r396;
	shl.b32 	%r398, %r397, 3;
	add.s32 	%r399, %r373, %r398;
	ld.shared.v2.f32 	{%f183, %f184}, [%r399];
	add.f32 	%f185, %f181, %f183;
	add.f32 	%f186, %f182, %f184;
	ld.shared.u32 	%r400, [%r705+8];
	ld.shared.u32 	%r401, [%r704+8];
	mad.lo.s32 	%r402, %r400, 3, %r401;
	shl.b32 	%r403, %r402, 3;
	add.s32 	%r404, %r373, %r403;
	ld.shared.v2.f32 	{%f187, %f188}, [%r404];
	add.f32 	%f189, %f185, %f187;
	add.f32 	%f190, %f186, %f188;
	ld.shared.u32 	%r405, [%r705+12];
	ld.shared.u32 	%r406, [%r704+12];
	mad.lo.s32 	%r407, %r405, 3, %r406;
	shl.b32 	%r408, %r407, 3;
	add.s32 	%r409, %r373, %r408;
	ld.shared.v2.f32 	{%f191, %f192}, [%r409];
	add.f32 	%f384, %f189, %f191;
	add.f32 	%f383, %f190, %f192;
	add.s32 	%r708, %r708, 8;
	add.s32 	%r706, %r706, 8;
	add.s32 	%r705, %r705, 32;
	add.s32 	%r704, %r704, 32;
	setp.ne.s32 	%p41, %r706, 0;
	@%p41 bra 	$L__BB10_59;
$L__BB10_60:
	setp.eq.s32 	%p42, %r66, 0;
	@%p42 bra 	$L__BB10_68;
	and.b32  	%r93, %r65, 3;
	setp.lt.u32 	%p43, %r66, 4;
	@%p43 bra 	$L__BB10_63;
	sub.s32 	%r410, %r708, %r41;
	shl.b32 	%r411, %r410, 2;
	mov.u32 	%r412, _ZZ24qdVectorConstruct_sparsePK6float2PKiS3_S3_S3_S3_iiiiPS_E8input_xs;
	add.s32 	%r413, %r412, %r411;
	ld.shared.u32 	%r414, [%r413];
	mov.u32 	%r415, _ZZ24qdVectorConstruct_sparsePK6float2PKiS3_S3_S3_S3_iiiiPS_E8input_ys;
	add.s32 	%r416, %r415, %r411;
	ld.shared.u32 	%r417, [%r416];
	mad.lo.s32 	%r418, %r414, 3, %r417;
	shl.b32 	%r419, %r418, 3;
	mov.u32 	%r420, _ZZ24qdVectorConstruct_sparsePK6float2PKiS3_S3_S3_S3_iiiiPS_E7kernels_1;
	add.s32 	%r421, %r420, %r419;
	ld.shared.v2.f32 	{%f194, %f195}, [%r421];
	add.f32 	%f196, %f384, %f194;
	add.f32 	%f197, %f383, %f195;
	ld.shared.u32 	%r422, [%r413+4];
	ld.shared.u32 	%r423, [%r416+4];
	mad.lo.s32 	%r424, %r422, 3, %r423;
	shl.b32 	%r425, %r424, 3;
	add.s32 	%r426, %r420, %r425;
	ld.shared.v2.f32 	{%f198, %f199}, [%r426];
	add.f32 	%f200, %f196, %f198;
	add.f32 	%f201, %f197, %f199;
	ld.shared.u32 	%r427, [%r413+8];
	ld.shared.u32 	%r428, [%r416+8];
	mad.lo.s32 	%r429, %r427, 3, %r428;
	shl.b32 	%r430, %r429, 3;
	add.s32 	%r431, %r420, %r430;
	ld.shared.v2.f32 	{%f202, %f203}, [%r431];
	add.f32 	%f204, %f200, %f202;
	add.f32 	%f205, %f201, %f203;
	ld.shared.u32 	%r432, [%r413+12];
	ld.shared.u32 	%r433, [%r416+12];
	mad.lo.s32 	%r434, %r432, 3, %r433;
	shl.b32 	%r435, %r434, 3;
	add.s32 	%r436, %r420, %r435;
	ld.shared.v2.f32 	{%f206, %f207}, [%r436];
	add.f32 	%f384, %f204, %f206;
	add.f32 	%f383, %f205, %f207;
	add.s32 	%r708, %r708, 4;
$L__BB10_63:
	setp.eq.s32 	%p44, %r93, 0;
	@%p44 bra 	$L__BB10_68;
	setp.eq.s32 	%p45, %r93, 1;
	@%p45 bra 	$L__BB10_66;
	sub.s32 	%r437, %r708, %r41;
	shl.b32 	%r438, %r437, 2;
	mov.u32 	%r439, _ZZ24qdVectorConstruct_sparsePK6float2PKiS3_S3_S3_S3_iiiiPS_E8input_xs;
	add.s32 	%r440, %r439, %r438;
	ld.shared.u32 	%r441, [%r440];
	mov.u32 	%r442, _ZZ24qdVectorConstruct_sparsePK6float2PKiS3_S3_S3_S3_iiiiPS_E8input_ys;
	add.s32 	%r443, %r442, %r438;
	ld.shared.u32 	%r444, [%r443];
	mad.lo.s32 	%r445, %r441, 3, %r444;
	shl.b32 	%r446, %r445, 3;
	mov.u32 	%r447, _ZZ24qdVectorConstruct_sparsePK6float2PKiS3_S3_S3_S3_iiiiPS_E7kernels_1;
	add.s32 	%r448, %r447, %r446;
	ld.shared.v2.f32 	{%f209, %f210}, [%r448];
	add.f32 	%f211, %f384, %f209;
	add.f32 	%f212, %f383, %f210;
	ld.shared.u32 	%r449, [%r440+4];
	ld.shared.u32 	%r450, [%r443+4];
	mad.lo.s32 	%r451, %r449, 3, %r450;
	shl.b32 	%r452, %r451, 3;
	add.s32 	%r453, %r447, %r452;
	ld.shared.v2.f32 	{%f213, %f214}, [%r453];
	add.f32 	%f384, %f211, %f213;
	add.f32 	%f383, %f212, %f214;
	add.s32 	%r708, %r708, 2;
$L__BB10_66:
	and.b32  	%r454, %r65, 1;
	setp.eq.b32 	%p46, %r454, 1;
	not.pred 	%p47, %p46;
	@%p47 bra 	$L__BB10_68;
	sub.s32 	%r455, %r708, %r41;
	shl.b32 	%r456, %r455, 2;
	mov.u32 	%r457, _ZZ24qdVectorConstruct_sparsePK6float2PKiS3_S3_S3_S3_iiiiPS_E8input_xs;
	add.s32 	%r458, %r457, %r456;
	ld.shared.u32 	%r459, [%r458];
	mov.u32 	%r460, _ZZ24qdVectorConstruct_sparsePK6float2PKiS3_S3_S3_S3_iiiiPS_E8input_ys;
	add.s32 	%r461, %r460, %r456;
	ld.shared.u32 	%r462, [%r461];
	mad.lo.s32 	%r463, %r459, 3, %r462;
	shl.b32 	%r464, %r463, 3;
	mov.u32 	%r465, _ZZ24qdVectorConstruct_sparsePK6float2PKiS3_S3_S3_S3_iiiiPS_E7kernels_1;
	add.s32 	%r466, %r465, %r464;
	ld.shared.v2.f32 	{%f215, %f216}, [%r466];
	add.f32 	%f384, %f384, %f215;
	add.f32 	%f383, %f383, %f216;
$L__BB10_68:
	ld.param.u32 	%r671, [_Z24qdVectorConstruct_sparsePK6float2PKiS3_S3_S3_S3_iiiiPS__param_6];
	mul.lo.s32 	%r467, %r2, %r671;
	mul.lo.s32 	%r468, %r467, %r671;
	mul.lo.s32 	%r469, %r468, 3;
	shr.u32 	%r470, %r469, 31;
	add.s32 	%r471, %r469, %r470;
	shr.s32 	%r472, %r471, 1;
	add.s32 	%r473, %r40, %r472;
	mul.wide.s32 	%rd59, %r473, 8;
	add.s64 	%rd60, %rd4, %rd59;
	st.global.v2.f32 	[%rd60], {%f384, %f383};
	bra.uni 	$L__BB10_101;
$L__BB10_69:
	setp.gt.u32 	%p4, %r4, 24;
	@%p4 bra 	$L__BB10_71;
	ld.param.u32 	%r668, [_Z24qdVectorConstruct_sparsePK6float2PKiS3_S3_S3_S3_iiiiPS__param_6];
	cvt.u16.u32 	%rs1, %r4;
	mul.lo.s16 	%rs2, %rs1, 205;
	shr.u16 	%rs3, %rs2, 10;
	mul.lo.s16 	%rs4, %rs3, 5;
	sub.s16 	%rs5, %rs1, %rs4;
	cvt.u32.u16 	%r166, %rs5;
	and.b32  	%r167, %r166, 255;
	cvt.u32.u16 	%r168, %rs3;
	shl.b32 	%r169, %r4, 3;
	mov.u32 	%r170, _ZZ24qdVectorConstruct_sparsePK6float2PKiS3_S3_S3_S3_iiiiPS_E7kernels_2;
	add.s32 	%r171, %r170, %r169;
	mad.lo.s32 	%r172, %r668, %r2, %r168;
	mad.lo.s32 	%r173, %r172, %r668, %r167;
	mul.wide.s32 	%rd27, %r173, 8;
	add.s64 	%rd28, %rd1, %rd27;
	ld.global.v2.f32 	{%f97, %f98}, [%rd28];
	st.shared.v2.f32 	[%r171], {%f97, %f98};
$L__BB10_71:
	shfl.sync.idx.b32	%r98|%p5, %r708, 0, 31, -1;
	shfl.sync.idx.b32	%r99|%p6, %r39, 31, 31, -1;
	setp.ge.s32 	%p7, %r98, %r99;
	@%p7 bra 	$L__BB10_88;
	add.s32 	%r174, %r98, 32;
	max.s32 	%r175, %r99, %r174;
	not.b32 	%r176, %r98;
	add.s32 	%r100, %r175, %r176;
	and.b32  	%r177, %r100, 96;
	setp.eq.s32 	%p8, %r177, 96;
	mov.u32 	%r715, %r98;
	@%p8 bra 	$L__BB10_77;
	shr.u32 	%r178, %r100, 5;
	add.s32 	%r179, %r178, 1;
	and.b32  	%r180, %r179, 3;
	shl.b32 	%r181, %r4, 2;
	mov.u32 	%r182, _ZZ24qdVectorConstruct_sparsePK6float2PKiS3_S3_S3_S3_iiiiPS_E8input_ys_0;
	add.s32 	%r714, %r182, %r181;
	mov.u32 	%r183, _ZZ24qdVectorConstruct_sparsePK6float2PKiS3_S3_S3_S3_iiiiPS_E8input_xs_0;
	add.s32 	%r713, %r183, %r181;
	add.s32 	%r184, %r98, %r1;
	add.s32 	%r712, %r184, %r3;
	neg.s32 	%r711, %r180;
	shl.b32 	%r185, %r179, 5;
	and.b32  	%r186, %r185, 96;
	add.s32 	%r715, %r98, %r186;
$L__BB10_74:
	.pragma "nounroll";
	mul.wide.s32 	%rd29, %r712, 4;
	add.s64 	%rd14, %rd2, %rd29;
	add.s64 	%rd15, %rd3, %rd29;
	setp.ge.s32 	%p9, %r712, %r99;
	@%p9 bra 	$L__BB10_76;
	ld.global.u32 	%r187, [%rd15];
	st.shared.u32 	[%r713], %r187;
	ld.global.u32 	%r188, [%rd14];
	st.shared.u32 	[%r714], %r188;
$L__BB10_76:
	add.s32 	%r714, %r714, 128;
	add.s32 	%r713, %r713, 128;
	add.s32 	%r712, %r712, 32;
	add.s32 	%r711, %r711, 1;
	setp.ne.s32 	%p10, %r711, 0;
	@%p10 bra 	$L__BB10_74;
$L__BB10_77:
	setp.lt.u32 	%p11, %r100, 96;
	@%p11 bra 	$L__BB10_88;
	add.s32 	%r722, %r715, 64;
	add.s32 	%r189, %r1, %r715;
	add.s32 	%r720, %r189, %r3;
	add.s32 	%r721, %r720, 32;
	sub.s32 	%r190, %r720, %r98;
	shl.b32 	%r191, %r190, 2;
	add.s32 	%r192, %r191, 256;
	mov.u32 	%r193, _ZZ24qdVectorConstruct_sparsePK6float2PKiS3_S3_S3_S3_iiiiPS_E8input_xs_0;
	add.s32 	%r719, %r193, %r192;
	mov.u32 	%r194, _ZZ24qdVectorConstruct_sparsePK6float2PKiS3_S3_S3_S3_iiiiPS_E8input_ys_0;
	add.s32 	%r718, %r194, %r192;
	add.s32 	%r717, %r720, 64;
	add.s32 	%r716, %r720, 96;
$L__BB10_79:
	setp.ge.s32 	%p12, %r720, %r99;
	@%p12 bra 	$L__BB10_81;
	mul.wide.s32 	%rd30, %r720, 4;
	add.s64 	%rd31, %rd3, %rd30;
	ld.global.u32 	%r195, [%rd31];
	st.shared.u32 	[%r719+-256], %r195;
	add.s64 	%rd32, %rd2, %rd30;
	ld.global.u32 	%r196, [%rd32];
	st.shared.u32 	[%r718+-256], %r196;
$L__BB10_81:
	add.s32 	%r197, %r720, 32;
	setp.ge.s32 	%p13, %r197, %r99;
	@%p13 bra 	$L__BB10_83;
	mul.wide.s32 	%rd33, %r721, 4;
	add.s64 	%rd34, %rd3, %rd33;
	ld.global.u32 	%r198, [%rd34];
	st.shared.u32 	[%r719+-128], %r198;
	add.s64 	%rd35, %rd2, %rd33;
	ld.global.u32 	%r199, [%rd35];
	st.shared.u32 	[%r718+-128], %r199;
$L__BB10_83:
	add.s32 	%r200, %r720, 64;
	setp.ge.s32 	%p14, %r200, %r99;
	@%p14 bra 	$L__BB10_85;
	mul.wide.s32 	%rd36, %r717, 4;
	add.s64 	%rd37, %rd3, %rd36;
	ld.global.u32 	%r201, [%rd37];
	st.shared.u32 	[%r719], %r201;
	add.s64 	%rd38, %rd2, %rd36;
	ld.global.u32 	%r202, [%rd38];
	st.shared.u32 	[%r718], %r202;
$L__BB10_85:
	add.s32 	%r203, %r720, 96;
	setp.ge.s32 	%p15, %r203, %r99;
	@%p15 bra 	$L__BB10_87;
	mul.wide.s32 	%rd39, %r716, 4;
	add.s64 	%rd40, %rd3, %rd39;
	ld.global.u32 	%r204, [%rd40];
	st.shared.u32 	[%r719+128], %r204;
	add.s64 	%rd41, %rd2, %rd39;
	ld.global.u32 	%r205, [%rd41];
	st.shared.u32 	[%r718+128], %r205;
$L__BB10_87:
	add.s32 	%r134, %r722, 128;
	add.s32 	%r206, %r722, 64;
	add.s32 	%r721, %r721, 128;
	add.s32 	%r720, %r720, 128;
	add.s32 	%r719, %r719, 512;
	add.s32 	%r718, %r718, 512;
	add.s32 	%r717, %r717, 128;
	add.s32 	%r716, %r716, 128;
	setp.lt.s32 	%p16, %r206, %r99;
	mov.u32 	%r722, %r134;
	@%p16 bra 	$L__BB10_79;
$L__BB10_88:
	setp.ge.s32 	%p17, %r708, %r39;
	mov.f32 	%f399, 0f00000000;
	mov.f32 	%f400, %f399;
	@%p17 bra 	$L__BB10_100;
	sub.s32 	%r122, %r39, %r708;
	and.b32  	%r123, %r122, 7;
	sub.s32 	%r207, %r708, %r39;
	setp.gt.u32 	%p18, %r207, -8;
	mov.f32 	%f400, 0f00000000;
	mov.f32 	%f399, %f400;
	@%p18 bra 	$L__BB10_92;
	and.b32  	%r208, %r122, -8;
	neg.s32 	%r725, %r208;
	shl.b32 	%r209, %r708, 2;
	shl.b32 	%r210, %r98, 2;
	sub.s32 	%r211, %r209, %r210;
	add.s32 	%r212, %r211, 16;
	mov.u32 	%r213, _ZZ24qdVectorConstruct_sparsePK6float2PKiS3_S3_S3_S3_iiiiPS_E8input_xs_0;
	add.s32 	%r724, %r213, %r212;
	mov.u32 	%r214, _ZZ24qdVectorConstruct_sparsePK6float2PKiS3_S3_S3_S3_iiiiPS_E8input_ys_0;
	add.s32 	%r723, %r214, %r212;
	mov.f32 	%f400, 0f00000000;
$L__BB10_91:
	.pragma "nounroll";
	ld.shared.u32 	%r215, [%r724+-16];
	ld.shared.u32 	%r216, [%r723+-16];
	mad.lo.s32 	%r217, %r215, 5, %r216;
	shl.b32 	%r218, %r217, 3;
	mov.u32 	%r219, _ZZ24qdVectorConstruct_sparsePK6float2PKiS3_S3_S3_S3_iiiiPS_E7kernels_2;
	add.s32 	%r220, %r219, %r218;
	ld.shared.v2.f32 	{%f103, %f104}, [%r220];
	add.f32 	%f105, %f400, %f103;
	add.f32 	%f106, %f399, %f104;
	ld.shared.u32 	%r221, [%r724+-12];
	ld.shared.u32 	%r222, [%r723+-12];
	mad.lo.s32 	%r223, %r221, 5, %r222;
	shl.b32 	%r224, %r223, 3;
	add.s32 	%r225, %r219, %r224;
	ld.shared.v2.f32 	{%f107, %f108}, [%r225];
	add.f32 	%f109, %f105, %f107;
	add.f32 	%f110, %f106, %f108;
	ld.shared.u32 	%r226, [%r724+-8];
	ld.shared.u32 	%r227, [%r723+-8];
	mad.lo.s32 	%r228, %r226, 5, %r227;
	shl.b32 	%r229, %r228, 3;
	add.s32 	%r230, %r219, %r229;
	ld.shared.v2.f32 	{%f111, %f112}, [%r230];
	add.f32 	%f113, %f109, %f111;
	add.f32 	%f114, %f110, %f112;
	ld.shared.u32 	%r231, [%r724+-4];
	ld.shared.u32 	%r232, [%r723+-4];
	mad.lo.s32 	%r233, %r231, 5, %r232;
	shl.b32 	%r234, %r233, 3;
	add.s32 	%r235, %r219, %r234;
	ld.shared.v2.f32 	{%f115, %f116}, [%r235];
	add.f32 	%f117, %f113, %f115;
	add.f32 	%f118, %f114, %f116;
	ld.shared.u32 	%r236, [%r724];
	ld.shared.u32 	%r237, [%r723];
	mad.lo.s32 	%r238, %r236, 5, %r237;
	shl.b32 	%r239, %r238, 3;
	add.s32 	%r240, %r219, %r239;
	ld.shared.v2.f32 	{%f119, %f120}, [%r240];
	add.f32 	%f121, %f117, %f119;
	add.f32 	%f122, %f118, %f120;
	ld.shared.u32 	%r241, [%r724+4];
	ld.shared.u32 	%r242, [%r723+4];
	mad.lo.s32 	%r243, %r241, 5, %r242;
	shl.b32 	%r244, %r243, 3;
	add.s32 	%r245, %r219, %r244;
	ld.shared.v2.f32 	{%f123, %f124}, [%r245];
	add.f32 	%f125, %f121, %f123;
	add.f32 	%f126, %f122, %f124;
	ld.shared.u32 	%r246, [%r724+8];
	ld.shared.u32 	%r247, [%r723+8];
	mad.lo.s32 	%r248, %r246, 5, %r247;
	shl.b32 	%r249, %r248, 3;
	add.s32 	%r250, %r219, %r249;
	ld.shared.v2.f32 	{%f127, %f128}, [%r250];
	add.f32 	%f129, %f125, %f127;
	add.f32 	%f130, %f126, %f128;
	ld.shared.u32 	%r251, [%r724+12];
	ld.shared.u32 	%r252, [%r723+12];
	mad.lo.s32 	%r253, %r251, 5, %r252;
	shl.b32 	%r254, %r253, 3;
	add.s32 	%r255, %r219, %r254;
	ld.shared.v2.f32 	{%f131, %f132}, [%r255];
	add.f32 	%f400, %f129, %f131;
	add.f32 	%f399, %f130, %f132;
	add.s32 	%r708, %r708, 8;
	add.s32 	%r725, %r725, 8;
	add.s32 	%r724, %r724, 32;
	add.s32 	%r723, %r723, 32;
	setp.ne.s32 	%p19, %r725, 0;
	@%p19 bra 	$L__BB10_91;
$L__BB10_92:
	setp.eq.s32 	%p20, %r123, 0;
	@%p20 bra 	$L__BB10_100;
	and.b32  	%r150, %r122, 3;
	setp.lt.u32 	%p21, %r123, 4;
	@%p21 bra 	$L__BB10_95;
	sub.s32 	%r256, %r708, %r98;
	shl.b32 	%r257, %r256, 2;
	mov.u32 	%r258, _ZZ24qdVectorConstruct_sparsePK6float2PKiS3_S3_S3_S3_iiiiPS_E8input_xs_0;
	add.s32 	%r259, %r258, %r257;
	ld.shared.u32 	%r260, [%r259];
	mov.u32 	%r261, _ZZ24qdVectorConstruct_sparsePK6float2PKiS3_S3_S3_S3_iiiiPS_E8input_ys_0;
	add.s32 	%r262, %r261, %r257;
	ld.shared.u32 	%r263, [%r262];
	mad.lo.s32 	%r264, %r260, 5, %r263;
	shl.b32 	%r265, %r264, 3;
	mov.u32 	%r266, _ZZ24qdVectorConstruct_sparsePK6float2PKiS3_S3_S3_S3_iiiiPS_E7kernels_2;
	add.s32 	%r267, %r266, %r265;
	ld.shared.v2.f32 	{%f134, %f135}, [%r267];
	add.f32 	%f136, %f400, %f134;
	add.f32 	%f137, %f399, %f135;
	ld.shared.u32 	%r268, [%r259+4];
	ld.shared.u32 	%r269, [%r262+4];
	mad.lo.s32 	%r270, %r268, 5, %r269;
	shl.b32 	%r271, %r270, 3;
	add.s32 	%r272, %r266, %r271;
	ld.shared.v2.f32 	{%f138, %f139}, [%r272];
	add.f32 	%f140, %f136, %f138;
	add.f32 	%f141, %f137, %f139;
	ld.shared.u32 	%r273, [%r259+8];
	ld.shared.u32 	%r274, [%r262+8];
	mad.lo.s32 	%r275, %r273, 5, %r274;
	shl.b32 	%r276, %r275, 3;
	add.s32 	%r277, %r266, %r276;
	ld.shared.v2.f32 	{%f142, %f143}, [%r277];
	add.f32 	%f144, %f140, %f142;
	add.f32 	%f145, %f141, %f143;
	ld.shared.u32 	%r278, [%r259+12];
	ld.shared.u32 	%r279, [%r262+12];
	mad.lo.s32 	%r280, %r278, 5, %r279;
	shl.b32 	%r281, %r280, 3;
	add.s32 	%r282, %r266, %r281;
	ld.shared.v2.f32 	{%f146, %f147}, [%r282];
	add.f32 	%f400, %f144, %f146;
	add.f32 	%f399, %f145, %f147;
	add.s32 	%r708, %r708, 4;
$L__BB10_95:
	setp.eq.s32 	%p22, %r150, 0;
	@%p22 bra 	$L__BB10_100;
	setp.eq.s32 	%p23, %r150, 1;
	@%p23 bra 	$L__BB10_98;
	sub.s32 	%r283, %r708, %r98;
	shl.b32 	%r284, %r283, 2;
	mov.u32 	%r285, _ZZ24qdVectorConstruct_sparsePK6float2PKiS3_S3_S3_S3_iiiiPS_E8input_xs_0;
	add.s32 	%r286, %r285, %r284;
	ld.shared.u32 	%r287, [%r286];
	mov.u32 	%r288, _ZZ24qdVectorConstruct_sparsePK6float2PKiS3_S3_S3_S3_iiiiPS_E8input_ys_0;
	add.s32 	%r289, %r288, %r284;
	ld.shared.u32 	%r290, [%r289];
	mad.lo.s32 	%r291, %r287, 5, %r290;
	shl.b32 	%r292, %r291, 3;
	mov.u32 	%r293, _ZZ24qdVectorConstruct_sparsePK6float2PKiS3_S3_S3_S3_iiiiPS_E7kernels_2;
	add.s32 	%r294, %r293, %r292;
	ld.shared.v2.f32 	{%f149, %f150}, [%r294];
	add.f32 	%f151, %f400, %f149;
	add.f32 	%f152, %f399, %f150;
	ld.shared.u32 	%r295, [%r286+4];
	ld.shared.u32 	%r296, [%r289+4];
	mad.lo.s32 	%r297, %r295, 5, %r296;
	shl.b32 	%r298, %r297, 3;
	add.s32 	%r299, %r293, %r298;
	ld.shared.v2.f32 	{%f153, %f154}, [%r299];
	add.f32 	%f400, %f151, %f153;
	add.f32 	%f399, %f152, %f154;
	add.s32 	%r708, %r708, 2;
$L__BB10_98:
	and.b32  	%r300, %r122, 1;
	setp.eq.b32 	%p24, %r300, 1;
	not.pred 	%p25, %p24;
	@%p25 bra 	$L__BB10_100;
	sub.s32 	%r301, %r708, %r98;
	shl.b32 	%r302, %r301, 2;
	mov.u32 	%r303, _ZZ24qdVectorConstruct_sparsePK6float2PKiS3_S3_S3_S3_iiiiPS_E8input_xs_0;
	add.s32 	%r304, %r303, %r302;
	ld.shared.u32 	%r305, [%r304];
	mov.u32 	%r306, _ZZ24qdVectorConstruct_sparsePK6float2PKiS3_S3_S3_S3_iiiiPS_E8input_ys_0;
	add.s32 	%r307, %r306, %r302;
	ld.shared.u32 	%r308, [%r307];
	mad.lo.s32 	%r309, %r305, 5, %r308;
	shl.b32 	%r310, %r309, 3;
	mov.u32 	%r311, _ZZ24qdVectorConstruct_sparsePK6float2PKiS3_S3_S3_S3_iiiiPS_E7kernels_2;
	add.s32 	%r312, %r311, %r310;
	ld.shared.v2.f32 	{%f155, %f156}, [%r312];
	add.f32 	%f400, %f400, %f155;
	add.f32 	%f399, %f399, %f156;
$L__BB10_100:
	ld.param.u32 	%r669, [_Z24qdVectorConstruct_sparsePK6float2PKiS3_S3_S3_S3_iiiiPS__param_6];
	mul.lo.s32 	%r313, %r2, %r669;
	mul.lo.s32 	%r314, %r313, %r669;
	mul.lo.s32 	%r315, %r314, 3;
	shr.u32 	%r316, %r315, 31;
	add.s32 	%r317, %r315, %r316;
	shr.s32 	%r318, %r317, 1;
	add.s32 	%r319, %r40, %r318;
	mul.wide.s32 	%rd42, %r319, 8;
	add.s64 	%rd43, %rd4, %rd42;
	st.global.v2.f32 	[%rd43], {%f400, %f399};
$L__BB10_101:
	ret;

}
	// .globl	_Z26qdVectorReconstruct_SharedPK6float2PKiS3_iiPS_b
.visible .entry _Z26qdVectorReconstruct_SharedPK6float2PKiS3_iiPS_b(
	.param .u64 .ptr .align 1 _Z26qdVectorReconstruct_SharedPK6float2PKiS3_iiPS_b_param_0,
	.param .u64 .ptr .align 1 _Z26qdVectorReconstruct_SharedPK6float2PKiS3_iiPS_b_param_1,
	.param .u64 .ptr .align 1 _Z26qdVectorReconstruct_SharedPK6float2PKiS3_iiPS_b_param_2,
	.param .u32 _Z26qdVectorReconstruct_SharedPK6float2PKiS3_iiPS_b_param_3,
	.param .u32 _Z26qdVectorReconstruct_SharedPK6float2PKiS3_iiPS_b_param_4,
	.param .u64 .ptr .align 1 _Z26qdVectorReconstruct_SharedPK6float2PKiS3_iiPS_b_param_5,
	.param .u8 _Z26qdVectorReconstruct_SharedPK6float2PKiS3_iiPS_b_param_6
)
{
	.reg .pred 	%p<13>;
	.reg .b16 	%rs<2>;
	.reg .b32 	%r<137>;
	.reg .b32 	%f<39>;
	.reg .b64 	%rd<73>;
	// demoted variable
	.shared .align 8 .b8 _ZZ26qdVectorReconstruct_SharedPK6float2PKiS3_iiPS_bE12partial_data[1024];
	// demoted variable
	.shared .align 8 .b8 _ZZ26qdVectorReconstruct_SharedPK6float2PKiS3_iiPS_bE12partial_data_0[2048];
	ld.param.u64 	%rd7, [_Z26qdVectorReconstruct_SharedPK6float2PKiS3_iiPS_b_param_0];
	ld.param.u64 	%rd8, [_Z26qdVectorReconstruct_SharedPK6float2PKiS3_iiPS_b_param_1];
	ld.param.u64 	%rd9, [_Z26qdVectorReconstruct_SharedPK6float2PKiS3_iiPS_b_param_2];
	ld.param.u32 	%r26, [_Z26qdVectorReconstruct_SharedPK6float2PKiS3_iiPS_b_param_3];
	ld.param.u64 	%rd10, [_Z26qdVectorReconstruct_SharedPK6float2PKiS3_iiPS_b_param_5];
	ld.param.s8 	%rs1, [_Z26qdVectorReconstruct_SharedPK6float2PKiS3_iiPS_b_param_6];
	cvta.to.global.u64 	%rd1, %rd8;
	cvta.to.global.u64 	%rd2, %rd10;
	cvta.to.global.u64 	%rd3, %rd7;
	cvta.to.global.u64 	%rd4, %rd9;
	mov.u32 	%r1, %ctaid.x;
	mov.u32 	%r2, %ctaid.y;
	mov.u32 	%r3, %tid.x;
	setp.eq.s16 	%p1, %rs1, 0;
	@%p1 bra 	$L__BB11_5;
	shl.b32 	%r27, %r2, 2;
	mov.u32 	%r4, %tid.y;
	add.s32 	%r28, %r27, %r4;
	mad.lo.s32 	%r5, %r26, %r3, %r28;
	setp.eq.s32 	%p2, %r26, 64;
	@%p2 bra 	$L__BB11_4;
	setp.ne.s32 	%p3, %r26, 32;
	@%p3 bra 	$L__BB11_17;
	mul.wide.s32 	%rd17, %r5, 4;
	add.s64 	%rd18, %rd4, %rd17;
	ld.global.u32 	%r43, [%rd18];
	shl.b32 	%r44, %r4, 5;
	add.s32 	%r45, %r44, %r43;
	shl.b32 	%r46, %r45, 3;
	mov.u32 	%r47, _ZZ26qdVectorReconstruct_SharedPK6float2PKiS3_iiPS_bE12partial_data;
	add.s32 	%r48, %r47, %r46;
	mad.lo.s32 	%r49, %r1, 1536, %r5;
	mul.wide.s32 	%rd19, %r49, 8;
	add.s64 	%rd20, %rd3, %rd19;
	ld.global.v2.f32 	{%f5, %f6}, [%rd20];
	st.shared.v2.f32 	[%r48], {%f5, %f6};
	bar.sync 	0;
	shl.b32 	%r50, %r1, 10;
	shl.b32 	%r51, %r2, 7;
	add.s32 	%r52, %r44, %r3;
	add.s32 	%r53, %r52, %r51;
	add.s32 	%r54, %r53, %r50;
	mul.wide.u32 	%rd21, %r54, 8;
	add.s64 	%rd22, %rd2, %rd21;
	shl.b32 	%r55, %r52, 3;
	add.s32 	%r56, %r47, %r55;
	ld.shared.v2.f32 	{%f7, %f8}, [%r56];
	st.global.v2.f32 	[%rd22], {%f7, %f8};
	bra.uni 	$L__BB11_17;
$L__BB11_4:
	mul.wide.s32 	%rd11, %r5, 4;
	add.s64 	%rd12, %rd4, %rd11;
	ld.global.u32 	%r29, [%rd12];
	shl.b32 	%r30, %r4, 6;
	add.s32 	%r31, %r30, %r29;
	shl.b32 	%r32, %r31, 3;
	mov.u32 	%r33, _ZZ26qdVectorReconstruct_SharedPK6float2PKiS3_iiPS_bE12partial_data_0;
	add.s32 	%r34, %r33, %r32;
	mad.lo.s32 	%r35, %r1, 6144, %r5;
	mul.wide.s32 	%rd13, %r35, 8;
	add.s64 	%rd14, %rd3, %rd13;
	ld.global.v2.f32 	{%f1, %f2}, [%rd14];
	st.shared.v2.f32 	[%r34], {%f1, %f2};
	bar.sync 	0;
	shl.b32 	%r36, %r1, 12;
	shl.b32 	%r37, %r2, 8;
	add.s32 	%r38, %r30, %r3;
	add.s32 	%r39, %r38, %r37;
	add.s32 	%r40, %r39, %r36;
	mul.wide.u32 	%rd15, %r40, 8;
	add.s64 	%rd16, %rd2, %rd15;
	shl.b32 	%r41, %r38, 3;
	add.s32 	%r42, %r33, %r41;
	ld.shared.v2.f32 	{%f3, %f4}, [%r42];
	st.global.v2.f32 	[%rd16], {%f3, %f4};
	bra.uni 	$L__BB11_17;
$L__BB11_5:
	setp.lt.s32 	%p4, %r26, 1;
	@%p4 bra 	$L__BB11_17;
	add.s32 	%r58, %r26, %r3;
	mad.lo.s32 	%r59, %r26, %r2, %r58;
	mul.lo.s32 	%r6, %r59, %r26;
	mul.lo.s32 	%r60, %r26, %r1;
	mul.lo.s32 	%r7, %r60, %r26;
	shr.u32 	%r8, %r7, 1;
	add.s32 	%r9, %r7, %r8;
	and.b32  	%r10, %r26, 7;
	setp.lt.u32 	%p5, %r26, 8;
	mov.b32 	%r135, 0;
	@%p5 bra 	$L__BB11_9;
	and.b32  	%r135, %r26, 2147483640;
	neg.s32 	%r133, %r135;
	add.s32 	%r61, %r2, %r1;
	mad.lo.s32 	%r62, %r26, %r61, %r26;
	add.s32 	%r63, %r3, %r62;
	mad.lo.s32 	%r132, %r26, %r63, %r8;
	add.s64 	%rd5, %rd1, 16;
	add.s64 	%rd6, %rd4, 16;
	mov.u32 	%r131, %r6;
$L__BB11_8:
	.pragma "nounroll";
	mul.wide.s32 	%rd23, %r132, 8;
	add.s64 	%rd24, %rd3, %rd23;
	mul.wide.s32 	%rd25, %r131, 4;
	add.s64 	%rd26, %rd5, %rd25;
	add.s64 	%rd27, %rd6, %rd25;
	ld.global.u32 	%r64, [%rd26+-16];
	ld.global.u32 	%r65, [%rd27+-16];
	ld.global.v2.f32 	{%f9, %f10}, [%rd24];
	mad.lo.s32 	%r66, %r64, %r26, %r7;
	add.s32 	%r67, %r66, %r65;
	mul.wide.s32 	%rd28, %r67, 8;
	add.s64 	%rd29, %rd2, %rd28;
	st.global.v2.f32 	[%rd29], {%f9, %f10};
	ld.global.u32 	%r68, [%rd26+-12];
	ld.global.u32 	%r69, [%rd27+-12];
	ld.global.v2.f32 	{%f11, %f12}, [%rd24+8];
	mad.lo.s32 	%r70, %r68, %r26, %r7;
	add.s32 	%r71, %r70, %r69;
	mul.wide.s32 	%rd30, %r71, 8;
	add.s64 	%rd31, %rd2, %rd30;
	st.global.v2.f32 	[%rd31], {%f11, %f12};
	ld.global.u32 	%r72, [%rd26+-8];
	ld.global.u32 	%r73, [%rd27+-8];
	ld.global.v2.f32 	{%f13, %f14}, [%rd24+16];
	mad.lo.s32 	%r74, %r72, %r26, %r7;
	add.s32 	%r75, %r74, %r73;
	mul.wide.s32 	%rd32, %r75, 8;
	add.s64 	%rd33, %rd2, %rd32;
	st.global.v2.f32 	[%rd33], {%f13, %f14};
	ld.global.u32 	%r76, [%rd26+-4];
	ld.global.u32 	%r77, [%rd27+-4];
	ld.global.v2.f32 	{%f15, %f16}, [%rd24+24];
	mad.lo.s32 	%r78, %r76, %r26, %r7;
	add.s32 	%r79, %r78, %r77;
	mul.wide.s32 	%rd34, %r79, 8;
	add.s64 	%rd35, %rd2, %rd34;
	st.global.v2.f32 	[%rd35], {%f15, %f16};
	ld.global.u32 	%r80, [%rd26];
	ld.global.u32 	%r81, [%rd27];
	ld.global.v2.f32 	{%f17, %f18}, [%rd24+32];
	mad.lo.s32 	%r82, %r80, %r26, %r7;
	add.s32 	%r83, %r82, %r81;
	mul.wide.s32 	%rd36, %r83, 8;
	add.s64 	%rd37, %rd2, %rd36;
	st.global.v2.f32 	[%rd37], {%f17, %f18};
	ld.global.u32 	%r84, [%rd26+4];
	ld.global.u32 	%r85, [%rd27+4];
	ld.global.v2.f32 	{%f19, %f20}, [%rd24+40];
	mad.lo.s32 	%r86, %r84, %r26, %r7;
	add.s32 	%r87, %r86, %r85;
	mul.wide.s32 	%rd38, %r87, 8;
	add.s64 	%rd39, %rd2, %rd38;
	st.global.v2.f32 	[%rd39], {%f19, %f20};
	ld.global.u32 	%r88, [%rd26+8];
	ld.global.u32 	%r89, [%rd27+8];
	ld.global.v2.f32 	{%f21, %f22}, [%rd24+48];
	mad.lo.s32 	%r90, %r88, %r26, %r7;
	add.s32 	%r91, %r90, %r89;
	mul.wide.s32 	%rd40, %r91, 8;
	add.s64 	%rd41, %rd2, %rd40;
	st.global.v2.f32 	[%rd41], {%f21, %f22};
	ld.global.u32 	%r92, [%rd26+12];
	ld.global.u32 	%r93, [%rd27+12];
	ld.global.v2.f32 	{%f23, %f24}, [%rd24+56];
	mad.lo.s32 	%r94, %r92, %r26, %r7;
	add.s32 	%r95, %r94, %r93;
	mul.wide.s32 	%rd42, %r95, 8;
	add.s64 	%rd43, %rd2, %rd42;
	st.global.v2.f32 	[%rd43], {%f23, %f24};
	add.s32 	%r133, %r133, 8;
	add.s32 	%r132, %r132, 8;
	add.s32 	%r131, %r131, 8;
	setp.ne.s32 	%p6, %r133, 0;
	@%p6 bra 	$L__BB11_8;
$L__BB11_9:
	setp.eq.s32 	%p7, %r10, 0;
	@%p7 bra 	$L__BB11_17;
	and.b32  	%r21, %r26, 3;
	setp.lt.u32 	%p8, %r10, 4;
	@%p8 bra 	$L__BB11_12;
	add.s32 	%r96, %r135, %r6;
	mul.wide.s32 	%rd44, %r96, 4;
	add.s64 	%rd45, %rd1, %rd44;
	ld.global.u32 	%r97, [%rd45];
	add.s64 	%rd46, %rd4, %rd44;
	ld.global.u32 	%r98, [%rd46];
	add.s32 	%r99, %r96, %r9;
	mul.wide.s32 	%rd47, %r99, 8;
	add.s64 	%rd48, %rd3, %rd47;
	ld.global.v2.f32 	{%f25, %f26}, [%rd48];
	mad.lo.s32 	%r100, %r97, %r26, %r7;
	add.s32 	%r101, %r100, %r98;
	mul.wide.s32 	%rd49, %r101, 8;
	add.s64 	%rd50, %rd2, %rd49;
	st.global.v2.f32 	[%rd50], {%f25, %f26};
	ld.global.u32 	%r102, [%rd45+4];
	ld.global.u32 	%r103, [%rd46+4];
	ld.global.v2.f32 	{%f27, %f28}, [%rd48+8];
	mad.lo.s32 	%r104, %r102, %r26, %r7;
	add.s32 	%r105, %r104, %r103;
	mul.wide.s32 	%rd51, %r105, 8;
	add.s64 	%rd52, %rd2, %rd51;
	st.global.v2.f32 	[%rd52], {%f27, %f28};
	ld.global.u32 	%r106, [%rd45+8];
	ld.global.u32 	%r107, [%rd46+8];
	ld.global.v2.f32 	{%f29, %f30}, [%rd48+16];
	mad.lo.s32 	%r108, %r106, %r26, %r7;
	add.s32 	%r109, %r108, %r107;
	mul.wide.s32 	%rd53, %r109, 8;
	add.s64 	%rd54, %rd2, %rd53;
	st.global.v2.f32 	[%rd54], {%f29, %f30};
	ld.global.u32 	%r110, [%rd45+12];
	ld.global.u32 	%r111, [%rd46+12];
	ld.global.v2.f32 	{%f31, %f32}, [%rd48+24];
	mad.lo.s32 	%r112, %r110, %r26, %r7;
	add.s32 	%r113, %r112, %r111;
	mul.wide.s32 	%rd55, %r113, 8;
	add.s64 	%rd56, %rd2, %rd55;
	st.global.v2.f32 	[%rd56], {%f31, %f32};
	add.s32 	%r135, %r135, 4;
$L__BB11_12:
	setp.eq.s32 	%p9, %r21, 0;
	@%p9 bra 	$L__BB11_17;
	setp.eq.s32 	%p10, %r21, 1;
	@%p10 bra 	$L__BB11_15;
	add.s32 	%r114, %r135, %r6;
	mul.wide.s32 	%rd57, %r114, 4;
	add.s64 	%rd58, %rd1, %rd57;
	ld.global.u32 	%r115, [%rd58];
	add.s64 	%rd59, %rd4, %rd57;
	ld.global.u32 	%r116, [%rd59];
	add.s32 	%r117, %r114, %r9;
	mul.wide.s32 	%rd60, %r117, 8;
	add.s64 	%rd61, %rd3, %rd60;
	ld.global.v2.f32 	{%f33, %f34}, [%rd61];
	mad.lo.s32 	%r118, %r115, %r26, %r7;
	add.s32 	%r119, %r118, %r116;
	mul.wide.s32 	%rd62, %r119, 8;
	add.s64 	%rd63, %rd2, %rd62;
	st.global.v2.f32 	[%rd63], {%f33, %f34};
	ld.global.u32 	%r120, [%rd58+4];
	ld.global.u32 	%r121, [%rd59+4];
	ld.global.v2.f32 	{%f35, %f36}, [%rd61+8];
	mad.lo.s32 	%r122, %r120, %r26, %r7;
	add.s32 	%r123, %r122, %r121;
	mul.wide.s32 	%rd64, %r123, 8;
	add.s64 	%rd65, %rd2, %rd64;
	st.global.v2.f32 	[%rd65], {%f35, %f36};
	add.s32 	%r135, %r135, 2;
$L__BB11_15:
	and.b32  	%r124, %r26, 1;
	setp.eq.b32 	%p11, %r124, 1;
	not.pred 	%p12, %p11;
	@%p12 bra 	$L__BB11_17;
	add.s32 	%r125, %r135, %r6;
	mul.wide.s32 	%rd66, %r125, 4;
	add.s64 	%rd67, %rd1, %rd66;
	ld.global.u32 	%r126, [%rd67];
	add.s64 	%rd68, %rd4, %rd66;
	ld.global.u32 	%r127, [%rd68];
	add.s32 	%r128, %r125, %r9;
	mul.wide.s32 	%rd69, %r128, 8;
	add.s64 	%rd70, %rd3, %rd69;
	ld.global.v2.f32 	{%f37, %f38}, [%rd70];
	mad.lo.s32 	%r129, %r126, %r26, %r7;
	add.s32 	%r130, %r129, %r127;
	mul.wide.s32 	%rd71, %r130, 8;
	add.s64 	%rd72, %rd2, %rd71;
	st.global.v2.f32 	[%rd72], {%f37, %f38};
$L__BB11_17:
	ret;

}
	// .globl	_Z25qdVectorReconstruct_SmallPK6float2PKiS3_iiPS_b
.visible .entry _Z25qdVectorReconstruct_SmallPK6float2PKiS3_iiPS_b(
	.param .u64 .ptr .align 1 _Z25qdVectorReconstruct_SmallPK6float2PKiS3_iiPS_b_param_0,
	.param .u64 .ptr .align 1 _Z25qdVectorReconstruct_SmallPK6float2PKiS3_iiPS_b_param_1,
	.param .u64 .ptr .align 1 _Z25qdVectorReconstruct_SmallPK6float2PKiS3_iiPS_b_param_2,
	.param .u32 _Z25qdVectorReconstruct_SmallPK6float2PKiS3_iiPS_b_param_3,
	.param .u32 _Z25qdVectorReconstruct_SmallPK6float2PKiS3_iiPS_b_param_4,
	.param .u64 .ptr .align 1 _Z25qdVectorReconstruct_SmallPK6float2PKiS3_iiPS_b_param_5,
	.param .u8 _Z25qdVectorReconstruct_SmallPK6float2PKiS3_iiPS_b_param_6
)
{
	.reg .pred 	%p<3>;
	.reg .b32 	%r<143>;
	.reg .b32 	%f<41>;
	.reg .b64 	%rd<77>;
	// demoted variable
	.shared .align 8 .b8 _ZZ25qdVectorReconstruct_SmallPK6float2PKiS3_iiPS_bE12partial_data[8192];
	// demoted variable
	.shared .align 8 .b8 _ZZ25qdVectorReconstruct_SmallPK6float2PKiS3_iiPS_bE12partial_data_0[32768];
	ld.param.u64 	%rd5, [_Z25qdVectorReconstruct_SmallPK6float2PKiS3_iiPS_b_param_0];
	ld.param.u64 	%rd6, [_Z25qdVectorReconstruct_SmallPK6float2PKiS3_iiPS_b_param_1];
	ld.param.u64 	%rd7, [_Z25qdVectorReconstruct_SmallPK6float2PKiS3_iiPS_b_param_2];
	ld.param.u32 	%r3, [_Z25qdVectorReconstruct_SmallPK6float2PKiS3_iiPS_b_param_3];
	ld.param.u64 	%rd8, [_Z25qdVectorReconstruct_SmallPK6float2PKiS3_iiPS_b_param_5];
	cvta.to.global.u64 	%rd1, %rd5;
	cvta.to.global.u64 	%rd2, %rd7;
	cvta.to.global.u64 	%rd3, %rd6;
	cvta.to.global.u64 	%rd4, %rd8;
	mov.u32 	%r1, %ctaid.x;
	shr.s32 	%r4, %r3, 31;
	shr.u32 	%r5, %r4, 30;
	add.s32 	%r6, %r3, %r5;
	shr.s32 	%r2, %r6, 2;
	setp.eq.s32 	%p1, %r3, 64;
	@%p1 bra 	$L__BB12_3;
	setp.ne.s32 	%p2, %r3, 32;
	@%p2 bra 	$L__BB12_4;
	mul.lo.s32 	%r75, %r1, 1536;
	mov.u32 	%r76, %tid.x;
	shl.b32 	%r77, %r76, 5;
	mov.u32 	%r78, %tid.y;
	shl.b32 	%r79, %r78, 5;
	add.s32 	%r80, %r79, %r76;
	mul.wide.u32 	%rd43, %r80, 4;
	add.s64 	%rd44, %rd2, %rd43;
	ld.global.u32 	%r81, [%rd44];
	add.s32 	%r82, %r77, %r81;
	shl.b32 	%r83, %r82, 3;
	mov.u32 	%r84, _ZZ25qdVectorReconstruct_SmallPK6float2PKiS3_iiPS_bE12partial_data;
	add.s32 	%r85, %r84, %r83;
	add.s32 	%r86, %r80, %r75;
	mul.wide.u32 	%rd45, %r86, 8;
	add.s64 	%rd46, %rd1, %rd45;
	ld.global.v2.f32 	{%f21, %f22}, [%rd46];
	st.shared.v2.f32 	[%r85], {%f21, %f22};
	add.s32 	%r87, %r2, %r78;
	shl.b32 	%r88, %r2, 5;
	add.s32 	%r89, %r80, %r88;
	mul.wide.u32 	%rd47, %r89, 4;
	add.s64 	%rd48, %rd2, %rd47;
	ld.global.u32 	%r90, [%rd48];
	add.s32 	%r91, %r77, %r90;
	shl.b32 	%r92, %r91, 3;
	add.s32 	%r93, %r84, %r92;
	add.s32 	%r94, %r89, %r75;
	mul.wide.u32 	%rd49, %r94, 8;
	add.s64 	%rd50, %rd1, %rd49;
	ld.global.v2.f32 	{%f23, %f24}, [%rd50];
	st.shared.v2.f32 	[%r93], {%f23, %f24};
	shl.b32 	%r95, %r2, 6;
	add.s32 	%r96, %r95, %r79;
	add.s32 	%r97, %r96, %r76;
	mul.wide.u32 	%rd51, %r97, 4;
	add.s64 	%rd52, %rd2, %rd51;
	ld.global.u32 	%r98, [%rd52];
	add.s32 	%r99, %r77, %r98;
	shl.b32 	%r100, %r99, 3;
	add.s32 	%r101, %r84, %r100;
	add.s32 	%r102, %r97, %r75;
	mul.wide.u32 	%rd53, %r102, 8;
	add.s64 	%rd54, %rd1, %rd53;
	ld.global.v2.f32 	{%f25, %f26}, [%rd54];
	st.shared.v2.f32 	[%r101], {%f25, %f26};
	shl.b32 	%r103, %r87, 5;
	add.s32 	%r104, %r95, %r103;
	add.s32 	%r105, %r104, %r76;
	mul.wide.u32 	%rd55, %r105, 4;
	add.s64 	%rd56, %rd2, %rd55;
	ld.global.u32 	%r106, [%rd56];
	add.s32 	%r107, %r77, %r106;
	shl.b32 	%r108, %r107, 3;
	add.s32 	%r109, %r84, %r108;
	add.s32 	%r110, %r105, %r75;
	mul.wide.u32 	%rd57, %r110, 8;
	add.s64 	%rd58, %rd1, %rd57;
	ld.global.v2.f32 	{%f27, %f28}, [%rd58];
	st.shared.v2.f32 	[%r109], {%f27, %f28};
	bar.sync 	0;
	shl.b32 	%r111, %r2, 7;
	add.s32 	%r112, %r80, %r111;
	mul.wide.u32 	%rd59, %r112, 4;
	add.s64 	%rd60, %rd3, %rd59;
	ld.global.u32 	%r113, [%rd60];
	add.s64 	%rd61, %rd2, %rd59;
	ld.global.u32 	%r114, [%rd61];
	shl.b32 	%r115, %r113, 5;
	add.s32 	%r116, %r115, %r114;
	shl.b32 	%r117, %r116, 3;
	add.s32 	%r118, %r84, %r117;
	add.s32 	%r119, %r112, %r75;
	mul.wide.u32 	%rd62, %r119, 8;
	add.s64 	%rd63, %rd1, %rd62;
	ld.global.v2.f32 	{%f29, %f30}, [%rd63];
	st.shared.v2.f32 	[%r118], {%f29, %f30};
	add.s32 	%r120, %r111, %r103;
	add.s32 	%r121, %r120, %r76;
	mul.wide.u32 	%rd64, %r121, 4;
	add.s64 	%rd65, %rd3, %rd64;
	ld.global.u32 	%r122, [%rd65];
	add.s64 	%rd66, %rd2, %rd64;
	ld.global.u32 	%r123, [%rd66];
	shl.b32 	%r124, %r122, 5;
	add.s32 	%r125, %r124, %r123;
	shl.b32 	%r126, %r125, 3;
	add.s32 	%r127, %r84, %r126;
	add.s32 	%r128, %r121, %r75;
	mul.wide.u32 	%rd67, %r128, 8;
	add.s64 	%rd68, %rd1, %rd67;
	ld.global.v2.f32 	{%f31, %f32}, [%rd68];
	st.shared.v2.f32 	[%r127], {%f31, %f32};
	bar.sync 	0;
	shl.b32 	%r129, %r1, 10;
	or.b32  	%r130, %r129, %r76;
	add.s32 	%r131, %r130, %r79;
	mul.wide.u32 	%rd69, %r131, 8;
	add.s64 	%rd70, %rd4, %rd69;
	shl.b32 	%r132, %r80, 3;
	add.s32 	%r133, %r84, %r132;
	ld.shared.v2.f32 	{%f33, %f34}, [%r133];
	st.global.v2.f32 	[%rd70], {%f33, %f34};
	add.s32 	%r134, %r131, %r88;
	mul.wide.u32 	%rd71, %r134, 8;
	add.s64 	%rd72, %rd4, %rd71;
	shl.b32 	%r135, %r2, 8;
	add.s32 	%r136, %r133, %r135;
	ld.shared.v2.f32 	{%f35, %f36}, [%r136];
	st.global.v2.f32 	[%rd72], {%f35, %f36};
	add.s32 	%r137, %r130, %r96;
	mul.wide.u32 	%rd73, %r137, 8;
	add.s64 	%rd74, %rd4, %rd73;
	shl.b32 	%r138, %r97, 3;
	add.s32 	%r139, %r84, %r138;
	ld.shared.v2.f32 	{%f37, %f38}, [%r139];
	st.global.v2.f32 	[%rd74], {%f37, %f38};
	add.s32 	%r140, %r130, %r104;
	mul.wide.u32 	%rd75, %r140, 8;
	add.s64 	%rd76, %rd4, %rd75;
	shl.b32 	%r141, %r105, 3;
	add.s32 	%r142, %r84, %r141;
	ld.shared.v2.f32 	{%f39, %f40}, [%r142];
	st.global.v2.f32 	[%rd76], {%f39, %f40};
	bra.uni 	$L__BB12_4;
$L__BB12_3:
	mul.lo.s32 	%r7, %r1, 6144;
	mov.u32 	%r8, %tid.x;
	shl.b32 	%r9, %r8, 6;
	mov.u32 	%r10, %tid.y;
	shl.b32 	%r11, %r10, 6;
	add.s32 	%r12, %r11, %r8;
	mul.wide.u32 	%rd9, %r12, 4;
	add.s64 	%rd10, %rd2, %rd9;
	ld.global.u32 	%r13, [%rd10];
	add.s32 	%r14, %r9, %r13;
	shl.b32 	%r15, %r14, 3;
	mov.u32 	%r16, _ZZ25qdVectorReconstruct_SmallPK6float2PKiS3_iiPS_bE12partial_data_0;
	add.s32 	%r17, %r16, %r15;
	add.s32 	%r18, %r12, %r7;
	mul.wide.u32 	%rd11, %r18, 8;
	add.s64 	%rd12, %rd1, %rd11;
	ld.global.v2.f32 	{%f1, %f2}, [%rd12];
	st.shared.v2.f32 	[%r17], {%f1, %f2};
	add.s32 	%r19, %r2, %r10;
	shl.b32 	%r20, %r2, 6;
	add.s32 	%r21, %r12, %r20;
	mul.wide.u32 	%rd13, %r21, 4;
	add.s64 	%rd14, %rd2, %rd13;
	ld.global.u32 	%r22, [%rd14];
	add.s32 	%r23, %r9, %r22;
	shl.b32 	%r24, %r23, 3;
	add.s32 	%r25, %r16, %r24;
	add.s32 	%r26, %r21, %r7;
	mul.wide.u32 	%rd15, %r26, 8;
	add.s64 	%rd16, %rd1, %rd15;
	ld.global.v2.f32 	{%f3, %f4}, [%rd16];
	st.shared.v2.f32 	[%r25], {%f3, %f4};
	shl.b32 	%r27, %r2, 7;
	add.s32 	%r28, %r27, %r11;
	add.s32 	%r29, %r28, %r8;
	mul.wide.u32 	%rd17, %r29, 4;
	add.s64 	%rd18, %rd2, %rd17;
	ld.global.u32 	%r30, [%rd18];
	add.s32 	%r31, %r9, %r30;
	shl.b32 	%r32, %r31, 3;
	add.s32 	%r33, %r16, %r32;
	add.s32 	%r34, %r29, %r7;
	mul.wide.u32 	%rd19, %r34, 8;
	add.s64 	%rd20, %rd1, %rd19;
	ld.global.v2.f32 	{%f5, %f6}, [%rd20];
	st.shared.v2.f32 	[%r33], {%f5, %f6};
	shl.b32 	%r35, %r19, 6;
	add.s32 	%r36, %r27, %r35;
	add.s32 	%r37, %r36, %r8;
	mul.wide.u32 	%rd21, %r37, 4;
	add.s64 	%rd22, %rd2, %rd21;
	ld.global.u32 	%r38, [%rd22];
	add.s32 	%r39, %r9, %r38;
	shl.b32 	%r40, %r39, 3;
	add.s32 	%r41, %r16, %r40;
	add.s32 	%r42, %r37, %r7;
	mul.wide.u32 	%rd23, %r42, 8;
	add.s64 	%rd24, %rd1, %rd23;
	ld.global.v2.f32 	{%f7, %f8}, [%rd24];
	st.shared.v2.f32 	[%r41], {%f7, %f8};
	bar.sync 	0;
	shl.b32 	%r43, %r2, 8;
	add.s32 	%r44, %r12, %r43;
	mul.wide.u32 	%rd25, %r44, 4;
	add.s64 	%rd26, %rd3, %rd25;
	ld.global.u32 	%r45, [%rd26];
	add.s64 	%rd27, %rd2, %rd25;
	ld.global.u32 	%r46, [%rd27];
	shl.b32 	%r47, %r45, 6;
	add.s32 	%r48, %r47, %r46;
	shl.b32 	%r49, %r48, 3;
	add.s32 	%r50, %r16, %r49;
	add.s32 	%r51, %r44, %r7;
	mul.wide.u32 	%rd28, %r51, 8;
	add.s64 	%rd29, %rd1, %rd28;
	ld.global.v2.f32 	{%f9, %f10}, [%rd29];
	st.shared.v2.f32 	[%r50], {%f9, %f10};
	add.s32 	%r52, %r43, %r35;
	add.s32 	%r53, %r52, %r8;
	mul.wide.u32 	%rd30, %r53, 4;
	add.s64 	%rd31, %rd3, %rd30;
	ld.global.u32 	%r54, [%rd31];
	add.s64 	%rd32, %rd2, %rd30;
	ld.global.u32 	%r55, [%rd32];
	shl.b32 	%r56, %r54, 6;
	add.s32 	%r57, %r56, %r55;
	shl.b32 	%r58, %r57, 3;
	add.s32 	%r59, %r16, %r58;
	add.s32 	%r60, %r53, %r7;
	mul.wide.u32 	%rd33, %r60, 8;
	add.s64 	%rd34, %rd1, %rd33;
	ld.global.v2.f32 	{%f11, %f12}, [%rd34];
	st.shared.v2.f32 	[%r59], {%f11, %f12};
	bar.sync 	0;
	shl.b32 	%r61, %r1, 12;
	or.b32  	%r62, %r61, %r8;
	add.s32 	%r63, %r62, %r11;
	mul.wide.u32 	%rd35, %r63, 8;
	add.s64 	%rd36, %rd4, %rd35;
	shl.b32 	%r64, %r12, 3;
	add.s32 	%r65, %r16, %r64;
	ld.shared.v2.f32 	{%f13, %f14}, [%r65];
	st.global.v2.f32 	[%rd36], {%f13, %f14};
	add.s32 	%r66, %r63, %r20;
	mul.wide.u32 	%rd37, %r66, 8;
	add.s64 	%rd38, %rd4, %rd37;
	shl.b32 	%r67, %r2, 9;
	add.s32 	%r68, %r65, %r67;
	ld.shared.v2.f32 	{%f15, %f16}, [%r68];
	st.global.v2.f32 	[%rd38], {%f15, %f16};
	add.s32 	%r69, %r62, %r28;
	mul.wide.u32 	%rd39, %r69, 8;
	add.s64 	%rd40, %rd4, %rd39;
	shl.b32 	%r70, %r29, 3;
	add.s32 	%r71, %r16, %r70;
	ld.shared.v2.f32 	{%f17, %f18}, [%r71];
	st.global.v2.f32 	[%rd40], {%f17, %f18};
	add.s32 	%r72, %r62, %r36;
	mul.wide.u32 	%rd41, %r72, 8;
	add.s64 	%rd42, %rd4, %rd41;
	shl.b32 	%r73, %r37, 3;
	add.s32 	%r74, %r16, %r73;
	ld.shared.v2.f32 	{%f19, %f20}, [%r74];
	st.global.v2.f32 	[%rd42], {%f19, %f20};
$L__BB12_4:
	ret;

}
	// .globl	_Z10dotProductPK6float2iifiPS_
.visible .entry _Z10dotProductPK6float2iifiPS_(
	.param .u64 .ptr .align 1 _Z10dotProductPK6float2iifiPS__param_0,
	.param .u32 _Z10dotProductPK6float2iifiPS__param_1,
	.param .u32 _Z10dotProductPK6float2iifiPS__param_2,
	.param .f32 _Z10dotProductPK6float2iifiPS__param_3,
	.param .u32 _Z10dotProductPK6float2iifiPS__param_4,
	.param .u64 .ptr .align 1 _Z10dotProductPK6float2iifiPS__param_5
)
{
	.reg .pred 	%p<7>;
	.reg .b32 	%r<45>;
	.reg .b32 	%f<49>;
	.reg .b64 	%rd<15>;

	ld.param.u64 	%rd2, [_Z10dotProductPK6float2iifiPS__param_0];
	ld.param.u32 	%r24, [_Z10dotProductPK6float2iifiPS__param_1];
	ld.param.u32 	%r25, [_Z10dotProductPK6float2iifiPS__param_2];
	ld.param.f32 	%f3, [_Z10dotProductPK6float2iifiPS__param_3];
	ld.param.u32 	%r26, [_Z10dotProductPK6float2iifiPS__param_4];
	ld.param.u64 	%rd3, [_Z10dotProductPK6float2iifiPS__param_5];
	cvta.to.global.u64 	%rd1, %rd3;
	mov.u32 	%r27, %ntid.x;
	mov.u32 	%r28, %ctaid.x;
	mov.u32 	%r29, %tid.x;
	mad.lo.s32 	%r1, %r27, %r28, %r29;
	mov.u32 	%r30, %ntid.y;
	mov.u32 	%r31, %ctaid.y;
	mul.lo.s32 	%r2, %r30, %r31;
	mov.u32 	%r3, %tid.y;
	add.s32 	%r4, %r2, %r3;
	setp.ge.s32 	%p1, %r4, %r25;
	@%p1 bra 	$L__BB13_8;
	mov.u32 	%r32, %ctaid.z;
	cvta.to.global.u64 	%rd4, %rd2;
	mad.lo.s32 	%r33, %r24, %r4, %r1;
	mul.wide.s32 	%rd5, %r33, 8;
	add.s64 	%rd6, %rd4, %rd5;
	ld.global.v2.f32 	{%f1, %f2}, [%rd6];
	mul.lo.s32 	%r5, %r26, %r32;
	add.s32 	%r6, %r5, %r26;
	setp.lt.s32 	%p2, %r26, 1;
	@%p2 bra 	$L__BB13_8;
	mul.lo.s32 	%r7, %r25, %r24;
	add.s32 	%r34, %r5, 1;
	max.s32 	%r8, %r6, %r34;
	sub.s32 	%r35, %r8, %r5;
	and.b32  	%r9, %r35, 3;
	setp.eq.s32 	%p3, %r9, 0;
	mov.u32 	%r44, %r5;
	@%p3 bra 	$L__BB13_5;
	mad.lo.s32 	%r36, %r5, %r25, %r3;
	add.s32 	%r37, %r36, %r2;
	mad.lo.s32 	%r41, %r24, %r37, %r1;
	neg.s32 	%r40, %r9;
	add.s32 	%r44, %r5, %r9;
$L__BB13_4:
	.pragma "nounroll";
	mul.wide.s32 	%rd7, %r41, 8;
	add.s64 	%rd8, %rd1, %rd7;
	ld.global.v2.f32 	{%f4, %f5}, [%rd8];
	mul.f32 	%f6, %f1, %f4;
	mul.f32 	%f7, %f2, %f5;
	sub.f32 	%f8, %f6, %f7;
	mul.f32 	%f9, %f3, %f8;
	mul.f32 	%f10, %f1, %f5;
	fma.rn.f32 	%f11, %f2, %f4, %f10;
	mul.f32 	%f12, %f3, %f11;
	st.global.v2.f32 	[%rd8], {%f9, %f12};
	add.s32 	%r41, %r41, %r7;
	add.s32 	%r40, %r40, 1;
	setp.ne.s32 	%p4, %r40, 0;
	@%p4 bra 	$L__BB13_4;
$L__BB13_5:
	sub.s32 	%r38, %r5, %r8;
	setp.gt.u32 	%p5, %r38, -4;
	@%p5 bra 	$L__BB13_8;
	mad.lo.s32 	%r39, %r44, %r25, %r4;
	mad.lo.s32 	%r43, %r24, %r39, %r1;
	shl.b32 	%r19, %r7, 2;
	mul.wide.s32 	%rd11, %r7, 8;
$L__BB13_7:
	mul.wide.s32 	%rd9, %r43, 8;
	add.s64 	%rd10, %rd1, %rd9;
	ld.global.v2.f32 	{%f13, %f14}, [%rd10];
	mul.f32 	%f15, %f1, %f13;
	mul.f32 	%f16, %f2, %f14;
	sub.f32 	%f17, %f15, %f16;
	mul.f32 	%f18, %f3, %f17;
	mul.f32 	%f19, %f1, %f14;
	fma.rn.f32 	%f20, %f2, %f13, %f19;
	mul.f32 	%f21, %f3, %f20;
	st.global.v2.f32 	[%rd10], {%f18, %f21};
	add.s64 	%rd12, %rd10, %rd11;
	ld.global.v2.f32 	{%f22, %f23}, [%rd12];
	mul.f32 	%f24, %f1, %f22;
	mul.f32 	%f25, %f2, %f23;
	sub.f32 	%f26, %f24, %f25;
	mul.f32 	%f27, %f3, %f26;
	mul.f32 	%f28, %f1, %f23;
	fma.rn.f32 	%f29, %f2, %f22, %f28;
	mul.f32 	%f30, %f3, %f29;
	st.global.v2.f32 	[%rd12], {%f27, %f30};
	add.s64 	%rd13, %rd12, %rd11;
	ld.global.v2.f32 	{%f31, %f32}, [%rd13];
	mul.f32 	%f33, %f1, %f31;
	mul.f32 	%f34, %f2, %f32;
	sub.f32 	%f35, %f33, %f34;
	mul.f32 	%f36, %f3, %f35;
	mul.f32 	%f37, %f1, %f32;
	fma.rn.f32 	%f38, %f2, %f31, %f37;
	mul.f32 	%f39, %f3, %f38;
	st.global.v2.f32 	[%rd13], {%f36, %f39};
	add.s64 	%rd14, %rd13, %rd11;
	ld.global.v2.f32 	{%f40, %f41}, [%rd14];
	mul.f32 	%f42, %f1, %f40;
	mul.f32 	%f43, %f2, %f41;
	sub.f32 	%f44, %f42, %f43;
	mul.f32 	%f45, %f3, %f44;
	mul.f32 	%f46, %f1, %f41;
	fma.rn.f32 	%f47, %f2, %f40, %f46;
	mul.f32 	%f48, %f3, %f47;
	st.global.v2.f32 	[%rd14], {%f45, %f48};
	add.s32 	%r44, %r44, 4;
	add.s32 	%r43, %r43, %r19;
	setp.lt.s32 	%p6, %r44, %r6;
	@%p6 bra 	$L__BB13_7;
$L__BB13_8:
	ret;

}


// ===== COMPILED SASS (sm_100) =====

	.target	sm_100

	.elftype	@"ET_EXEC"


//--------------------- .note.nv.tkinfo           --------------------------
	.section	.note.nv.tkinfo,"",@"SHT_NOTE"
	.sectionflags	@"SHF_NOTE_NV_TKINFO"
	.tkinfo
        /*0018*/ 	.word	0x00000002
        /*0030*/ 	.string	""
        /*0030*/ 	.string	"ptxas"
        /*0030*/ 	.string	"Cuda compilation tools, release 13.0, V13.0.88"
        /*0030*/ 	.string	"Build cuda_13.0.r13.0/compiler.36424714_0"
        /*0030*/ 	.string	"-arch sm_100 -m 64 "



//--------------------- .note.nv.cuinfo           --------------------------
	.section	.note.nv.cuinfo,"",@"SHT_NOTE"
	.sectionflags	@"SHF_NOTE_NV_CUINFO"
        /*0018*/ 	.short	0x0002
        /*001a*/ 	.short	0x0064
        /*001c*/ 	.short	0x0082
	.zero		2


//--------------------- .nv.info                  --------------------------
	.section	.nv.info,"",@"SHT_CUDA_INFO"
	.align	4


	//----- nvinfo : EIATTR_REGCOUNT
	.align		4
        /*0000*/ 	.byte	0x04, 0x2f
        /*0002*/ 	.short	(.L_1 - .L_0)
	.align		4
.L_0:
        /*0004*/ 	.word	index@(_Z16padDataWithZerosPfPKfiiiii)
        /*0008*/ 	.word	0x0000000a


	//----- nvinfo : EIATTR_FRAME_SIZE
	.align		4
.L_1:
        /*000c*/ 	.byte	0x04, 0x11
        /*000e*/ 	.short	(.L_3 - .L_2)
	.align		4
.L_2:
        /*0010*/ 	.word	index@(_Z16padDataWithZerosPfPKfiiiii)
        /*0014*/ 	.word	0x00000000


	//----- nvinfo : EIATTR_REGCOUNT
	.align		4
.L_3:
        /*0018*/ 	.byte	0x04, 0x2f
        /*001a*/ 	.short	(.L_5 - .L_4)
	.align		4
.L_4:
        /*001c*/ 	.word	index@(_Z23padDataWithZerosComplexP6float2PKfiiiii)
        /*0020*/ 	.word	0x0000000a


	//----- nvinfo : EIATTR_FRAME_SIZE
	.align		4
.L_5:
        /*0024*/ 	.byte	0x04, 0x11
        /*0026*/ 	.short	(.L_7 - .L_6)
	.align		4
.L_6:
        /*0028*/ 	.word	index@(_Z23padDataWithZerosComplexP6float2PKfiiiii)
        /*002c*/ 	.word	0x00000000


	//----- nvinfo : EIATTR_REGCOUNT
	.align		4
.L_7:
        /*0030*/ 	.byte	0x04, 0x2f
        /*0032*/ 	.short	(.L_9 - .L_8)
	.align		4
.L_8:
        /*0034*/ 	.word	index@(_Z25padKernelWithZerosComplexP6float2PKfiiiii)
        /*0038*/ 	.word	0x0000000e


	//----- nvinfo : EIATTR_FRAME_SIZE
	.align		4
.L_9:
        /*003c*/ 	.byte	0x04, 0x11
        /*003e*/ 	.short	(.L_11 - .L_10)
	.align		4
.L_10:
        /*0040*/ 	.word	index@(_Z25padKernelWithZerosComplexP6float2PKfiiiii)
        /*0044*/ 	.word	0x00000000


	//----- nvinfo : EIATTR_REGCOUNT
	.align		4
.L_11:
        /*0048*/ 	.byte	0x04, 0x2f
        /*004a*/ 	.short	(.L_13 - .L_12)
	.align		4
.L_12:
        /*004c*/ 	.word	index@(_Z11ConjComplexP6float2PKS_iii)
        /*0050*/ 	.word	0x0000000a


	//----- nvinfo : EIATTR_FRAME_SIZE
	.align		4
.L_13:
        /*0054*/ 	.byte	0x04, 0x11
        /*0056*/ 	.short	(.L_15 - .L_14)
	.align		4
.L_14:
        /*0058*/ 	.word	index@(_Z11ConjComplexP6float2PKS_iii)
        /*005c*/ 	.word	0x00000000


	//----- nvinfo : EIATTR_REGCOUNT
	.align		4
.L_15:
        /*0060*/ 	.byte	0x04, 0x2f
        /*0062*/ 	.short	(.L_17 - .L_16)
	.align		4
.L_16:
        /*0064*/ 	.word	index@(_Z12SplitComplexPfPK6float2iii)
        /*0068*/ 	.word	0x0000000e


	//----- nvinfo : EIATTR_FRAME_SIZE
	.align		4
.L_17:
        /*006c*/ 	.byte	0x04, 0x11
        /*006e*/ 	.short	(.L_19 - .L_18)
	.align		4
.L_18:
        /*0070*/ 	.word	index@(_Z12SplitComplexPfPK6float2iii)
        /*0074*/ 	.word	0x00000000


	//----- nvinfo : EIATTR_REGCOUNT
	.align		4
.L_19:
        /*0078*/ 	.byte	0x04, 0x2f
        /*007a*/ 	.short	(.L_21 - .L_20)
	.align		4
.L_20:
        /*007c*/ 	.word	index@(_Z17qdVectorConstructPK6float2PKiS3_iiiPS_)
        /*0080*/ 	.word	0x0000001f


	//----- nvinfo : EIATTR_FRAME_SIZE
	.align		4
.L_21:
        /*0084*/ 	.byte	0x04, 0x11
        /*0086*/ 	.short	(.L_23 - .L_22)
	.align		4
.L_22:
        /*0088*/ 	.word	index@(_Z17qdVectorConstructPK6float2PKiS3_iiiPS_)
        /*008c*/ 	.word	0x00000000


	//----- nvinfo : EIATTR_REGCOUNT
	.align		4
.L_23:
        /*0090*/ 	.byte	0x04, 0x2f
        /*0092*/ 	.short	(.L_25 - .L_24)
	.align		4
.L_24:
        /*0094*/ 	.word	index@(_Z19qdVectorReconstructPK6float2PKiS3_iiPS_)
        /*0098*/ 	.word	0x00000010


	//----- nvinfo : EIATTR_FRAME_SIZE
	.align		4
.L_25:
        /*009c*/ 	.byte	0x04, 0x11
        /*009e*/ 	.short	(.L_27 - .L_26)
	.align		4
.L_26:
        /*00a0*/ 	.word	index@(_Z19qdVectorReconstructPK6float2PKiS3_iiPS_)
        /*00a4*/ 	.word	0x00000000


	//----- nvinfo : EIATTR_REGCOUNT
	.align		4
.L_27:
        /*00a8*/ 	.byte	0x04, 0x2f
        /*00aa*/ 	.short	(.L_29 - .L_28)
	.align		4
.L_28:
        /*00ac*/ 	.word	index@(_Z17padDataWithBorderPfS_iiiiiiiii)
        /*00b0*/ 	.word	0x0000000a


	//----- nvinfo : EIATTR_FRAME_SIZE
	.align		4
.L_29:
        /*00b4*/ 	.byte	0x04, 0x11
        /*00b6*/ 	.short	(.L_31 - .L_30)
	.align		4
.L_30:
        /*00b8*/ 	.word	index@(_Z17padDataWithBorderPfS_iiiiiiiii)
        /*00bc*/ 	.word	0x00000000


	//----- nvinfo : EIATTR_REGCOUNT
	.align		4
.L_31:
        /*00c0*/ 	.byte	0x04, 0x2f
        /*00c2*/ 	.short	(.L_33 - .L_32)
	.align		4
.L_32:
        /*00c4*/ 	.word	index@(_Z30elementwiseProductAndNormalizeP6float2PKS_S2_iiif)
        /*00c8*/ 	.word	0x00000012


	//----- nvinfo : EIATTR_FRAME_SIZE
	.align		4
.L_33:
        /*00cc*/ 	.byte	0x04, 0x11
        /*00ce*/ 	.short	(.L_35 - .L_34)
	.align		4
.L_34:
        /*00d0*/ 	.word	index@(_Z30elementwiseProductAndNormalizeP6float2PKS_S2_iiif)
        /*00d4*/ 	.word	0x00000000


	//----- nvinfo : EIATTR_REGCOUNT
	.align		4
.L_35:
        /*00d8*/ 	.byte	0x04, 0x2f
        /*00da*/ 	.short	(.L_37 - .L_36)
	.align		4
.L_36:
        /*00dc*/ 	.word	index@(_Z16sumAlongFeaturesPfPKfiii)
        /*00e0*/ 	.word	0x00000020


	//----- nvinfo : EIATTR_FRAME_SIZE
	.align		4
.L_37:
        /*00e4*/ 	.byte	0x04, 0x11
        /*00e6*/ 	.short	(.L_39 - .L_38)
	.align		4
.L_38:
        /*00e8*/ 	.word	index@(_Z16sumAlongFeaturesPfPKfiii)
        /*00ec*/ 	.word	0x00000000


	//----- nvinfo : EIATTR_REGCOUNT
	.align		4
.L_39:
        /*00f0*/ 	.byte	0x04, 0x2f
        /*00f2*/ 	.short	(.L_41 - .L_40)
	.align		4
.L_40:
        /*00f4*/ 	.word	index@(_Z24qdVectorConstruct_sparsePK6float2PKiS3_S3_S3_S3_iiiiPS_)
        /*00f8*/ 	.word	0x00000020


	//----- nvinfo : EIATTR_FRAME_SIZE
	.align		4
.L_41:
        /*00fc*/ 	.byte	0x04, 0x11
        /*00fe*/ 	.short	(.L_43 - .L_42)
	.align		4
.L_42:
        /*0100*/ 	.word	index@(_Z24qdVectorConstruct_sparsePK6float2PKiS3_S3_S3_S3_iiiiPS_)
        /*0104*/ 	.word	0x00000000


	//----- nvinfo : EIATTR_REGCOUNT
	.align		4
.L_43:
        /*0108*/ 	.byte	0x04, 0x2f
        /*010a*/ 	.short	(.L_45 - .L_44)
	.align		4
.L_44:
        /*010c*/ 	.word	index@(_Z26qdVectorReconstruct_SharedPK6float2PKiS3_iiPS_b)
        /*0110*/ 	.word	0x00000020


	//----- nvinfo : EIATTR_FRAME_SIZE
	.align		4
.L_45:
        /*0114*/ 	.byte	0x04, 0x11
        /*0116*/ 	.short	(.L_47 - .L_46)
	.align		4
.L_46:
        /*0118*/ 	.word	index@(_Z26qdVectorReconstruct_SharedPK6float2PKiS3_iiPS_b)
        /*011c*/ 	.word	0x00000000


	//----- nvinfo : EIATTR_REGCOUNT
	.align		4
.L_47:
        /*0120*/ 	.byte	0x04, 0x2f
        /*0122*/ 	.short	(.L_49 - .L_48)
	.align		4
.L_48:
        /*0124*/ 	.word	index@(_Z25qdVectorReconstruct_SmallPK6float2PKiS3_iiPS_b)
        /*0128*/ 	.word	0x00000020


	//----- nvinfo : EIATTR_FRAME_SIZE
	.align		4
.L_49:
        /*012c*/ 	.byte	0x04, 0x11
        /*012e*/ 	.short	(.L_51 - .L_50)
	.align		4
.L_50:
        /*0130*/ 	.word	index@(_Z25qdVectorReconstruct_SmallPK6float2PKiS3_iiPS_b)
        /*0134*/ 	.word	0x00000000


	//----- nvinfo : EIATTR_REGCOUNT
	.align		4
.L_51:
        /*0138*/ 	.byte	0x04, 0x2f
        /*013a*/ 	.short	(.L_53 - .L_52)
	.align		4
.L_52:
        /*013c*/ 	.word	index@(_Z10dotProductPK6float2iifiPS_)
        /*0140*/ 	.word	0x00000018


	//----- nvinfo : EIATTR_FRAME_SIZE
	.align		4
.L_53:
        /*0144*/ 	.byte	0x04, 0x11
        /*0146*/ 	.short	(.L_55 - .L_54)
	.align		4
.L_54:
        /*0148*/ 	.word	index@(_Z10dotProductPK6float2iifiPS_)
        /*014c*/ 	.word	0x00000000


	//----- nvinfo : EIATTR_MIN_STACK_SIZE
	.align		4
.L_55:
        /*0150*/ 	.byte	0x04, 0x12
        /*0152*/ 	.short	(.L_57 - .L_56)
	.align		4
.L_56:
        /*0154*/ 	.word	index@(_Z10dotProductPK6float2iifiPS_)
        /*0158*/ 	.word	0x00000000


	//----- nvinfo : EIATTR_MIN_STACK_SIZE
	.align		4
.L_57:
        /*015c*/ 	.byte	0x04, 0x12
        /*015e*/ 	.short	(.L_59 - .L_58)
	.align		4
.L_58:
        /*0160*/ 	.word	index@(_Z25qdVectorReconstruct_SmallPK6float2PKiS3_iiPS_b)
        /*0164*/ 	.word	0x00000000


	//----- nvinfo : EIATTR_MIN_STACK_SIZE
	.align		4
.L_59:
        /*0168*/ 	.byte	0x04, 0x12
        /*016a*/ 	.short	(.L_61 - .L_60)
	.align		4
.L_60:
        /*016c*/ 	.word	index@(_Z26qdVectorReconstruct_SharedPK6float2PKiS3_iiPS_b)
        /*0170*/ 	.word	0x00000000


	//----- nvinfo : EIATTR_MIN_STACK_SIZE
	.align		4
.L_61:
        /*0174*/ 	.byte	0x04, 0x12
        /*0176*/ 	.short	(.L_63 - .L_62)
	.align		4
.L_62:
        /*0178*/ 	.word	index@(_Z24qdVectorConstruct_sparsePK6float2PKiS3_S3_S3_S3_iiiiPS_)
        /*017c*/ 	.word	0x00000000


	//----- nvinfo : EIATTR_MIN_STACK_SIZE
	.align		4
.L_63:
        /*0180*/ 	.byte	0x04, 0x12
        /*0182*/ 	.short	(.L_65 - .L_64)
	.align		4
.L_64:
        /*0184*/ 	.word	index@(_Z16sumAlongFeaturesPfPKfiii)
        /*0188*/ 	.word	0x00000000


	//----- nvinfo : EIATTR_MIN_STACK_SIZE
	.align		4
.L_65:
        /*018c*/ 	.byte	0x04, 0x12
        /*018e*/ 	.short	(.L_67 - .L_66)
	.align		4
.L_66:
        /*0190*/ 	.word	index@(_Z30elementwiseProductAndNormalizeP6float2PKS_S2_iiif)
        /*0194*/ 	.word	0x00000000


	//----- nvinfo : EIATTR_MIN_STACK_SIZE
	.align		4
.L_67:
        /*0198*/ 	.byte	0x04, 0x12
        /*019a*/ 	.short	(.L_69 - .L_68)
	.align		4
.L_68:
        /*019c*/ 	.word	index@(_Z17padDataWithBorderPfS_iiiiiiiii)
        /*01a0*/ 	.word	0x00000000


	//----- nvinfo : EIATTR_MIN_STACK_SIZE
	.align		4
.L_69:
        /*01a4*/ 	.byte	0x04, 0x12
        /*01a6*/ 	.short	(.L_71 - .L_70)
	.align		4
.L_70:
        /*01a8*/ 	.word	index@(_Z19qdVectorReconstructPK6float2PKiS3_iiPS_)
        /*01ac*/ 	.word	0x00000000


	//----- nvinfo : EIATTR_MIN_STACK_SIZE
	.align		4
.L_71:
        /*01b0*/ 	.byte	0x04, 0x12
        /*01b2*/ 	.short	(.L_73 - .L_72)
	.align		4
.L_72:
        /*01b4*/ 	.word	index@(_Z17qdVectorConstructPK6float2PKiS3_iiiPS_)
        /*01b8*/ 	.word	0x00000000


	//----- nvinfo : EIATTR_MIN_STACK_SIZE
	.align		4
.L_73:
        /*01bc*/ 	.byte	0x04, 0x12
        /*01be*/ 	.short	(.L_75 - .L_74)
	.align		4
.L_74:
        /*01c0*/ 	.word	index@(_Z12SplitComplexPfPK6float2iii)
        /*01c4*/ 	.word	0x00000000


	//----- nvinfo : EIATTR_MIN_STACK_SIZE
	.align		4
.L_75:
        /*01c8*/ 	.byte	0x04, 0x12
        /*01ca*/ 	.short	(.L_77 - .L_76)
	.align		4
.L_76:
        /*01cc*/ 	.word	index@(_Z11ConjComplexP6float2PKS_iii)
        /*01d0*/ 	.word	0x00000000


	//----- nvinfo : EIATTR_MIN_STACK_SIZE
	.align		4
.L_77:
        /*01d4*/ 	.byte	0x04, 0x12
        /*01d6*/ 	.short	(.L_79 - .L_78)
	.align		4
.L_78:
        /*01d8*/ 	.word	index@(_Z25padKernelWithZerosComplexP6float2PKfiiiii)
        /*01dc*/ 	.word	0x00000000


	//----- nvinfo : EIATTR_MIN_STACK_SIZE
	.align		4
.L_79:
        /*01e0*/ 	.byte	0x04, 0x12
        /*01e2*/ 	.short	(.L_81 - .L_80)
	.align		4
.L_80:
        /*01e4*/ 	.word	index@(_Z23padDataWithZerosComplexP6float2PKfiiiii)
        /*01e8*/ 	.word	0x00000000


	//----- nvinfo : EIATTR_MIN_STACK_SIZE
	.align		4
.L_81:
        /*01ec*/ 	.byte	0x04, 0x12
        /*01ee*/ 	.short	(.L_83 - .L_82)
	.align		4
.L_82:
        /*01f0*/ 	.word	index@(_Z16padDataWithZerosPfPKfiiiii)
        /*01f4*/ 	.word	0x00000000
.L_83:


//--------------------- .nv.compat                --------------------------
	.section	.nv.compat,"",@"SHT_CUDA_COMPAT_INFO"
	.align	4
        /*0000*/ 	.byte	0x02, 0x09, 0x00, 0x00, 0x02, 0x02, 0x01, 0x00, 0x02, 0x05, 0x05, 0x00, 0x03, 0x07, 0x01, 0x01
        /*0010*/ 	.byte	0x02, 0x03, 0x00, 0x00, 0x02, 0x06, 0x01, 0x00, 0x04, 0x0b, 0x08, 0x00, 0x09, 0x00, 0x00, 0x00
        /*0020*/ 	.byte	0x00, 0x00, 0x00, 0x00


//--------------------- .nv.info._Z10dotProductPK6float2iifiPS_ --------------------------
	.section	.nv.info._Z10dotProductPK6float2iifiPS_,"",@"SHT_CUDA_INFO"
	.sectionflags	@""
	.align	4


	//----- nvinfo : EIATTR_CUDA_API_VERSION
	.align		4
        /*0000*/ 	.byte	0x04, 0x37
        /*0002*/ 	.short	(.L_85 - .L_84)
.L_84:
        /*0004*/ 	.word	0x00000082


	//----- nvinfo : EIATTR_KPARAM_INFO
	.align		4
.L_85:
        /*0008*/ 	.byte	0x04, 0x17
        /*000a*/ 	.short	(.L_87 - .L_86)
.L_86:
        /*000c*/ 	.word	0x00000000
        /*0010*/ 	.short	0x0005
        /*0012*/ 	.short	0x0018
        /*0014*/ 	.byte	0x00, 0xf5, 0x21, 0x00


	//----- nvinfo : EIATTR_KPARAM_INFO
	.align		4
.L_87:
        /*0018*/ 	.byte	0x04, 0x17
        /*001a*/ 	.short	(.L_89 - .L_88)
.L_88:
        /*001c*/ 	.word	0x00000000
        /*0020*/ 	.short	0x0004
        /*0022*/ 	.short	0x0014
        /*0024*/ 	.byte	0x00, 0xf0, 0x11, 0x00


	//----- nvinfo : EIATTR_KPARAM_INFO
	.align		4
.L_89:
        /*0028*/ 	.byte	0x04, 0x17
        /*002a*/ 	.short	(.L_91 - .L_90)
.L_90:
        /*002c*/ 	.word	0x00000000
        /*0030*/ 	.short	0x0003
        /*0032*/ 	.short	0x0010
        /*0034*/ 	.byte	0x00, 0xf0, 0x11, 0x00


	//----- nvinfo : EIATTR_KPARAM_INFO
	.align		4
.L_91:
        /*0038*/ 	.byte	0x04, 0x17
        /*003a*/ 	.short	(.L_93 - .L_92)
.L_92:
        /*003c*/ 	.word	0x00000000
        /*0040*/ 	.short	0x0002
        /*0042*/ 	.short	0x000c
        /*0044*/ 	.byte	0x00, 0xf0, 0x11, 0x00


	//----- nvinfo : EIATTR_KPARAM_INFO
	.align		4
.L_93:
        /*0048*/ 	.byte	0x04, 0x17
        /*004a*/ 	.short	(.L_95 - .L_94)
.L_94:
        /*004c*/ 	.word	0x00000000
        /*0050*/ 	.short	0x0001
        /*0052*/ 	.short	0x0008
        /*0054*/ 	.byte	0x00, 0xf0, 0x11, 0x00


	//----- nvinfo : EIATTR_KPARAM_INFO
	.align		4
.L_95:
        /*0058*/ 	.byte	0x04, 0x17
        /*005a*/ 	.short	(.L_97 - .L_96)
.L_96:
        /*005c*/ 	.word	0x00000000
        /*0060*/ 	.short	0x0000
        /*0062*/ 	.short	0x0000
        /*0064*/ 	.byte	0x00, 0xf5, 0x21, 0x00


	//----- nvinfo : EIATTR_SPARSE_MMA_MASK
	.align		4
.L_97:
        /*0068*/ 	.byte	0x03, 0x50
        /*006a*/ 	.short	0x0000


	//----- nvinfo : EIATTR_MAXREG_COUNT
	.align		4
        /*006c*/ 	.byte	0x03, 0x1b
        /*006e*/ 	.short	0x00ff


	//----- nvinfo : EIATTR_MERCURY_ISA_VERSION
	.align		4
        /*0070*/ 	.byte	0x03, 0x5f
        /*0072*/ 	.short	0x0101


	//----- nvinfo : EIATTR_VRC_CTA_INIT_COUNT
	.align		4
        /*0074*/ 	.byte	0x02, 0x4a
	.zero		1
	.zero		1


	//----- nvinfo : EIATTR_EXIT_INSTR_OFFSETS
	.align		4
        /*0078*/ 	.byte	0x04, 0x1c
        /*007a*/ 	.short	(.L_99 - .L_98)


	//   ....[0]....
.L_98:
        /*007c*/ 	.word	0x000000c0


	//   ....[1]....
        /*0080*/ 	.word	0x000000f0


	//   ....[2]....
        /*0084*/ 	.word	0x00000350


	//   ....[3]....
        /*0088*/ 	.word	0x00001290


	//   ....[4]....
        /*008c*/ 	.word	0x00001500


	//----- nvinfo : EIATTR_CBANK_PARAM_SIZE
	.align		4
.L_99:
        /*0090*/ 	.byte	0x03, 0x19
        /*0092*/ 	.short	0x0020


	//----- nvinfo : EIATTR_PARAM_CBANK
	.align		4
        /*0094*/ 	.byte	0x04, 0x0a
        /*0096*/ 	.short	(.L_101 - .L_100)
	.align		4
.L_100:
        /*0098*/ 	.word	index@(.nv.constant0._Z10dotProductPK6float2iifiPS_)
        /*009c*/ 	.short	0x0380
        /*009e*/ 	.short	0x0020


	//----- nvinfo : EIATTR_SW_WAR
	.align		4
.L_101:
        /*00a0*/ 	.byte	0x04, 0x36
        /*00a2*/ 	.short	(.L_103 - .L_102)
.L_102:
        /*00a4*/ 	.word	0x00000008
.L_103:


//--------------------- .nv.info._Z25qdVectorReconstruct_SmallPK6float2PKiS3_iiPS_b --------------------------
	.section	.nv.info._Z25qdVectorReconstruct_SmallPK6float2PKiS3_iiPS_b,"",@"SHT_CUDA_INFO"
	.sectionflags	@""
	.align	4


	//----- nvinfo : EIATTR_CUDA_API_VERSION
	.align		4
        /*0000*/ 	.byte	0x04, 0x37
        /*0002*/ 	.short	(.L_105 - .L_104)
.L_104:
        /*0004*/ 	.word	0x00000082


	//----- nvinfo : EIATTR_KPARAM_INFO
	.align		4
.L_105:
        /*0008*/ 	.byte	0x04, 0x17
        /*000a*/ 	.short	(.L_107 - .L_106)
.L_106:
        /*000c*/ 	.word	0x00000000
        /*0010*/ 	.short	0x0006
        /*0012*/ 	.short	0x0028
        /*0014*/ 	.byte	0x00, 0xf0, 0x05, 0x00


	//----- nvinfo : EIATTR_KPARAM_INFO
	.align		4
.L_107:
        /*0018*/ 	.byte	0x04, 0x17
        /*001a*/ 	.short	(.L_109 - .L_108)
.L_108:
        /*001c*/ 	.word	0x00000000
        /*0020*/ 	.short	0x0005
        /*0022*/ 	.short	0x0020
        /*0024*/ 	.byte	0x00, 0xf5, 0x21, 0x00


	//----- nvinfo : EIATTR_KPARAM_INFO
	.align		4
.L_109:
        /*0028*/ 	.byte	0x04, 0x17
        /*002a*/ 	.short	(.L_111 - .L_110)
.L_110:
        /*002c*/ 	.word	0x00000000
        /*0030*/ 	.short	0x0004
        /*0032*/ 	.short	0x001c
        /*0034*/ 	.byte	0x00, 0xf0, 0x11, 0x00


	//----- nvinfo : EIATTR_KPARAM_INFO
	.align		4
.L_111:
        /*0038*/ 	.byte	0x04, 0x17
        /*003a*/ 	.short	(.L_113 - .L_112)
.L_112:
        /*003c*/ 	.word	0x00000000
        /*0040*/ 	.short	0x0003
        /*0042*/ 	.short	0x0018
        /*0044*/ 	.byte	0x00, 0xf0, 0x11, 0x00


	//----- nvinfo : EIATTR_KPARAM_INFO
	.align		4
.L_113:
        /*0048*/ 	.byte	0x04, 0x17
        /*004a*/ 	.short	(.L_115 - .L_114)
.L_114:
        /*004c*/ 	.word	0x00000000
        /*0050*/ 	.short	0x0002
        /*0052*/ 	.short	0x0010
        /*0054*/ 	.byte	0x00, 0xf5, 0x21, 0x00


	//----- nvinfo : EIATTR_KPARAM_INFO
	.align		4
.L_115:
        /*0058*/ 	.byte	0x04, 0x17
        /*005a*/ 	.short	(.L_117 - .L_116)
.L_116:
        /*005c*/ 	.word	0x00000000
        /*0060*/ 	.short	0x0001
        /*0062*/ 	.short	0x0008
        /*0064*/ 	.byte	0x00, 0xf5, 0x21, 0x00


	//----- nvinfo : EIATTR_KPARAM_INFO
	.align		4
.L_117:
        /*0068*/ 	.byte	0x04, 0x17
        /*006a*/ 	.short	(.L_119 - .L_118)
.L_118:
        /*006c*/ 	.word	0x00000000
        /*0070*/ 	.short	0x0000
        /*0072*/ 	.short	0x0000
        /*0074*/ 	.byte	0x00, 0xf5, 0x21, 0x00


	//----- nvinfo : EIATTR_SPARSE_MMA_MASK
	.align		4
.L_119:
        /*0078*/ 	.byte	0x03, 0x50
        /*007a*/ 	.short	0x0000


	//----- nvinfo : EIATTR_MAXREG_COUNT
	.align		4
        /*007c*/ 	.byte	0x03, 0x1b
        /*007e*/ 	.short	0x00ff


	//----- nvinfo : EIATTR_NUM_BARRIERS
	.align		4
        /*0080*/ 	.byte	0x02, 0x4c
        /*0082*/ 	.byte	0x01
	.zero		1


	//----- nvinfo : EIATTR_MERCURY_ISA_VERSION
	.align		4
        /*0084*/ 	.byte	0x03, 0x5f
        /*0086*/ 	.short	0x0101


	//----- nvinfo : EIATTR_VRC_CTA_INIT_COUNT
	.align		4
        /*0088*/ 	.byte	0x02, 0x4a
	.zero		1
	.zero		1


	//----- nvinfo : EIATTR_EXIT_INSTR_OFFSETS
	.align		4
        /*008c*/ 	.byte	0x04, 0x1c
        /*008e*/ 	.short	(.L_121 - .L_120)


	//   ....[0]....
.L_120:
        /*0090*/ 	.word	0x000000a0


	//   ....[1]....
        /*0094*/ 	.word	0x000006c0


	//   ....[2]....
        /*0098*/ 	.word	0x00000cf0


	//----- nvinfo : EIATTR_CBANK_PARAM_SIZE
	.align		4
.L_121:
        /*009c*/ 	.byte	0x03, 0x19
        /*009e*/ 	.short	0x0029


	//----- nvinfo : EIATTR_PARAM_CBANK
	.align		4
        /*00a0*/ 	.byte	0x04, 0x0a
        /*00a2*/ 	.short	(.L_123 - .L_122)
	.align		4
.L_122:
        /*00a4*/ 	.word	index@(.nv.constant0._Z25qdVectorReconstruct_SmallPK6float2PKiS3_iiPS_b)
        /*00a8*/ 	.short	0x0380
        /*00aa*/ 	.short	0x0029


	//----- nvinfo : EIATTR_SW_WAR
	.align		4
.L_123:
        /*00ac*/ 	.byte	0x04, 0x36
        /*00ae*/ 	.short	(.L_125 - .L_124)
.L_124:
        /*00b0*/ 	.word	0x00000008
.L_125:


//--------------------- .nv.info._Z26qdVectorReconstruct_SharedPK6float2PKiS3_iiPS_b --------------------------
	.section	.nv.info._Z26qdVectorReconstruct_SharedPK6float2PKiS3_iiPS_b,"",@"SHT_CUDA_INFO"
	.sectionflags	@""
	.align	4


	//----- nvinfo : EIATTR_CUDA_API_VERSION
	.align		4
        /*0000*/ 	.byte	0x04, 0x37
        /*0002*/ 	.short	(.L_127 - .L_126)
.L_126:
        /*0004*/ 	.word	0x00000082


	//----- nvinfo : EIATTR_KPARAM_INFO
	.align		4
.L_127:
        /*0008*/ 	.byte	0x04, 0x17
        /*000a*/ 	.short	(.L_129 - .L_128)
.L_128:
        /*000c*/ 	.word	0x00000000
        /*0010*/ 	.short	0x0006
        /*0012*/ 	.short	0x0028
        /*0014*/ 	.byte	0x00, 0xf0, 0x05, 0x00


	//----- nvinfo : EIATTR_KPARAM_INFO
	.align		4
.L_129:
        /*0018*/ 	.byte	0x04, 0x17
        /*001a*/ 	.short	(.L_131 - .L_130)
.L_130:
        /*001c*/ 	.word	0x00000000
        /*0020*/ 	.short	0x0005
        /*0022*/ 	.short	0x0020
        /*0024*/ 	.byte	0x00, 0xf5, 0x21, 0x00


	//----- nvinfo : EIATTR_KPARAM_INFO
	.align		4
.L_131:
        /*0028*/ 	.byte	0x04, 0x17
        /*002a*/ 	.short	(.L_133 - .L_132)
.L_132:
        /*002c*/ 	.word	0x00000000
        /*0030*/ 	.short	0x0004
        /*0032*/ 	.short	0x001c
        /*0034*/ 	.byte	0x00, 0xf0, 0x11, 0x00


	//----- nvinfo : EIATTR_KPARAM_INFO
	.align		4
.L_133:
        /*0038*/ 	.byte	0x04, 0x17
        /*003a*/ 	.short	(.L_135 - .L_134)
.L_134:
        /*003c*/ 	.word	0x00000000
        /*0040*/ 	.short	0x0003
        /*0042*/ 	.short	0x0018
        /*0044*/ 	.byte	0x00, 0xf0, 0x11, 0x00


	//----- nvinfo : EIATTR_KPARAM_INFO
	.align		4
.L_135:
        /*0048*/ 	.byte	0x04, 0x17
        /*004a*/ 	.short	(.L_137 - .L_136)
.L_136:
        /*004c*/ 	.word	0x00000000
        /*0050*/ 	.short	0x0002
        /*0052*/ 	.short	0x0010
        /*0054*/ 	.byte	0x00, 0xf5, 0x21, 0x00


	//----- nvinfo : EIATTR_KPARAM_INFO
	.align		4
.L_137:
        /*0058*/ 	.byte	0x04, 0x17
        /*005a*/ 	.short	(.L_139 - .L_138)
.L_138:
        /*005c*/ 	.word	0x00000000
        /*0060*/ 	.short	0x0001
        /*0062*/ 	.short	0x0008
        /*0064*/ 	.byte	0x00, 0xf5, 0x21, 0x00


	//----- nvinfo : EIATTR_KPARAM_INFO
	.align		4
.L_139:
        /*0068*/ 	.byte	0x04, 0x17
        /*006a*/ 	.short	(.L_141 - .L_140)
.L_140:
        /*006c*/ 	.word	0x00000000
        /*0070*/ 	.short	0x0000
        /*0072*/ 	.short	0x0000
        /*0074*/ 	.byte	0x00, 0xf5, 0x21, 0x00


	//----- nvinfo : EIATTR_SPARSE_MMA_MASK
	.align		4
.L_141:
        /*0078*/ 	.byte	0x03, 0x50
        /*007a*/ 	.short	0x0000


	//----- nvinfo : EIATTR_MAXREG_COUNT
	.align		4
        /*007c*/ 	.byte	0x03, 0x1b
        /*007e*/ 	.short	0x00ff


	//----- nvinfo : EIATTR_NUM_BARRIERS
	.align		4
        /*0080*/ 	.byte	0x02, 0x4c
        /*0082*/ 	.byte	0x01
	.zero		1


	//----- nvinfo : EIATTR_MERCURY_ISA_VERSION
	.align		4
        /*0084*/ 	.byte	0x03, 0x5f
        /*0086*/ 	.short	0x0101


	//----- nvinfo : EIATTR_VRC_CTA_INIT_COUNT
	.align		4
        /*0088*/ 	.byte	0x02, 0x4a
	.zero		1
	.zero		1


	//----- nvinfo : EIATTR_EXIT_INSTR_OFFSETS
	.align		4
        /*008c*/ 	.byte	0x04, 0x1c
        /*008e*/ 	.short	(.L_143 - .L_142)


	//   ....[0]....
.L_142:
        /*0090*/ 	.word	0x00000100


	//   ....[1]....
        /*0094*/ 	.word	0x00000270


	//   ....[2]....
        /*0098*/ 	.word	0x000003f0


	//   ....[3]....
        /*009c*/ 	.word	0x00000420


	//   ....[4]....
        /*00a0*/ 	.word	0x00000a10


	//   ....[5]....
        /*00a4*/ 	.word	0x00000cd0


	//   ....[6]....
        /*00a8*/ 	.word	0x00000ea0


	//   ....[7]....
        /*00ac*/ 	.word	0x00000fb0


	//----- nvinfo : EIATTR_CBANK_PARAM_SIZE
	.align		4
.L_143:
        /*00b0*/ 	.byte	0x03, 0x19
        /*00b2*/ 	.short	0x0029


	//----- nvinfo : EIATTR_PARAM_CBANK
	.align		4
        /*00b4*/ 	.byte	0x04, 0x0a
        /*00b6*/ 	.short	(.L_145 - .L_144)
	.align		4
.L_144:
        /*00b8*/ 	.word	index@(.nv.constant0._Z26qdVectorReconstruct_SharedPK6float2PKiS3_iiPS_b)
        /*00bc*/ 	.short	0x0380
        /*00be*/ 	.short	0x0029


	//----- nvinfo : EIATTR_SW_WAR
	.align		4
.L_145:
        /*00c0*/ 	.byte	0x04, 0x36
        /*00c2*/ 	.short	(.L_147 - .L_146)
.L_146:
        /*00c4*/ 	.word	0x00000008
.L_147:


//--------------------- .nv.info._Z24qdVectorConstruct_sparsePK6float2PKiS3_S3_S3_S3_iiiiPS_ --------------------------
	.section	.nv.info._Z24qdVectorConstruct_sparsePK6float2PKiS3_S3_S3_S3_iiiiPS_,"",@"SHT_CUDA_INFO"
	.sectionflags	@""
	.align	4


	//----- nvinfo : EIATTR_CUDA_API_VERSION
	.align		4
        /*0000*/ 	.byte	0x04, 0x37
        /*0002*/ 	.short	(.L_149 - .L_148)
.L_148:
        /*0004*/ 	.word	0x00000082


	//----- nvinfo : EIATTR_KPARAM_INFO
	.align		4
.L_149:
        /*0008*/ 	.byte	0x04, 0x17
        /*000a*/ 	.short	(.L_151 - .L_150)
.L_150:
        /*000c*/ 	.word	0x00000000
        /*0010*/ 	.short	0x000a
        /*0012*/ 	.short	0x0040
        /*0014*/ 	.byte	0x00, 0xf5, 0x21, 0x00


	//----- nvinfo : EIATTR_KPARAM_INFO
	.align		4
.L_151:
        /*0018*/ 	.byte	0x04, 0x17
        /*001a*/ 	.short	(.L_153 - .L_152)
.L_152:
        /*001c*/ 	.word	0x00000000
        /*0020*/ 	.short	0x0009
        /*0022*/ 	.short	0x003c
        /*0024*/ 	.byte	0x00, 0xf0, 0x11, 0x00


	//----- nvinfo : EIATTR_KPARAM_INFO
	.align		4
.L_153:
        /*0028*/ 	.byte	0x04, 0x17
        /*002a*/ 	.short	(.L_155 - .L_154)
.L_154:
        /*002c*/ 	.word	0x00000000
        /*0030*/ 	.short	0x0008
        /*0032*/ 	.short	0x0038
        /*0034*/ 	.byte	0x00, 0xf0, 0x11, 0x00


	//----- nvinfo : EIATTR_KPARAM_INFO
	.align		4
.L_155:
        /*0038*/ 	.byte	0x04, 0x17
        /*003a*/ 	.short	(.L_157 - .L_156)
.L_156:
        /*003c*/ 	.word	0x00000000
        /*0040*/ 	.short	0x0007
        /*0042*/ 	.short	0x0034
        /*0044*/ 	.byte	0x00, 0xf0, 0x11, 0x00


	//----- nvinfo : EIATTR_KPARAM_INFO
	.align		4
.L_157:
        /*0048*/ 	.byte	0x04, 0x17
        /*004a*/ 	.short	(.L_159 - .L_158)
.L_158:
        /*004c*/ 	.word	0x00000000
        /*0050*/ 	.short	0x0006
        /*0052*/ 	.short	0x0030
        /*0054*/ 	.byte	0x00, 0xf0, 0x11, 0x00


	//----- nvinfo : EIATTR_KPARAM_INFO
	.align		4
.L_159:
        /*0058*/ 	.byte	0x04, 0x17
        /*005a*/ 	.short	(.L_161 - .L_160)
.L_160:
        /*005c*/ 	.word	0x00000000
        /*0060*/ 	.short	0x0005
        /*0062*/ 	.short	0x0028
        /*0064*/ 	.byte	0x00, 0xf5, 0x21, 0x00


	//----- nvinfo : EIATTR_KPARAM_INFO
	.align		4
.L_161:
        /*0068*/ 	.byte	0x04, 0x17
        /*006a*/ 	.short	(.L_163 - .L_162)
.L_162:
        /*006c*/ 	.word	0x00000000
        /*0070*/ 	.short	0x0004
        /*0072*/ 	.short	0x0020
        /*0074*/ 	.byte	0x00, 0xf5, 0x21, 0x00


	//----- nvinfo : EIATTR_KPARAM_INFO
	.align		4
.L_163:
        /*0078*/ 	.byte	0x04, 0x17
        /*007a*/ 	.short	(.L_165 - .L_164)
.L_164:
        /*007c*/ 	.word	0x00000000
        /*0080*/ 	.short	0x0003
        /*0082*/ 	.short	0x0018
        /*0084*/ 	.byte	0x00, 0xf5, 0x21, 0x00


	//----- nvinfo : EIATTR_KPARAM_INFO
	.align		4
.L_165:
        /*0088*/ 	.byte	0x04, 0x17
        /*008a*/ 	.short	(.L_167 - .L_166)
.L_166:
        /*008c*/ 	.word	0x00000000
        /*0090*/ 	.short	0x0002
        /*0092*/ 	.short	0x0010
        /*0094*/ 	.byte	0x00, 0xf5, 0x21, 0x00


	//----- nvinfo : EIATTR_KPARAM_INFO
	.align		4
.L_167:
        /*0098*/ 	.byte	0x04, 0x17
        /*009a*/ 	.short	(.L_169 - .L_168)
.L_168:
        /*009c*/ 	.word	0x00000000
        /*00a0*/ 	.short	0x0001
        /*00a2*/ 	.short	0x0008
        /*00a4*/ 	.byte	0x00, 0xf5, 0x21, 0x00


	//----- nvinfo : EIATTR_KPARAM_INFO
	.align		4
.L_169:
        /*00a8*/ 	.byte	0x04, 0x17
        /*00aa*/ 	.short	(.L_171 - .L_170)
.L_170:
        /*00ac*/ 	.word	0x00000000
        /*00b0*/ 	.short	0x0000
        /*00b2*/ 	.short	0x0000
        /*00b4*/ 	.byte	0x00, 0xf5, 0x21, 0x00


	//----- nvinfo : EIATTR_SPARSE_MMA_MASK
	.align		4
.L_171:
        /*00b8*/ 	.byte	0x03, 0x50
        /*00ba*/ 	.short	0x0000


	//----- nvinfo : EIATTR_MAXREG_COUNT
	.align		4
        /*00bc*/ 	.byte	0x03, 0x1b
        /*00be*/ 	.short	0x00ff


	//----- nvinfo : EIATTR_NUM_BARRIERS
	.align		4
        /*00c0*/ 	.byte	0x02, 0x4c
        /*00c2*/ 	.byte	0x01
	.zero		1


	//----- nvinfo : EIATTR_MERCURY_ISA_VERSION
	.align		4
        /*00c4*/ 	.byte	0x03, 0x5f
        /*00c6*/ 	.short	0x0101


	//----- nvinfo : EIATTR_COOP_GROUP_MASK_REGIDS
	.align		4
        /*00c8*/ 	.byte	0x04, 0x29
        /*00ca*/ 	.short	(.L_173 - .L_172)


	//   ....[0]....
.L_172:
        /*00cc*/ 	.word	0xffffffff


	//   ....[1]....
        /*00d0*/ 	.word	0xffffffff


	//   ....[2]....
        /*00d4*/ 	.word	0xffffffff


	//   ....[3]....
        /*00d8*/ 	.word	0xffffffff


	//   ....[4]....
        /*00dc*/ 	.word	0x05000009


	//   ....[5]....
        /*00e0*/ 	.word	0x05000009


	//   ....[6]....
        /*00e4*/ 	.word	0x05000009


	//   ....[7]....
        /*00e8*/ 	.word	0x05000009


	//----- nvinfo : EIATTR_COOP_GROUP_INSTR_OFFSETS
	.align		4
.L_173:
        /*00ec*/ 	.byte	0x04, 0x28
        /*00ee*/ 	.short	(.L_175 - .L_174)


	//   ....[0]....
.L_174:
        /*00f0*/ 	.word	0x00002030


	//   ....[1]....
        /*00f4*/ 	.word	0x00002040


	//   ....[2]....
        /*00f8*/ 	.word	0x00003540


	//   ....[3]....
        /*00fc*/ 	.word	0x00003550


	//   ....[4]....
        /*0100*/ 	.word	0x000048d0


	//   ....[5]....
        /*0104*/ 	.word	0x00004930


	//   ....[6]....
        /*0108*/ 	.word	0x000049b0


	//   ....[7]....
        /*010c*/ 	.word	0x00004a10


	//----- nvinfo : EIATTR_VRC_CTA_INIT_COUNT
	.align		4
.L_175:
        /*0110*/ 	.byte	0x02, 0x4a
	.zero		1
	.zero		1


	//----- nvinfo : EIATTR_EXIT_INSTR_OFFSETS
	.align		4
        /*0114*/ 	.byte	0x04, 0x1c
        /*0116*/ 	.short	(.L_177 - .L_176)


	//   ....[0]....
.L_176:
        /*0118*/ 	.word	0x00000160


	//   ....[1]....
        /*011c*/ 	.word	0x00000320


	//   ....[2]....
        /*0120*/ 	.word	0x00000f40


	//   ....[3]....
        /*0124*/ 	.word	0x00001110


	//   ....[4]....
        /*0128*/ 	.word	0x00001d70


	//   ....[5]....
        /*012c*/ 	.word	0x00001e50


	//   ....[6]....
        /*0130*/ 	.word	0x00003360


	//   ....[7]....
        /*0134*/ 	.word	0x00004870


	//----- nvinfo : EIATTR_CRS_STACK_SIZE
	.align		4
.L_177:
        /*0138*/ 	.byte	0x04, 0x1e
        /*013a*/ 	.short	(.L_179 - .L_178)
.L_178:
        /*013c*/ 	.word	0x00000000


	//----- nvinfo : EIATTR_CBANK_PARAM_SIZE
	.align		4
.L_179:
        /*0140*/ 	.byte	0x03, 0x19
        /*0142*/ 	.short	0x0048


	//----- nvinfo : EIATTR_PARAM_CBANK
	.align		4
        /*0144*/ 	.byte	0x04, 0x0a
        /*0146*/ 	.short	(.L_181 - .L_180)
	.align		4
.L_180:
        /*0148*/ 	.word	index@(.nv.constant0._Z24qdVectorConstruct_sparsePK6float2PKiS3_S3_S3_S3_iiiiPS_)
        /*014c*/ 	.short	0x0380
        /*014e*/ 	.short	0x0048


	//----- nvinfo : EIATTR_SW_WAR
	.align		4
.L_181:
        /*0150*/ 	.byte	0x04, 0x36
        /*0152*/ 	.short	(.L_183 - .L_182)
.L_182:
        /*0154*/ 	.word	0x00000008
.L_183:


//--------------------- .nv.info._Z16sumAlongFeaturesPfPKfiii --------------------------
	.section	.nv.info._Z16sumAlongFeaturesPfPKfiii,"",@"SHT_CUDA_INFO"
	.sectionflags	@""
	.align	4


	//----- nvinfo : EIATTR_CUDA_API_VERSION
	.align		4
        /*0000*/ 	.byte	0x04, 0x37
        /*0002*/ 	.short	(.L_185 - .L_184)
.L_184:
        /*0004*/ 	.word	0x00000082


	//----- nvinfo : EIATTR_KPARAM_INFO
	.align		4
.L_185:
        /*0008*/ 	.byte	0x04, 0x17
        /*000a*/ 	.short	(.L_187 - .L_186)
.L_186:
        /*000c*/ 	.word	0x00000000
        /*0010*/ 	.short	0x0004
        /*0012*/ 	.short	0x0018
        /*0014*/ 	.byte	0x00, 0xf0, 0x11, 0x00


	//----- nvinfo : EIATTR_KPARAM_INFO
	.align		4
.L_187:
        /*0018*/ 	.byte	0x04, 0x17
        /*001a*/ 	.short	(.L_189 - .L_188)
.L_188:
        /*001c*/ 	.word	0x00000000
        /*0020*/ 	.short	0x0003
        /*0022*/ 	.short	0x0014
        /*0024*/ 	.byte	0x00, 0xf0, 0x11, 0x00


	//----- nvinfo : EIATTR_KPARAM_INFO
	.align		4
.L_189:
        /*0028*/ 	.byte	0x04, 0x17
        /*002a*/ 	.short	(.L_191 - .L_190)
.L_190:
        /*002c*/ 	.word	0x00000000
        /*0030*/ 	.short	0x0002
        /*0032*/ 	.short	0x0010
        /*0034*/ 	.byte	0x00, 0xf0, 0x11, 0x00


	//----- nvinfo : EIATTR_KPARAM_INFO
	.align		4
.L_191:
        /*0038*/ 	.byte	0x04, 0x17
        /*003a*/ 	.short	(.L_193 - .L_192)
.L_192:
        /*003c*/ 	.word	0x00000000
        /*0040*/ 	.short	0x0001
        /*0042*/ 	.short	0x0008
        /*0044*/ 	.byte	0x00, 0xf5, 0x21, 0x00


	//----- nvinfo : EIATTR_KPARAM_INFO
	.align		4
.L_193:
        /*0048*/ 	.byte	0x04, 0x17
        /*004a*/ 	.short	(.L_195 - .L_194)
.L_194:
        /*004c*/ 	.word	0x00000000
        /*0050*/ 	.short	0x0000
        /*0052*/ 	.short	0x0000
        /*0054*/ 	.byte	0x00, 0xf5, 0x21, 0x00


	//----- nvinfo : EIATTR_SPARSE_MMA_MASK
	.align		4
.L_195:
        /*0058*/ 	.byte	0x03, 0x50
        /*005a*/ 	.short	0x0000


	//----- nvinfo : EIATTR_MAXREG_COUNT
	.align		4
        /*005c*/ 	.byte	0x03, 0x1b
        /*005e*/ 	.short	0x00ff


	//----- nvinfo : EIATTR_MERCURY_ISA_VERSION
	.align		4
        /*0060*/ 	.byte	0x03, 0x5f
        /*0062*/ 	.short	0x0101


	//----- nvinfo : EIATTR_VRC_CTA_INIT_COUNT
	.align		4
        /*0064*/ 	.byte	0x02, 0x4a
	.zero		1
	.zero		1


	//----- nvinfo : EIATTR_EXIT_INSTR_OFFSETS
	.align		4
        /*0068*/ 	.byte	0x04, 0x1c
        /*006a*/ 	.short	(.L_197 - .L_196)


	//   ....[0]....
.L_196:
        /*006c*/ 	.word	0x000000e0


	//   ....[1]....
        /*0070*/ 	.word	0x00000980


	//----- nvinfo : EIATTR_CBANK_PARAM_SIZE
	.align		4
.L_197:
        /*0074*/ 	.byte	0x03, 0x19
        /*0076*/ 	.short	0x001c


	//----- nvinfo : EIATTR_PARAM_CBANK
	.align		4
        /*0078*/ 	.byte	0x04, 0x0a
        /*007a*/ 	.short	(.L_199 - .L_198)
	.align		4
.L_198:
        /*007c*/ 	.word	index@(.nv.constant0._Z16sumAlongFeaturesPfPKfiii)
        /*0080*/ 	.short	0x0380
        /*0082*/ 	.short	0x001c


	//----- nvinfo : EIATTR_SW_WAR
	.align		4
.L_199:
        /*0084*/ 	.byte	0x04, 0x36
        /*0086*/ 	.short	(.L_201 - .L_200)
.L_200:
        /*0088*/ 	.word	0x00000008
.L_201:


//--------------------- .nv.info._Z30elementwiseProductAndNormalizeP6float2PKS_S2_iiif --------------------------
	.section	.nv.info._Z30elementwiseProductAndNormalizeP6float2PKS_S2_iiif,"",@"SHT_CUDA_INFO"
	.sectionflags	@""
	.align	4


	//----- nvinfo : EIATTR_CUDA_API_VERSION
	.align		4
        /*0000*/ 	.byte	0x04, 0x37
        /*0002*/ 	.short	(.L_203 - .L_202)
.L_202:
        /*0004*/ 	.word	0x00000082


	//----- nvinfo : EIATTR_KPARAM_INFO
	.align		4
.L_203:
        /*0008*/ 	.byte	0x04, 0x17
        /*000a*/ 	.short	(.L_205 - .L_204)
.L_204:
        /*000c*/ 	.word	0x00000000
        /*0010*/ 	.short	0x0006
        /*0012*/ 	.short	0x0024
        /*0014*/ 	.byte	0x00, 0xf0, 0x11, 0x00


	//----- nvinfo : EIATTR_KPARAM_INFO
	.align		4
.L_205:
        /*0018*/ 	.byte	0x04, 0x17
        /*001a*/ 	.short	(.L_207 - .L_206)
.L_206:
        /*001c*/ 	.word	0x00000000
        /*0020*/ 	.short	0x0005
        /*0022*/ 	.short	0x0020
        /*0024*/ 	.byte	0x00, 0xf0, 0x11, 0x00


	//----- nvinfo : EIATTR_KPARAM_INFO
	.align		4
.L_207:
        /*0028*/ 	.byte	0x04, 0x17
        /*002a*/ 	.short	(.L_209 - .L_208)
.L_208:
        /*002c*/ 	.word	0x00000000
        /*0030*/ 	.short	0x0004
        /*0032*/ 	.short	0x001c
        /*0034*/ 	.byte	0x00, 0xf0, 0x11, 0x00


	//----- nvinfo : EIATTR_KPARAM_INFO
	.align		4
.L_209:
        /*0038*/ 	.byte	0x04, 0x17
        /*003a*/ 	.short	(.L_211 - .L_210)
.L_210:
        /*003c*/ 	.word	0x00000000
        /*0040*/ 	.short	0x0003
        /*0042*/ 	.short	0x0018
        /*0044*/ 	.byte	0x00, 0xf0, 0x11, 0x00


	//----- nvinfo : EIATTR_KPARAM_INFO
	.align		4
.L_211:
        /*0048*/ 	.byte	0x04, 0x17
        /*004a*/ 	.short	(.L_213 - .L_212)
.L_212:
        /*004c*/ 	.word	0x00000000
        /*0050*/ 	.short	0x0002
        /*0052*/ 	.short	0x0010
        /*0054*/ 	.byte	0x00, 0xf5, 0x21, 0x00


	//----- nvinfo : EIATTR_KPARAM_INFO
	.align		4
.L_213:
        /*0058*/ 	.byte	0x04, 0x17
        /*005a*/ 	.short	(.L_215 - .L_214)
.L_214:
        /*005c*/ 	.word	0x00000000
        /*0060*/ 	.short	0x0001
        /*0062*/ 	.short	0x0008
        /*0064*/ 	.byte	0x00, 0xf5, 0x21, 0x00


	//----- nvinfo : EIATTR_KPARAM_INFO
	.align		4
.L_215:
        /*0068*/ 	.byte	0x04, 0x17
        /*006a*/ 	.short	(.L_217 - .L_216)
.L_216:
        /*006c*/ 	.word	0x00000000
        /*0070*/ 	.short	0x0000
        /*0072*/ 	.short	0x0000
        /*0074*/ 	.byte	0x00, 0xf5, 0x21, 0x00


	//----- nvinfo : EIATTR_SPARSE_MMA_MASK
	.align		4
.L_217:
        /*0078*/ 	.byte	0x03, 0x50
        /*007a*/ 	.short	0x0000


	//----- nvinfo : EIATTR_MAXREG_COUNT
	.align		4
        /*007c*/ 	.byte	0x03, 0x1b
        /*007e*/ 	.short	0x00ff


	//----- nvinfo : EIATTR_MERCURY_ISA_VERSION
	.align		4
        /*0080*/ 	.byte	0x03, 0x5f
        /*0082*/ 	.short	0x0101


	//----- nvinfo : EIATTR_VRC_CTA_INIT_COUNT
	.align		4
        /*0084*/ 	.byte	0x02, 0x4a
	.zero		1
	.zero		1


	//----- nvinfo : EIATTR_EXIT_INSTR_OFFSETS
	.align		4
        /*0088*/ 	.byte	0x04, 0x1c
        /*008a*/ 	.short	(.L_219 - .L_218)


	//   ....[0]....
.L_218:
        /*008c*/ 	.word	0x00000140


	//   ....[1]....
        /*0090*/ 	.word	0x000002b0


	//----- nvinfo : EIATTR_CBANK_PARAM_SIZE
	.align		4
.L_219:
        /*0094*/ 	.byte	0x03, 0x19
        /*0096*/ 	.short	0x0028


	//----- nvinfo : EIATTR_PARAM_CBANK
	.align		4
        /*0098*/ 	.byte	0x04, 0x0a
        /*009a*/ 	.short	(.L_221 - .L_220)
	.align		4
.L_220:
        /*009c*/ 	.word	index@(.nv.constant0._Z30elementwiseProductAndNormalizeP6float2PKS_S2_iiif)
        /*00a0*/ 	.short	0x0380
        /*00a2*/ 	.short	0x0028


	//----- nvinfo : EIATTR_SW_WAR
	.align		4
.L_221:
        /*00a4*/ 	.byte	0x04, 0x36
        /*00a6*/ 	.short	(.L_223 - .L_222)
.L_222:
        /*00a8*/ 	.word	0x00000008
.L_223:


//--------------------- .nv.info._Z17padDataWithBorderPfS_iiiiiiiii --------------------------
	.section	.nv.info._Z17padDataWithBorderPfS_iiiiiiiii,"",@"SHT_CUDA_INFO"
	.sectionflags	@""
	.align	4


	//----- nvinfo : EIATTR_CUDA_API_VERSION
	.align		4
        /*0000*/ 	.byte	0x04, 0x37
        /*0002*/ 	.short	(.L_225 - .L_224)
.L_224:
        /*0004*/ 	.word	0x00000082


	//----- nvinfo : EIATTR_KPARAM_INFO
	.align		4
.L_225:
        /*0008*/ 	.byte	0x04, 0x17
        /*000a*/ 	.short	(.L_227 - .L_226)
.L_226:
        /*000c*/ 	.word	0x00000000
        /*0010*/ 	.short	0x000a
        /*0012*/ 	.short	0x0030
        /*0014*/ 	.byte	0x00, 0xf0, 0x11, 0x00


	//----- nvinfo : EIATTR_KPARAM_INFO
	.align		4
.L_227:
        /*0018*/ 	.byte	0x04, 0x17
        /*001a*/ 	.short	(.L_229 - .L_228)
.L_228:
        /*001c*/ 	.word	0x00000000
        /*0020*/ 	.short	0x0009
        /*0022*/ 	.short	0x002c
        /*0024*/ 	.byte	0x00, 0xf0, 0x11, 0x00


	//----- nvinfo : EIATTR_KPARAM_INFO
	.align		4
.L_229:
        /*0028*/ 	.byte	0x04, 0x17
        /*002a*/ 	.short	(.L_231 - .L_230)
.L_230:
        /*002c*/ 	.word	0x00000000
        /*0030*/ 	.short	0x0008
        /*0032*/ 	.short	0x0028
        /*0034*/ 	.byte	0x00, 0xf0, 0x11, 0x00


	//----- nvinfo : EIATTR_KPARAM_INFO
	.align		4
.L_231:
        /*0038*/ 	.byte	0x04, 0x17
        /*003a*/ 	.short	(.L_233 - .L_232)
.L_232:
        /*003c*/ 	.word	0x00000000
        /*0040*/ 	.short	0x0007
        /*0042*/ 	.short	0x0024
        /*0044*/ 	.byte	0x00, 0xf0, 0x11, 0x00


	//----- nvinfo : EIATTR_KPARAM_INFO
	.align		4
.L_233:
        /*0048*/ 	.byte	0x04, 0x17
        /*004a*/ 	.short	(.L_235 - .L_234)
.L_234:
        /*004c*/ 	.word	0x00000000
        /*0050*/ 	.short	0x0006
        /*0052*/ 	.short	0x0020
        /*0054*/ 	.byte	0x00, 0xf0, 0x11, 0x00


	//----- nvinfo : EIATTR_KPARAM_INFO
	.align		4
.L_235:
        /*0058*/ 	.byte	0x04, 0x17
        /*005a*/ 	.short	(.L_237 - .L_236)
.L_236:
        /*005c*/ 	.word	0x00000000
        /*0060*/ 	.short	0x0005
        /*0062*/ 	.short	0x001c
        /*0064*/ 	.byte	0x00, 0xf0, 0x11, 0x00


	//----- nvinfo : EIATTR_KPARAM_INFO
	.align		4
.L_237:
        /*0068*/ 	.byte	0x04, 0x17
        /*006a*/ 	.short	(.L_239 - .L_238)
.L_238:
        /*006c*/ 	.word	0x00000000
        /*0070*/ 	.short	0x0004
        /*0072*/ 	.short	0x0018
        /*0074*/ 	.byte	0x00, 0xf0, 0x11, 0x00


	//----- nvinfo : EIATTR_KPARAM_INFO
	.align		4
.L_239:
        /*0078*/ 	.byte	0x04, 0x17
        /*007a*/ 	.short	(.L_241 - .L_240)
.L_240:
        /*007c*/ 	.word	0x00000000
        /*0080*/ 	.short	0x0003
        /*0082*/ 	.short	0x0014
        /*0084*/ 	.byte	0x00, 0xf0, 0x11, 0x00


	//----- nvinfo : EIATTR_KPARAM_INFO
	.align		4
.L_241:
        /*0088*/ 	.byte	0x04, 0x17
        /*008a*/ 	.short	(.L_243 - .L_242)
.L_242:
        /*008c*/ 	.word	0x00000000
        /*0090*/ 	.short	0x0002
        /*0092*/ 	.short	0x0010
        /*0094*/ 	.byte	0x00, 0xf0, 0x11, 0x00


	//----- nvinfo : EIATTR_KPARAM_INFO
	.align		4
.L_243:
        /*0098*/ 	.byte	0x04, 0x17
        /*009a*/ 	.short	(.L_245 - .L_244)
.L_244:
        /*009c*/ 	.word	0x00000000
        /*00a0*/ 	.short	0x0001
        /*00a2*/ 	.short	0x0008
        /*00a4*/ 	.byte	0x00, 0xf5, 0x21, 0x00


	//----- nvinfo : EIATTR_KPARAM_INFO
	.align		4
.L_245:
        /*00a8*/ 	.byte	0x04, 0x17
        /*00aa*/ 	.short	(.L_247 - .L_246)
.L_246:
        /*00ac*/ 	.word	0x00000000
        /*00b0*/ 	.short	0x0000
        /*00b2*/ 	.short	0x0000
        /*00b4*/ 	.byte	0x00, 0xf5, 0x21, 0x00


	//----- nvinfo : EIATTR_SPARSE_MMA_MASK
	.align		4
.L_247:
        /*00b8*/ 	.byte	0x03, 0x50
        /*00ba*/ 	.short	0x0000


	//----- nvinfo : EIATTR_MAXREG_COUNT
	.align		4
        /*00bc*/ 	.byte	0x03, 0x1b
        /*00be*/ 	.short	0x00ff


	//----- nvinfo : EIATTR_MERCURY_ISA_VERSION
	.align		4
        /*00c0*/ 	.byte	0x03, 0x5f
        /*00c2*/ 	.short	0x0101


	//----- nvinfo : EIATTR_VRC_CTA_INIT_COUNT
	.align		4
        /*00c4*/ 	.byte	0x02, 0x4a
	.zero		1
	.zero		1


	//----- nvinfo : EIATTR_EXIT_INSTR_OFFSETS
	.align		4
        /*00c8*/ 	.byte	0x04, 0x1c
        /*00ca*/ 	.short	(.L_249 - .L_248)


	//   ....[0]....
.L_248:
        /*00cc*/ 	.word	0x000000e0


	//   ....[1]....
        /*00d0*/ 	.word	0x000002f0


	//----- nvinfo : EIATTR_CBANK_PARAM_SIZE
	.align		4
.L_249:
        /*00d4*/ 	.byte	0x03, 0x19
        /*00d6*/ 	.short	0x0034


	//----- nvinfo : EIATTR_PARAM_CBANK
	.align		4
        /*00d8*/ 	.byte	0x04, 0x0a
        /*00da*/ 	.short	(.L_251 - .L_250)
	.align		4
.L_250:
        /*00dc*/ 	.word	index@(.nv.constant0._Z17padDataWithBorderPfS_iiiiiiiii)
        /*00e0*/ 	.short	0x0380
        /*00e2*/ 	.short	0x0034


	//----- nvinfo : EIATTR_SW_WAR
	.align		4
.L_251:
        /*00e4*/ 	.byte	0x04, 0x36
        /*00e6*/ 	.short	(.L_253 - .L_252)
.L_252:
        /*00e8*/ 	.word	0x00000008
.L_253:


//--------------------- .nv.info._Z19qdVectorReconstructPK6float2PKiS3_iiPS_ --------------------------
	.section	.nv.info._Z19qdVectorReconstructPK6float2PKiS3_iiPS_,"",@"SHT_CUDA_INFO"
	.sectionflags	@""
	.align	4


	//----- nvinfo : EIATTR_CUDA_API_VERSION
	.align		4
        /*0000*/ 	.byte	0x04, 0x37
        /*0002*/ 	.short	(.L_255 - .L_254)
.L_254:
        /*0004*/ 	.word	0x00000082


	//----- nvinfo : EIATTR_KPARAM_INFO
	.align		4
.L_255:
        /*0008*/ 	.byte	0x04, 0x17
        /*000a*/ 	.short	(.L_257 - .L_256)
.L_256:
        /*000c*/ 	.word	0x00000000
        /*0010*/ 	.short	0x0005
        /*0012*/ 	.short	0x0020
        /*0014*/ 	.byte	0x00, 0xf5, 0x21, 0x00


	//----- nvinfo : EIATTR_KPARAM_INFO
	.align		4
.L_257:
        /*0018*/ 	.byte	0x04, 0x17
        /*001a*/ 	.short	(.L_259 - .L_258)
.L_258:
        /*001c*/ 	.word	0x00000000
        /*0020*/ 	.short	0x0004
        /*0022*/ 	.short	0x001c
        /*0024*/ 	.byte	0x00, 0xf0, 0x11, 0x00


	//----- nvinfo : EIATTR_KPARAM_INFO
	.align		4
.L_259:
        /*0028*/ 	.byte	0x04, 0x17
        /*002a*/ 	.short	(.L_261 - .L_260)
.L_260:
        /*002c*/ 	.word	0x00000000
        /*0030*/ 	.short	0x0003
        /*0032*/ 	.short	0x0018
        /*0034*/ 	.byte	0x00, 0xf0, 0x11, 0x00


	//----- nvinfo : EIATTR_KPARAM_INFO
	.align		4
.L_261:
        /*0038*/ 	.byte	0x04, 0x17
        /*003a*/ 	.short	(.L_263 - .L_262)
.L_262:
        /*003c*/ 	.word	0x00000000
        /*0040*/ 	.short	0x0002
        /*0042*/ 	.short	0x0010
        /*0044*/ 	.byte	0x00, 0xf5, 0x21, 0x00


	//----- nvinfo : EIATTR_KPARAM_INFO
	.align		4
.L_263:
        /*0048*/ 	.byte	0x04, 0x17
        /*004a*/ 	.short	(.L_265 - .L_264)
.L_264:
        /*004c*/ 	.word	0x00000000
        /*0050*/ 	.short	0x0001
        /*0052*/ 	.short	0x0008
        /*0054*/ 	.byte	0x00, 0xf5, 0x21, 0x00


	//----- nvinfo : EIATTR_KPARAM_INFO
	.align		4
.L_265:
        /*0058*/ 	.byte	0x04, 0x17
        /*005a*/ 	.short	(.L_267 - .L_266)
.L_266:
        /*005c*/ 	.word	0x00000000
        /*0060*/ 	.short	0x0000
        /*0062*/ 	.short	0x0000
        /*0064*/ 	.byte	0x00, 0xf5, 0x21, 0x00


	//----- nvinfo : EIATTR_SPARSE_MMA_MASK
	.align		4
.L_267:
        /*0068*/ 	.byte	0x03, 0x50
        /*006a*/ 	.short	0x0000


	//----- nvinfo : EIATTR_MAXREG_COUNT
	.align		4
        /*006c*/ 	.byte	0x03, 0x1b
        /*006e*/ 	.short	0x00ff


	//----- nvinfo : EIATTR_MERCURY_ISA_VERSION
	.align		4
        /*0070*/ 	.byte	0x03, 0x5f
        /*0072*/ 	.short	0x0101


	//----- nvinfo : EIATTR_VRC_CTA_INIT_COUNT
	.align		4
        /*0074*/ 	.byte	0x02, 0x4a
	.zero		1
	.zero		1


	//----- nvinfo : EIATTR_EXIT_INSTR_OFFSETS
	.align		4
        /*0078*/ 	.byte	0x04, 0x1c
        /*007a*/ 	.short	(.L_269 - .L_268)


	//   ....[0]....
.L_268:
        /*007c*/ 	.word	0x000001a0


	//----- nvinfo : EIATTR_CBANK_PARAM_SIZE
	.align		4
.L_269:
        /*0080*/ 	.byte	0x03, 0x19
        /*0082*/ 	.short	0x0028


	//----- nvinfo : EIATTR_PARAM_CBANK
	.align		4
        /*0084*/ 	.byte	0x04, 0x0a
        /*0086*/ 	.short	(.L_271 - .L_270)
	.align		4
.L_270:
        /*0088*/ 	.word	index@(.nv.constant0._Z19qdVectorReconstructPK6float2PKiS3_iiPS_)
        /*008c*/ 	.short	0x0380
        /*008e*/ 	.short	0x0028


	//----- nvinfo : EIATTR_SW_WAR
	.align		4
.L_271:
        /*0090*/ 	.byte	0x04, 0x36
        /*0092*/ 	.short	(.L_273 - .L_272)
.L_272:
        /*0094*/ 	.word	0x00000008
.L_273:


//--------------------- .nv.info._Z17qdVectorConstructPK6float2PKiS3_iiiPS_ --------------------------
	.section	.nv.info._Z17qdVectorConstructPK6float2PKiS3_iiiPS_,"",@"SHT_CUDA_INFO"
	.sectionflags	@""
	.align	4


	//----- nvinfo : EIATTR_CUDA_API_VERSION
	.align		4
        /*0000*/ 	.byte	0x04, 0x37
        /*0002*/ 	.short	(.L_275 - .L_274)
.L_274:
        /*0004*/ 	.word	0x00000082


	//----- nvinfo : EIATTR_KPARAM_INFO
	.align		4
.L_275:
        /*0008*/ 	.byte	0x04, 0x17
        /*000a*/ 	.short	(.L_277 - .L_276)
.L_276:
        /*000c*/ 	.word	0x00000000
        /*0010*/ 	.short	0x0006
        /*0012*/ 	.short	0x0028
        /*0014*/ 	.byte	0x00, 0xf5, 0x21, 0x00


	//----- nvinfo : EIATTR_KPARAM_INFO
	.align		4
.L_277:
        /*0018*/ 	.byte	0x04, 0x17
        /*001a*/ 	.short	(.L_279 - .L_278)
.L_278:
        /*001c*/ 	.word	0x00000000
        /*0020*/ 	.short	0x0005
        /*0022*/ 	.short	0x0020
        /*0024*/ 	.byte	0x00, 0xf0, 0x11, 0x00


	//----- nvinfo : EIATTR_KPARAM_INFO
	.align		4
.L_279:
        /*0028*/ 	.byte	0x04, 0x17
        /*002a*/ 	.short	(.L_281 - .L_280)
.L_280:
        /*002c*/ 	.word	0x00000000
        /*0030*/ 	.short	0x0004
        /*0032*/ 	.short	0x001c
        /*0034*/ 	.byte	0x00, 0xf0, 0x11, 0x00


	//----- nvinfo : EIATTR_KPARAM_INFO
	.align		4
.L_281:
        /*0038*/ 	.byte	0x04, 0x17
        /*003a*/ 	.short	(.L_283 - .L_282)
.L_282:
        /*003c*/ 	.word	0x00000000
        /*0040*/ 	.short	0x0003
        /*0042*/ 	.short	0x0018
        /*0044*/ 	.byte	0x00, 0xf0, 0x11, 0x00


	//----- nvinfo : EIATTR_KPARAM_INFO
	.align		4
.L_283:
        /*0048*/ 	.byte	0x04, 0x17
        /*004a*/ 	.short	(.L_285 - .L_284)
.L_284:
        /*004c*/ 	.word	0x00000000
        /*0050*/ 	.short	0x0002
        /*0052*/ 	.short	0x0010
        /*0054*/ 	.byte	0x00, 0xf5, 0x21, 0x00


	//----- nvinfo : EIATTR_KPARAM_INFO
	.align		4
.L_285:
        /*0058*/ 	.byte	0x04, 0x17
        /*005a*/ 	.short	(.L_287 - .L_286)
.L_286:
        /*005c*/ 	.word	0x00000000
        /*0060*/ 	.short	0x0001
        /*0062*/ 	.short	0x0008
        /*0064*/ 	.byte	0x00, 0xf5, 0x21, 0x00


	//----- nvinfo : EIATTR_KPARAM_INFO
	.align		4
.L_287:
        /*0068*/ 	.byte	0x04, 0x17
        /*006a*/ 	.short	(.L_289 - .L_288)
.L_288:
        /*006c*/ 	.word	0x00000000
        /*0070*/ 	.short	0x0000
        /*0072*/ 	.short	0x0000
        /*0074*/ 	.byte	0x00, 0xf5, 0x21, 0x00


	//----- nvinfo : EIATTR_SPARSE_MMA_MASK
	.align		4
.L_289:
        /*0078*/ 	.byte	0x03, 0x50
        /*007a*/ 	.short	0x0000


	//----- nvinfo : EIATTR_MAXREG_COUNT
	.align		4
        /*007c*/ 	.byte	0x03, 0x1b
        /*007e*/ 	.short	0x00ff


	//----- nvinfo : EIATTR_MERCURY_ISA_VERSION
	.align		4
        /*0080*/ 	.byte	0x03, 0x5f
        /*0082*/ 	.short	0x0101


	//----- nvinfo : EIATTR_COOP_GROUP_MASK_REGIDS
	.align		4
        /*0084*/ 	.byte	0x04, 0x29
        /*0086*/ 	.short	(.L_291 - .L_290)


	//   ....[0]....
.L_290:
        /*0088*/ 	.word	0xffffffff


	//   ....[1]....
        /*008c*/ 	.word	0xffffffff


	//   ....[2]....
        /*0090*/ 	.word	0xffffffff


	//   ....[3]....
        /*0094*/ 	.word	0xffffffff


	//   ....[4]....
        /*0098*/ 	.word	0xffffffff


	//   ....[5]....
        /*009c*/ 	.word	0xffffffff


	//   ....[6]....
        /*00a0*/ 	.word	0xffffffff


	//   ....[7]....
        /*00a4*/ 	.word	0xffffffff


	//   ....[8]....
        /*00a8*/ 	.word	0xffffffff


	//   ....[9]....
        /*00ac*/ 	.word	0xffffffff


	//   ....[10]....
        /*00b0*/ 	.word	0xffffffff


	//   ....[11]....
        /*00b4*/ 	.word	0xffffffff


	//   ....[12]....
        /*00b8*/ 	.word	0xffffffff


	//   ....[13]....
        /*00bc*/ 	.word	0xffffffff


	//   ....[14]....
        /*00c0*/ 	.word	0xffffffff


	//   ....[15]....
        /*00c4*/ 	.word	0xffffffff


	//   ....[16]....
        /*00c8*/ 	.word	0xffffffff


	//   ....[17]....
        /*00cc*/ 	.word	0xffffffff


	//   ....[18]....
        /*00d0*/ 	.word	0xffffffff


	//   ....[19]....
        /*00d4*/ 	.word	0xffffffff


	//   ....[20]....
        /*00d8*/ 	.word	0xffffffff


	//   ....[21]....
        /*00dc*/ 	.word	0xffffffff


	//   ....[22]....
        /*00e0*/ 	.word	0xffffffff


	//   ....[23]....
        /*00e4*/ 	.word	0xffffffff


	//   ....[24]....
        /*00e8*/ 	.word	0xffffffff


	//   ....[25]....
        /*00ec*/ 	.word	0xffffffff


	//   ....[26]....
        /*00f0*/ 	.word	0xffffffff


	//   ....[27]....
        /*00f4*/ 	.word	0xffffffff


	//   ....[28]....
        /*00f8*/ 	.word	0xffffffff


	//   ....[29]....
        /*00fc*/ 	.word	0xffffffff


	//----- nvinfo : EIATTR_COOP_GROUP_INSTR_OFFSETS
	.align		4
.L_291:
        /*0100*/ 	.byte	0x04, 0x28
        /*0102*/ 	.short	(.L_293 - .L_292)


	//   ....[0]....
.L_292:
        /*0104*/ 	.word	0x00000440


	//   ....[1]....
        /*0108*/ 	.word	0x00000450


	//   ....[2]....
        /*010c*/ 	.word	0x00000460


	//   ....[3]....
        /*0110*/ 	.word	0x00000470


	//   ....[4]....
        /*0114*/ 	.word	0x000004a0


	//   ....[5]....
        /*0118*/ 	.word	0x000004c0


	//   ....[6]....
        /*011c*/ 	.word	0x000004e0


	//   ....[7]....
        /*0120*/ 	.word	0x000004f0


	//   ....[8]....
        /*0124*/ 	.word	0x00000520


	//   ....[9]....
        /*0128*/ 	.word	0x00000540


	//   ....[10]....
        /*012c*/ 	.word	0x00000560


	//   ....[11]....
        /*0130*/ 	.word	0x00000570


	//   ....[12]....
        /*0134*/ 	.word	0x000005a0


	//   ....[13]....
        /*0138*/ 	.word	0x000005c0


	//   ....[14]....
        /*013c*/ 	.word	0x000005e0


	//   ....[15]....
        /*0140*/ 	.word	0x000005f0


	//   ....[16]....
        /*0144*/ 	.word	0x00000620


	//   ....[17]....
        /*0148*/ 	.word	0x00000640


	//   ....[18]....
        /*014c*/ 	.word	0x00000660


	//   ....[19]....
        /*0150*/ 	.word	0x00000670


	//   ....[20]....
        /*0154*/ 	.word	0x000007f0


	//   ....[21]....
        /*0158*/ 	.word	0x00000800


	//   ....[22]....
        /*015c*/ 	.word	0x00000830


	//   ....[23]....
        /*0160*/ 	.word	0x00000840


	//   ....[24]....
        /*0164*/ 	.word	0x00000870


	//   ....[25]....
        /*0168*/ 	.word	0x00000880


	//   ....[26]....
        /*016c*/ 	.word	0x000008b0


	//   ....[27]....
        /*0170*/ 	.word	0x000008c0


	//   ....[28]....
        /*0174*/ 	.word	0x000008f0


	//   ....[29]....
        /*0178*/ 	.word	0x00000900


	//----- nvinfo : EIATTR_VRC_CTA_INIT_COUNT
	.align		4
.L_293:
        /*017c*/ 	.byte	0x02, 0x4a
	.zero		1
	.zero		1


	//----- nvinfo : EIATTR_EXIT_INSTR_OFFSETS
	.align		4
        /*0180*/ 	.byte	0x04, 0x1c
        /*0182*/ 	.short	(.L_295 - .L_294)


	//   ....[0]....
.L_294:
        /*0184*/ 	.word	0x00000f20


	//----- nvinfo : EIATTR_CRS_STACK_SIZE
	.align		4
.L_295:
        /*0188*/ 	.byte	0x04, 0x1e
        /*018a*/ 	.short	(.L_297 - .L_296)
.L_296:
        /*018c*/ 	.word	0x00000000


	//----- nvinfo : EIATTR_CBANK_PARAM_SIZE
	.align		4
.L_297:
        /*0190*/ 	.byte	0x03, 0x19
        /*0192*/ 	.short	0x0030


	//----- nvinfo : EIATTR_PARAM_CBANK
	.align		4
        /*0194*/ 	.byte	0x04, 0x0a
        /*0196*/ 	.short	(.L_299 - .L_298)
	.align		4
.L_298:
        /*0198*/ 	.word	index@(.nv.constant0._Z17qdVectorConstructPK6float2PKiS3_iiiPS_)
        /*019c*/ 	.short	0x0380
        /*019e*/ 	.short	0x0030


	//----- nvinfo : EIATTR_SW_WAR
	.align		4
.L_299:
        /*01a0*/ 	.byte	0x04, 0x36
        /*01a2*/ 	.short	(.L_301 - .L_300)
.L_300:
        /*01a4*/ 	.word	0x00000008
.L_301:


//--------------------- .nv.info._Z12SplitComplexPfPK6float2iii --------------------------
	.section	.nv.info._Z12SplitComplexPfPK6float2iii,"",@"SHT_CUDA_INFO"
	.sectionflags	@""
	.align	4


	//----- nvinfo : EIATTR_CUDA_API_VERSION
	.align		4
        /*0000*/ 	.byte	0x04, 0x37
        /*0002*/ 	.short	(.L_303 - .L_302)
.L_302:
        /*0004*/ 	.word	0x00000082


	//----- nvinfo : EIATTR_KPARAM_INFO
	.align		4
.L_303:
        /*0008*/ 	.byte	0x04, 0x17
        /*000a*/ 	.short	(.L_305 - .L_304)
.L_304:
        /*000c*/ 	.word	0x00000000
        /*0010*/ 	.short	0x0004
        /*0012*/ 	.short	0x0018
        /*0014*/ 	.byte	0x00, 0xf0, 0x11, 0x00


	//----- nvinfo : EIATTR_KPARAM_INFO
	.align		4
.L_305:
        /*0018*/ 	.byte	0x04, 0x17
        /*001a*/ 	.short	(.L_307 - .L_306)
.L_306:
        /*001c*/ 	.word	0x00000000
        /*0020*/ 	.short	0x0003
        /*0022*/ 	.short	0x0014
        /*0024*/ 	.byte	0x00, 0xf0, 0x11, 0x00


	//----- nvinfo : EIATTR_KPARAM_INFO
	.align		4
.L_307:
        /*0028*/ 	.byte	0x04, 0x17
        /*002a*/ 	.short	(.L_309 - .L_308)
.L_308:
        /*002c*/ 	.word	0x00000000
        /*0030*/ 	.short	0x0002
        /*0032*/ 	.short	0x0010
        /*0034*/ 	.byte	0x00, 0xf0, 0x11, 0x00


	//----- nvinfo : EIATTR_KPARAM_INFO
	.align		4
.L_309:
        /*0038*/ 	.byte	0x04, 0x17
        /*003a*/ 	.short	(.L_311 - .L_310)
.L_310:
        /*003c*/ 	.word	0x00000000
        /*0040*/ 	.short	0x0001
        /*0042*/ 	.short	0x0008
        /*0044*/ 	.byte	0x00, 0xf5, 0x21, 0x00


	//----- nvinfo : EIATTR_KPARAM_INFO
	.align		4
.L_311:
        /*0048*/ 	.byte	0x04, 0x17
        /*004a*/ 	.short	(.L_313 - .L_312)
.L_312:
        /*004c*/ 	.word	0x00000000
        /*0050*/ 	.short	0x0000
        /*0052*/ 	.short	0x0000
        /*0054*/ 	.byte	0x00, 0xf5, 0x21, 0x00


	//----- nvinfo : EIATTR_SPARSE_MMA_MASK
	.align		4
.L_313:
        /*0058*/ 	.byte	0x03, 0x50
        /*005a*/ 	.short	0x0000


	//----- nvinfo : EIATTR_MAXREG_COUNT
	.align		4
        /*005c*/ 	.byte	0x03, 0x1b
        /*005e*/ 	.short	0x00ff


	//----- nvinfo : EIATTR_MERCURY_ISA_VERSION
	.align		4
        /*0060*/ 	.byte	0x03, 0x5f
        /*0062*/ 	.short	0x0101


	//----- nvinfo : EIATTR_VRC_CTA_INIT_COUNT
	.align		4
        /*0064*/ 	.byte	0x02, 0x4a
	.zero		1
	.zero		1


	//----- nvinfo : EIATTR_EXIT_INSTR_OFFSETS
	.align		4
        /*0068*/ 	.byte	0x04, 0x1c
        /*006a*/ 	.short	(.L_315 - .L_314)


	//   ....[0]....
.L_314:
        /*006c*/ 	.word	0x00000140


	//   ....[1]....
        /*0070*/ 	.word	0x00000240


	//----- nvinfo : EIATTR_CBANK_PARAM_SIZE
	.align		4
.L_315:
        /*0074*/ 	.byte	0x03, 0x19
        /*0076*/ 	.short	0x001c


	//----- nvinfo : EIATTR_PARAM_CBANK
	.align		4
        /*0078*/ 	.byte	0x04, 0x0a
        /*007a*/ 	.short	(.L_317 - .L_316)
	.align		4
.L_316:
        /*007c*/ 	.word	index@(.nv.constant0._Z12SplitComplexPfPK6float2iii)
        /*0080*/ 	.short	0x0380
        /*0082*/ 	.short	0x001c


	//----- nvinfo : EIATTR_SW_WAR
	.align		4
.L_317:
        /*0084*/ 	.byte	0x04, 0x36
        /*0086*/ 	.short	(.L_319 - .L_318)
.L_318:
        /*0088*/ 	.word	0x00000008
.L_319:


//--------------------- .nv.info._Z11ConjComplexP6float2PKS_iii --------------------------
	.section	.nv.info._Z11ConjComplexP6float2PKS_iii,"",@"SHT_CUDA_INFO"
	.sectionflags	@""
	.align	4


	//----- nvinfo : EIATTR_CUDA_API_VERSION
	.align		4
        /*0000*/ 	.byte	0x04, 0x37
        /*0002*/ 	.short	(.L_321 - .L_320)
.L_320:
        /*0004*/ 	.word	0x00000082


	//----- nvinfo : EIATTR_KPARAM_INFO
	.align		4
.L_321:
        /*0008*/ 	.byte	0x04, 0x17
        /*000a*/ 	.short	(.L_323 - .L_322)
.L_322:
        /*000c*/ 	.word	0x00000000
        /*0010*/ 	.short	0x0004
        /*0012*/ 	.short	0x0018
        /*0014*/ 	.byte	0x00, 0xf0, 0x11, 0x00


	//----- nvinfo : EIATTR_KPARAM_INFO
	.align		4
.L_323:
        /*0018*/ 	.byte	0x04, 0x17
        /*001a*/ 	.short	(.L_325 - .L_324)
.L_324:
        /*001c*/ 	.word	0x00000000
        /*0020*/ 	.short	0x0003
        /*0022*/ 	.short	0x0014
        /*0024*/ 	.byte	0x00, 0xf0, 0x11, 0x00


	//----- nvinfo : EIATTR_KPARAM_INFO
	.align		4
.L_325:
        /*0028*/ 	.byte	0x04, 0x17
        /*002a*/ 	.short	(.L_327 - .L_326)
.L_326:
        /*002c*/ 	.word	0x00000000
        /*0030*/ 	.short	0x0002
        /*0032*/ 	.short	0x0010
        /*0034*/ 	.byte	0x00, 0xf0, 0x11, 0x00


	//----- nvinfo : EIATTR_KPARAM_INFO
	.align		4
.L_327:
        /*0038*/ 	.byte	0x04, 0x17
        /*003a*/ 	.short	(.L_329 - .L_328)
.L_328:
        /*003c*/ 	.word	0x00000000
        /*0040*/ 	.short	0x0001
        /*0042*/ 	.short	0x0008
        /*0044*/ 	.byte	0x00, 0xf5, 0x21, 0x00


	//----- nvinfo : EIATTR_KPARAM_INFO
	.align		4
.L_329:
        /*0048*/ 	.byte	0x04, 0x17
        /*004a*/ 	.short	(.L_331 - .L_330)
.L_330:
        /*004c*/ 	.word	0x00000000
        /*0050*/ 	.short	0x0000
        /*0052*/ 	.short	0x0000
        /*0054*/ 	.byte	0x00, 0xf5, 0x21, 0x00


	//----- nvinfo : EIATTR_SPARSE_MMA_MASK
	.align		4
.L_331:
        /*0058*/ 	.byte	0x03, 0x50
        /*005a*/ 	.short	0x0000


	//----- nvinfo : EIATTR_MAXREG_COUNT
	.align		4
        /*005c*/ 	.byte	0x03, 0x1b
        /*005e*/ 	.short	0x00ff


	//----- nvinfo : EIATTR_MERCURY_ISA_VERSION
	.align		4
        /*0060*/ 	.byte	0x03, 0x5f
        /*0062*/ 	.short	0x0101


	//----- nvinfo : EIATTR_VRC_CTA_INIT_COUNT
	.align		4
        /*0064*/ 	.byte	0x02, 0x4a
	.zero		1
	.zero		1


	//----- nvinfo : EIATTR_EXIT_INSTR_OFFSETS
	.align		4
        /*0068*/ 	.byte	0x04, 0x1c
        /*006a*/ 	.short	(.L_333 - .L_332)


	//   ....[0]....
.L_332:
        /*006c*/ 	.word	0x00000140


	//   ....[1]....
        /*0070*/ 	.word	0x00000220


	//----- nvinfo : EIATTR_CBANK_PARAM_SIZE
	.align		4
.L_333:
        /*0074*/ 	.byte	0x03, 0x19
        /*0076*/ 	.short	0x001c


	//----- nvinfo : EIATTR_PARAM_CBANK
	.align		4
        /*0078*/ 	.byte	0x04, 0x0a
        /*007a*/ 	.short	(.L_335 - .L_334)
	.align		4
.L_334:
        /*007c*/ 	.word	index@(.nv.constant0._Z11ConjComplexP6float2PKS_iii)
        /*0080*/ 	.short	0x0380
        /*0082*/ 	.short	0x001c


	//----- nvinfo : EIATTR_SW_WAR
	.align		4
.L_335:
        /*0084*/ 	.byte	0x04, 0x36
        /*0086*/ 	.short	(.L_337 - .L_336)
.L_336:
        /*0088*/ 	.word	0x00000008
.L_337:


//--------------------- .nv.info._Z25padKernelWithZerosComplexP6float2PKfiiiii --------------------------
	.section	.nv.info._Z25padKernelWithZerosComplexP6float2PKfiiiii,"",@"SHT_CUDA_INFO"
	.sectionflags	@""
	.align	4


	//----- nvinfo : EIATTR_CUDA_API_VERSION
	.align		4
        /*0000*/ 	.byte	0x04, 0x37
        /*0002*/ 	.short	(.L_339 - .L_338)
.L_338:
        /*0004*/ 	.word	0x00000082


	//----- nvinfo : EIATTR_KPARAM_INFO
	.align		4
.L_339:
        /*0008*/ 	.byte	0x04, 0x17
        /*000a*/ 	.short	(.L_341 - .L_340)
.L_340:
        /*000c*/ 	.word	0x00000000
        /*0010*/ 	.short	0x0006
        /*0012*/ 	.short	0x0020
        /*0014*/ 	.byte	0x00, 0xf0, 0x11, 0x00


	//----- nvinfo : EIATTR_KPARAM_INFO
	.align		4
.L_341:
        /*0018*/ 	.byte	0x04, 0x17
        /*001a*/ 	.short	(.L_343 - .L_342)
.L_342:
        /*001c*/ 	.word	0x00000000
        /*0020*/ 	.short	0x0005
        /*0022*/ 	.short	0x001c
        /*0024*/ 	.byte	0x00, 0xf0, 0x11, 0x00


	//----- nvinfo : EIATTR_KPARAM_INFO
	.align		4
.L_343:
        /*0028*/ 	.byte	0x04, 0x17
        /*002a*/ 	.short	(.L_345 - .L_344)
.L_344:
        /*002c*/ 	.word	0x00000000
        /*0030*/ 	.short	0x0004
        /*0032*/ 	.short	0x0018
        /*0034*/ 	.byte	0x00, 0xf0, 0x11, 0x00


	//----- nvinfo : EIATTR_KPARAM_INFO
	.align		4
.L_345:
        /*0038*/ 	.byte	0x04, 0x17
        /*003a*/ 	.short	(.L_347 - .L_346)
.L_346:
        /*003c*/ 	.word	0x00000000
        /*0040*/ 	.short	0x0003
        /*0042*/ 	.short	0x0014
        /*0044*/ 	.byte	0x00, 0xf0, 0x11, 0x00


	//----- nvinfo : EIATTR_KPARAM_INFO
	.align		4
.L_347:
        /*0048*/ 	.byte	0x04, 0x17
        /*004a*/ 	.short	(.L_349 - .L_348)
.L_348:
        /*004c*/ 	.word	0x00000000
        /*0050*/ 	.short	0x0002
        /*0052*/ 	.short	0x0010
        /*0054*/ 	.byte	0x00, 0xf0, 0x11, 0x00


	//----- nvinfo : EIATTR_KPARAM_INFO
	.align		4
.L_349:
        /*0058*/ 	.byte	0x04, 0x17
        /*005a*/ 	.short	(.L_351 - .L_350)
.L_350:
        /*005c*/ 	.word	0x00000000
        /*0060*/ 	.short	0x0001
        /*0062*/ 	.short	0x0008
        /*0064*/ 	.byte	0x00, 0xf5, 0x21, 0x00


	//----- nvinfo : EIATTR_KPARAM_INFO
	.align		4
.L_351:
        /*0068*/ 	.byte	0x04, 0x17
        /*006a*/ 	.short	(.L_353 - .L_352)
.L_352:
        /*006c*/ 	.word	0x00000000
        /*0070*/ 	.short	0x0000
        /*0072*/ 	.short	0x0000
        /*0074*/ 	.byte	0x00, 0xf5, 0x21, 0x00


	//----- nvinfo : EIATTR_SPARSE_MMA_MASK
	.align		4
.L_353:
        /*0078*/ 	.byte	0x03, 0x50
        /*007a*/ 	.short	0x0000


	//----- nvinfo : EIATTR_MAXREG_COUNT
	.align		4
        /*007c*/ 	.byte	0x03, 0x1b
        /*007e*/ 	.short	0x00ff


	//----- nvinfo : EIATTR_MERCURY_ISA_VERSION
	.align		4
        /*0080*/ 	.byte	0x03, 0x5f
        /*0082*/ 	.short	0x0101


	//----- nvinfo : EIATTR_VRC_CTA_INIT_COUNT
	.align		4
        /*0084*/ 	.byte	0x02, 0x4a
	.zero		1
	.zero		1


	//----- nvinfo : EIATTR_EXIT_INSTR_OFFSETS
	.align		4
        /*0088*/ 	.byte	0x04, 0x1c
        /*008a*/ 	.short	(.L_355 - .L_354)


	//   ....[0]....
.L_354:
        /*008c*/ 	.word	0x00000140


	//   ....[1]....
        /*0090*/ 	.word	0x00000280


	//----- nvinfo : EIATTR_CBANK_PARAM_SIZE
	.align		4
.L_355:
        /*0094*/ 	.byte	0x03, 0x19
        /*0096*/ 	.short	0x0024


	//----- nvinfo : EIATTR_PARAM_CBANK
	.align		4
        /*0098*/ 	.byte	0x04, 0x0a
        /*009a*/ 	.short	(.L_357 - .L_356)
	.align		4
.L_356:
        /*009c*/ 	.word	index@(.nv.constant0._Z25padKernelWithZerosComplexP6float2PKfiiiii)
        /*00a0*/ 	.short	0x0380
        /*00a2*/ 	.short	0x0024


	//----- nvinfo : EIATTR_SW_WAR
	.align		4
.L_357:
        /*00a4*/ 	.byte	0x04, 0x36
        /*00a6*/ 	.short	(.L_359 - .L_358)
.L_358:
        /*00a8*/ 	.word	0x00000008
.L_359:


//--------------------- .nv.info._Z23padDataWithZerosComplexP6float2PKfiiiii --------------------------
	.section	.nv.info._Z23padDataWithZerosComplexP6float2PKfiiiii,"",@"SHT_CUDA_INFO"
	.sectionflags	@""
	.align	4


	//----- nvinfo : EIATTR_CUDA_API_VERSION
	.align		4
        /*0000*/ 	.byte	0x04, 0x37
        /*0002*/ 	.short	(.L_361 - .L_360)
.L_360:
        /*0004*/ 	.word	0x00000082


	//----- nvinfo : EIATTR_KPARAM_INFO
	.align		4
.L_361:
        /*0008*/ 	.byte	0x04, 0x17
        /*000a*/ 	.short	(.L_363 - .L_362)
.L_362:
        /*000c*/ 	.word	0x00000000
        /*0010*/ 	.short	0x0006
        /*0012*/ 	.short	0x0020
        /*0014*/ 	.byte	0x00, 0xf0, 0x11, 0x00


	//----- nvinfo : EIATTR_KPARAM_INFO
	.align		4
.L_363:
        /*0018*/ 	.byte	0x04, 0x17
        /*001a*/ 	.short	(.L_365 - .L_364)
.L_364:
        /*001c*/ 	.word	0x00000000
        /*0020*/ 	.short	0x0005
        /*0022*/ 	.short	0x001c
        /*0024*/ 	.byte	0x00, 0xf0, 0x11, 0x00


	//----- nvinfo : EIATTR_KPARAM_INFO
	.align		4
.L_365:
        /*0028*/ 	.byte	0x04, 0x17
        /*002a*/ 	.short	(.L_367 - .L_366)
.L_366:
        /*002c*/ 	.word	0x00000000
        /*0030*/ 	.short	0x0004
        /*0032*/ 	.short	0x0018
        /*0034*/ 	.byte	0x00, 0xf0, 0x11, 0x00


	//----- nvinfo : EIATTR_KPARAM_INFO
	.align		4
.L_367:
        /*0038*/ 	.byte	0x04, 0x17
        /*003a*/ 	.short	(.L_369 - .L_368)
.L_368:
        /*003c*/ 	.word	0x00000000
        /*0040*/ 	.short	0x0003
        /*0042*/ 	.short	0x0014
        /*0044*/ 	.byte	0x00, 0xf0, 0x11, 0x00


	//----- nvinfo : EIATTR_KPARAM_INFO
	.align		4
.L_369:
        /*0048*/ 	.byte	0x04, 0x17
        /*004a*/ 	.short	(.L_371 - .L_370)
.L_370:
        /*004c*/ 	.word	0x00000000
        /*0050*/ 	.short	0x0002
        /*0052*/ 	.short	0x0010
        /*0054*/ 	.byte	0x00, 0xf0, 0x11, 0x00


	//----- nvinfo : EIATTR_KPARAM_INFO
	.align		4
.L_371:
        /*0058*/ 	.byte	0x04, 0x17
        /*005a*/ 	.short	(.L_373 - .L_372)
.L_372:
        /*005c*/ 	.word	0x00000000
        /*0060*/ 	.short	0x0001
        /*0062*/ 	.short	0x0008
        /*0064*/ 	.byte	0x00, 0xf5, 0x21, 0x00


	//----- nvinfo : EIATTR_KPARAM_INFO
	.align		4
.L_373:
        /*0068*/ 	.byte	0x04, 0x17
        /*006a*/ 	.short	(.L_375 - .L_374)
.L_374:
        /*006c*/ 	.word	0x00000000
        /*0070*/ 	.short	0x0000
        /*0072*/ 	.short	0x0000
        /*0074*/ 	.byte	0x00, 0xf5, 0x21, 0x00


	//----- nvinfo : EIATTR_SPARSE_MMA_MASK
	.align		4
.L_375:
        /*0078*/ 	.byte	0x03, 0x50
        /*007a*/ 	.short	0x0000


	//----- nvinfo : EIATTR_MAXREG_COUNT
	.align		4
        /*007c*/ 	.byte	0x03, 0x1b
        /*007e*/ 	.short	0x00ff


	//----- nvinfo : EIATTR_MERCURY_ISA_VERSION
	.align		4
        /*0080*/ 	.byte	0x03, 0x5f
        /*0082*/ 	.short	0x0101


	//----- nvinfo : EIATTR_VRC_CTA_INIT_COUNT
	.align		4
        /*0084*/ 	.byte	0x02, 0x4a
	.zero		1
	.zero		1


	//----- nvinfo : EIATTR_EXIT_INSTR_OFFSETS
	.align		4
        /*0088*/ 	.byte	0x04, 0x1c
        /*008a*/ 	.short	(.L_377 - .L_376)


	//   ....[0]....
.L_376:
        /*008c*/ 	.word	0x00000140


	//   ....[1]....
        /*0090*/ 	.word	0x00000180


	//   ....[2]....
        /*0094*/ 	.word	0x00000240


	//----- nvinfo : EIATTR_CBANK_PARAM_SIZE
	.align		4
.L_377:
        /*0098*/ 	.byte	0x03, 0x19
        /*009a*/ 	.short	0x0024


	//----- nvinfo : EIATTR_PARAM_CBANK
	.align		4
        /*009c*/ 	.byte	0x04, 0x0a
        /*009e*/ 	.short	(.L_379 - .L_378)
	.align		4
.L_378:
        /*00a0*/ 	.word	index@(.nv.constant0._Z23padDataWithZerosComplexP6float2PKfiiiii)
        /*00a4*/ 	.short	0x0380
        /*00a6*/ 	.short	0x0024


	//----- nvinfo : EIATTR_SW_WAR
	.align		4
.L_379:
        /*00a8*/ 	.byte	0x04, 0x36
        /*00aa*/ 	.short	(.L_381 - .L_380)
.L_380:
        /*00ac*/ 	.word	0x00000008
.L_381:


//--------------------- .nv.info._Z16padDataWithZerosPfPKfiiiii --------------------------
	.section	.nv.info._Z16padDataWithZerosPfPKfiiiii,"",@"SHT_CUDA_INFO"
	.sectionflags	@""
	.align	4


	//----- nvinfo : EIATTR_CUDA_API_VERSION
	.align		4
        /*0000*/ 	.byte	0x04, 0x37
        /*0002*/ 	.short	(.L_383 - .L_382)
.L_382:
        /*0004*/ 	.word	0x00000082


	//----- nvinfo : EIATTR_KPARAM_INFO
	.align		4
.L_383:
        /*0008*/ 	.byte	0x04, 0x17
        /*000a*/ 	.short	(.L_385 - .L_384)
.L_384:
        /*000c*/ 	.word	0x00000000
        /*0010*/ 	.short	0x0006
        /*0012*/ 	.short	0x0020
        /*0014*/ 	.byte	0x00, 0xf0, 0x11, 0x00


	//----- nvinfo : EIATTR_KPARAM_INFO
	.align		4
.L_385:
        /*0018*/ 	.byte	0x04, 0x17
        /*001a*/ 	.short	(.L_387 - .L_386)
.L_386:
        /*001c*/ 	.word	0x00000000
        /*0020*/ 	.short	0x0005
        /*0022*/ 	.short	0x001c
        /*0024*/ 	.byte	0x00, 0xf0, 0x11, 0x00


	//----- nvinfo : EIATTR_KPARAM_INFO
	.align		4
.L_387:
        /*0028*/ 	.byte	0x04, 0x17
        /*002a*/ 	.short	(.L_389 - .L_388)
.L_388:
        /*002c*/ 	.word	0x00000000
        /*0030*/ 	.short	0x0004
        /*0032*/ 	.short	0x0018
        /*0034*/ 	.byte	0x00, 0xf0, 0x11, 0x00


	//----- nvinfo : EIATTR_KPARAM_INFO
	.align		4
.L_389:
        /*0038*/ 	.byte	0x04, 0x17
        /*003a*/ 	.short	(.L_391 - .L_390)
.L_390:
        /*003c*/ 	.word	0x00000000
        /*0040*/ 	.short	0x0003
        /*0042*/ 	.short	0x0014
        /*0044*/ 	.byte	0x00, 0xf0, 0x11, 0x00


	//----- nvinfo : EIATTR_KPARAM_INFO
	.align		4
.L_391:
        /*0048*/ 	.byte	0x04, 0x17
        /*004a*/ 	.short	(.L_393 - .L_392)
.L_392:
        /*004c*/ 	.word	0x00000000
        /*0050*/ 	.short	0x0002
        /*0052*/ 	.short	0x0010
        /*0054*/ 	.byte	0x00, 0xf0, 0x11, 0x00


	//----- nvinfo : EIATTR_KPARAM_INFO
	.align		4
.L_393:
        /*0058*/ 	.byte	0x04, 0x17
        /*005a*/ 	.short	(.L_395 - .L_394)
.L_394:
        /*005c*/ 	.word	0x00000000
        /*0060*/ 	.short	0x0001
        /*0062*/ 	.short	0x0008
        /*0064*/ 	.byte	0x00, 0xf5, 0x21, 0x00


	//----- nvinfo : EIATTR_KPARAM_INFO
	.align		4
.L_395:
        /*0068*/ 	.byte	0x04, 0x17
        /*006a*/ 	.short	(.L_397 - .L_396)
.L_396:
        /*006c*/ 	.word	0x00000000
        /*0070*/ 	.short	0x0000
        /*0072*/ 	.short	0x0000
        /*0074*/ 	.byte	0x00, 0xf5, 0x21, 0x00


	//----- nvinfo : EIATTR_SPARSE_MMA_MASK
	.align		4
.L_397:
        /*0078*/ 	.byte	0x03, 0x50
        /*007a*/ 	.short	0x0000


	//----- nvinfo : EIATTR_MAXREG_COUNT
	.align		4
        /*007c*/ 	.byte	0x03, 0x1b
        /*007e*/ 	.short	0x00ff


	//----- nvinfo : EIATTR_MERCURY_ISA_VERSION
	.align		4
        /*0080*/ 	.byte	0x03, 0x5f
        /*0082*/ 	.short	0x0101


	//----- nvinfo : EIATTR_VRC_CTA_INIT_COUNT
	.align		4
        /*0084*/ 	.byte	0x02, 0x4a
	.zero		1
	.zero		1


	//----- nvinfo : EIATTR_EXIT_INSTR_OFFSETS
	.align		4
        /*0088*/ 	.byte	0x04, 0x1c
        /*008a*/ 	.short	(.L_399 - .L_398)


	//   ....[0]....
.L_398:
        /*008c*/ 	.word	0x00000140


	//   ....[1]....
        /*0090*/ 	.word	0x00000180


	//   ....[2]....
        /*0094*/ 	.word	0x00000240


	//----- nvinfo : EIATTR_CBANK_PARAM_SIZE
	.align		4
.L_399:
        /*0098*/ 	.byte	0x03, 0x19
        /*009a*/ 	.short	0x0024


	//----- nvinfo : EIATTR_PARAM_CBANK
	.align		4
        /*009c*/ 	.byte	0x04, 0x0a
        /*009e*/ 	.short	(.L_401 - .L_400)
	.align		4
.L_400:
        /*00a0*/ 	.word	index@(.nv.constant0._Z16padDataWithZerosPfPKfiiiii)
        /*00a4*/ 	.short	0x0380
        /*00a6*/ 	.short	0x0024


	//----- nvinfo : EIATTR_SW_WAR
	.align		4
.L_401:
        /*00a8*/ 	.byte	0x04, 0x36
        /*00aa*/ 	.short	(.L_403 - .L_402)
.L_402:
        /*00ac*/ 	.word	0x00000008
.L_403:


//--------------------- .nv.callgraph             --------------------------
	.section	.nv.callgraph,"",@"SHT_CUDA_CALLGRAPH"
	.align	4
	.sectionentsize	8
	.align		4
        /*0000*/ 	.word	0x00000000
	.align		4
        /*0004*/ 	.word	0xffffffff
	.align		4
        /*0008*/ 	.word	0x00000000
	.align		4
        /*000c*/ 	.word	0xfffffffe
	.align		4
        /*0010*/ 	.word	0x00000000
	.align		4
        /*0014*/ 	.word	0xfffffffd
	.align		4
        /*0018*/ 	.word	0x00000000
	.align		4
        /*001c*/ 	.word	0xfffffffc


//--------------------- .text._Z10dotProductPK6float2iifiPS_ --------------------------
	.section	.text._Z10dotProductPK6float2iifiPS_,"ax",@progbits
	.align	128
        .global         _Z10dotProductPK6float2iifiPS_
        .type           _Z10dotProductPK6float2iifiPS_,@function
        .size           _Z10dotProductPK6float2iifiPS_,(.L_x_104 - _Z10dotProductPK6float2iifiPS_)
        .other          _Z10dotProductPK6float2iifiPS_,@"STO_CUDA_ENTRY STV_DEFAULT"
_Z10dotProductPK6float2iifiPS_:
.text._Z10dotProductPK6float2iifiPS_:
[----:B------:R-:W-:Y:S01]  /*0000*/  LDC R1, c[0x0][0x37c] ;  /* 0x0000df00ff017b82 */ /* 0x000fe20000000800 */
[----:B------:R-:W0:Y:S07]  /*0010*/  S2R R14, SR_TID.Y ;  /* 0x00000000000e7919 */ /* 0x000e2e0000002200 */
[----:B------:R-:W1:Y:S01]  /*0020*/  S2UR UR5, SR_CTAID.Y ;  /* 0x00000000000579c3 */ /* 0x000e620000002600 */
[----:B------:R-:W2:Y:S01]  /*0030*/  LDCU UR6, c[0x0][0x360] ;  /* 0x00006c00ff0677ac */ /* 0x000ea20008000800 */
[----:B------:R-:W2:Y:S01]  /*0040*/  S2R R9, SR_CTAID.X ;  /* 0x0000000000097919 */ /* 0x000ea20000002500 */
[----:B------:R-:W1:Y:S01]  /*0050*/  LDCU UR4, c[0x0][0x364] ;  /* 0x00006c80ff0477ac */ /* 0x000e620008000800 */
[----:B------:R-:W2:Y:S01]  /*0060*/  S2R R0, SR_TID.X ;  /* 0x0000000000007919 */ /* 0x000ea20000002100 */
[----:B------:R-:W3:Y:S01]  /*0070*/  LDCU UR8, c[0x0][0x38c] ;  /* 0x00007180ff0877ac */ /* 0x000ee20008000800 */
[----:B-1----:R-:W-:-:S06]  /*0080*/  UIMAD UR4, UR4, UR5, URZ ;  /* 0x00000005040472a4 */ /* 0x002fcc000f8e02ff */
[----:B0-----:R-:W-:-:S04]  /*0090*/  IADD3 R8, PT, PT, R14, UR4, RZ ;  /* 0x000000040e087c10 */ /* 0x001fc8000fffe0ff */
[----:B---3--:R-:W-:Y:S01]  /*00a0*/  ISETP.GE.AND P0, PT, R8, UR8, PT ;  /* 0x0000000808007c0c */ /* 0x008fe2000bf06270 */
[----:B--2---:R-:W-:-:S12]  /*00b0*/  IMAD R9, R9, UR6, R0 ;  /* 0x0000000609097c24 */ /* 0x004fd8000f8e0200 */
[----:B------:R-:W-:Y:S05]  /*00c0*/  @P0 EXIT ;  /* 0x000000000000094d */ /* 0x000fea0003800000 */
[----:B------:R-:W0:Y:S02]  /*00d0*/  LDC R0, c[0x0][0x394] ;  /* 0x0000e500ff007b82 */ /* 0x000e240000000800 */
[----:B0-----:R-:W-:-:S13]  /*00e0*/  ISETP.GE.AND P0, PT, R0, 0x1, PT ;  /* 0x000000010000780c */ /* 0x001fda0003f06270 */
[----:B------:R-:W-:Y:S05]  /*00f0*/  @!P0 EXIT ;  /* 0x000000000000894d */ /* 0x000fea0003800000 */
[----:B------:R-:W0:Y:S01]  /*0100*/  S2UR UR5, SR_CTAID.Z ;  /* 0x00000000000579c3 */ /* 0x000e220000002700 */
[----:B------:R-:W1:Y:S07]  /*0110*/  LDCU.64 UR6, c[0x0][0x358] ;  /* 0x00006b00ff0677ac */ /* 0x000e6e0008000a00 */
[----:B------:R-:W2:Y:S08]  /*0120*/  LDC R10, c[0x0][0x388] ;  /* 0x0000e200ff0a7b82 */ /* 0x000eb00000000800 */
[----:B------:R-:W3:Y:S01]  /*0130*/  LDC.64 R2, c[0x0][0x380] ;  /* 0x0000e000ff027b82 */ /* 0x000ee20000000a00 */
[----:B0-----:R-:W-:-:S05]  /*0140*/  IMAD R11, R0, UR5, RZ ;  /* 0x00000005000b7c24 */ /* 0x001fca000f8e02ff */
[----:B------:R-:W-:Y:S01]  /*0150*/  IADD3 R0, PT, PT, R11, R0, RZ ;  /* 0x000000000b007210 */ /* 0x000fe20007ffe0ff */
[----:B--2---:R-:W-:-:S03]  /*0160*/  IMAD R5, R8, R10, R9 ;  /* 0x0000000a08057224 */ /* 0x004fc600078e0209 */
[----:B------:R-:W-:-:S04]  /*0170*/  VIADDMNMX R4, R11, 0x1, R0, !PT ;  /* 0x000000010b047846 */ /* 0x000fc80007800100 */
[CC--:B------:R-:W-:Y:S02]  /*0180*/  IADD3 R6, PT, PT, -R11.reuse, R4.reuse, RZ ;  /* 0x000000040b067210 */ /* 0x0c0fe40007ffe1ff */
[----:B------:R-:W-:Y:S01]  /*0190*/  IADD3 R4, PT, PT, R11, -R4, RZ ;  /* 0x800000040b047210 */ /* 0x000fe20007ffe0ff */
[----:B---3--:R-:W-:Y:S01]  /*01a0*/  IMAD.WIDE R2, R5, 0x8, R2 ;  /* 0x0000000805027825 */ /* 0x008fe200078e0202 */
[----:B------:R-:W-:Y:S02]  /*01b0*/  LOP3.LUT P1, R12, R6, 0x3, RZ, 0xc0, !PT ;  /* 0x00000003060c7812 */ /* 0x000fe4000782c0ff */
[----:B------:R-:W-:Y:S01]  /*01c0*/  ISETP.GT.U32.AND P0, PT, R4, -0x4, PT ;  /* 0xfffffffc0400780c */ /* 0x000fe20003f04070 */
[----:B------:R-:W-:Y:S02]  /*01d0*/  IMAD R4, R10, UR8, RZ ;  /* 0x000000080a047c24 */ /* 0x000fe4000f8e02ff */
[----:B-1----:R-:W5:Y:S01]  /*01e0*/  LDG.E.64 R2, desc[UR6][R2.64] ;  /* 0x0000000602027981 */ /* 0x002f62000c1e1b00 */
[----:B------:R-:W-:-:S07]  /*01f0*/  MOV R5, R11 ;  /* 0x0000000b00057202 */ /* 0x000fce0000000f00 */
[----:B------:R-:W-:Y:S05]  /*0200*/  @!P1 BRA `(.L_x_0) ;  /* 0x0000000000509947 */ /* 0x000fea0003800000 */
[----:B------:R-:W0:Y:S01]  /*0210*/  LDC.64 R6, c[0x0][0x398] ;  /* 0x0000e600ff067b82 */ /* 0x000e220000000a00 */
[----:B------:R-:W-:Y:S01]  /*0220*/  IMAD R5, R11, UR8, R14 ;  /* 0x000000080b057c24 */ /* 0x000fe2000f8e020e */
[----:B------:R-:W-:Y:S01]  /*0230*/  IADD3 R16, PT, PT, -R12, RZ, RZ ;  /* 0x000000ff0c107210 */ /* 0x000fe20007ffe1ff */
[----:B------:R-:W1:Y:S03]  /*0240*/  LDCU UR5, c[0x0][0x390] ;  /* 0x00007200ff0577ac */ /* 0x000e660008000800 */
[----:B------:R-:W-:Y:S02]  /*0250*/  IADD3 R13, PT, PT, R5, UR4, RZ ;  /* 0x00000004050d7c10 */ /* 0x000fe4000fffe0ff */
[----:B------:R-:W-:-:S03]  /*0260*/  IADD3 R5, PT, PT, R11, R12, RZ ;  /* 0x0000000c0b057210 */ /* 0x000fc60007ffe0ff */
[----:B------:R-:W-:-:S07]  /*0270*/  IMAD R11, R13, R10, R9 ;  /* 0x0000000a0d0b7224 */ /* 0x000fce00078e0209 */
.L_x_1:
[----:B0-2---:R-:W-:-:S05]  /*0280*/  IMAD.WIDE R12, R11, 0x8, R6 ;  /* 0x000000080b0c7825 */ /* 0x005fca00078e0206 */
[----:B------:R-:W2:Y:S01]  /*0290*/  LDG.E.64 R14, desc[UR6][R12.64] ;  /* 0x000000060c0e7981 */ /* 0x000ea2000c1e1b00 */
[----:B------:R-:W-:Y:S02]  /*02a0*/  IADD3 R16, PT, PT, R16, 0x1, RZ ;  /* 0x0000000110107810 */ /* 0x000fe40007ffe0ff */
[----:B------:R-:W-:Y:S02]  /*02b0*/  IADD3 R11, PT, PT, R4, R11, RZ ;  /* 0x0000000b040b7210 */ /* 0x000fe40007ffe0ff */
[----:B------:R-:W-:Y:S01]  /*02c0*/  ISETP.NE.AND P1, PT, R16, RZ, PT ;  /* 0x000000ff1000720c */ /* 0x000fe20003f25270 */
[-C--:B--2--5:R-:W-:Y:S01]  /*02d0*/  FMUL R17, R3, R15.reuse ;  /* 0x0000000f03117220 */ /* 0x0a4fe20000400000 */
[----:B------:R-:W-:-:S03]  /*02e0*/  FMUL R18, R2, R15 ;  /* 0x0000000f02127220 */ /* 0x000fc60000400000 */
[-C--:B------:R-:W-:Y:S01]  /*02f0*/  FFMA R17, R2, R14.reuse, -R17 ;  /* 0x0000000e02117223 */ /* 0x080fe20000000811 */
[----:B------:R-:W-:-:S03]  /*0300*/  FFMA R15, R3, R14, R18 ;  /* 0x0000000e030f7223 */ /* 0x000fc60000000012 */
[----:B-1----:R-:W-:Y:S01]  /*0310*/  FMUL R14, R17, UR5 ;  /* 0x00000005110e7c20 */ /* 0x002fe20008400000 */
[----:B------:R-:W-:-:S05]  /*0320*/  FMUL R15, R15, UR5 ;  /* 0x000000050f0f7c20 */ /* 0x000fca0008400000 */
[----:B------:R2:W-:Y:S01]  /*0330*/  STG.E.64 desc[UR6][R12.64], R14 ;  /* 0x0000000e0c007986 */ /* 0x0005e2000c101b06 */
[----:B------:R-:W-:Y:S05]  /*0340*/  @P1 BRA `(.L_x_1) ;  /* 0xfffffffc00cc1947 */ /* 0x000fea000383ffff */
.L_x_0:
[----:B------:R-:W-:Y:S05]  /*0350*/  @P0 EXIT ;  /* 0x000000000000094d */ /* 0x000fea0003800000 */
[----:B------:R-:W-:Y:S01]  /*0360*/  IADD3 R6, PT, PT, R0, -R5, RZ ;  /* 0x8000000500067210 */ /* 0x000fe20007ffe0ff */
[----:B------:R-:W-:Y:S01]  /*0370*/  IMAD R8, R5, UR8, R8 ;  /* 0x0000000805087c24 */ /* 0x000fe2000f8e0208 */
[----:B------:R-:W-:Y:S02]  /*0380*/  PLOP3.LUT P0, PT, PT, PT, PT, 0x80, 0x8 ;  /* 0x000000000008781c */ /* 0x000fe40003f0f070 */
[----:B------:R-:W-:Y:S01]  /*0390*/  ISETP.GT.AND P1, PT, R6, 0xc, PT ;  /* 0x0000000c0600780c */ /* 0x000fe20003f24270 */
[----:B------:R-:W-:-:S12]  /*03a0*/  IMAD R9, R8, R10, R9 ;  /* 0x0000000a08097224 */ /* 0x000fd800078e0209 */
[----:B------:R-:W-:Y:S05]  /*03b0*/  @!P1 BRA `(.L_x_2) ;  /* 0x00000008006c9947 */ /* 0x000fea0003800000 */
[----:B------:R-:W0:Y:S01]  /*03c0*/  LDC.64 R6, c[0x0][0x398] ;  /* 0x0000e600ff067b82 */ /* 0x000e220000000a00 */
[----:B------:R-:W-:Y:S01]  /*03d0*/  PLOP3.LUT P0, PT, PT, PT, PT, 0x8, 0x80 ;  /* 0x000000000080781c */ /* 0x000fe20003f0e170 */
[----:B------:R-:W1:Y:S01]  /*03e0*/  LDCU UR4, c[0x0][0x390] ;  /* 0x00007200ff0477ac */ /* 0x000e620008000800 */
[----:B------:R-:W-:-:S11]  /*03f0*/  IADD3 R8, PT, PT, R0, -0xc, RZ ;  /* 0xfffffff400087810 */ /* 0x000fd60007ffe0ff */
.L_x_3:
[----:B0--3--:R-:W-:-:S05]  /*0400*/  IMAD.WIDE R10, R9, 0x8, R6 ;  /* 0x00000008090a7825 */ /* 0x009fca00078e0206 */
[----:B--2---:R-:W2:Y:S02]  /*0410*/  LDG.E.64 R12, desc[UR6][R10.64] ;  /* 0x000000060a0c7981 */ /* 0x004ea4000c1e1b00 */
[-C--:B--2--5:R-:W-:Y:S01]  /*0420*/  FMUL R15, R3, R13.reuse ;  /* 0x0000000d030f7220 */ /* 0x0a4fe20000400000 */
[----:B------:R-:W-:-:S03]  /*0430*/  FMUL R14, R2, R13 ;  /* 0x0000000d020e7220 */ /* 0x000fc60000400000 */
[-C--:B------:R-:W-:Y:S01]  /*0440*/  FFMA R15, R2, R12.reuse, -R15 ;  /* 0x0000000c020f7223 */ /* 0x080fe2000000080f */
[----:B------:R-:W-:Y:S01]  /*0450*/  FFMA R14, R3, R12, R14 ;  /* 0x0000000c030e7223 */ /* 0x000fe2000000000e */
[----:B------:R-:W-:-:S04]  /*0460*/  IMAD.WIDE R12, R4, 0x8, R10 ;  /* 0x00000008040c7825 */ /* 0x000fc800078e020a */
[----:B-1----:R-:W-:Y:S01]  /*0470*/  FMUL R16, R15, UR4 ;  /* 0x000000040f107c20 */ /* 0x002fe20008400000 */
[----:B------:R-:W-:-:S05]  /*0480*/  FMUL R17, R14, UR4 ;  /* 0x000000040e117c20 */ /* 0x000fca0008400000 */
[----:B------:R0:W-:Y:S04]  /*0490*/  STG.E.64 desc[UR6][R10.64], R16 ;  /* 0x000000100a007986 */ /* 0x0001e8000c101b06 */
[----:B------:R-:W2:Y:S02]  /*04a0*/  LDG.E.64 R14, desc[UR6][R12.64] ;  /* 0x000000060c0e7981 */ /* 0x000ea4000c1e1b00 */
[-C--:B--2---:R-:W-:Y:S01]  /*04b0*/  FMUL R19, R3, R15.reuse ;  /* 0x0000000f03137220 */ /* 0x084fe20000400000 */
[----:B------:R-:W-:-:S03]  /*04c0*/  FMUL R18, R2, R15 ;  /* 0x0000000f02127220 */ /* 0x000fc60000400000 */
[-C--:B------:R-:W-:Y:S01]  /*04d0*/  FFMA R19, R2, R14.reuse, -R19 ;  /* 0x0000000e02137223 */ /* 0x080fe20000000813 */
[----:B------:R-:W-:-:S03]  /*04e0*/  FFMA R14, R3, R14, R18 ;  /* 0x0000000e030e7223 */ /* 0x000fc60000000012 */
[----:B------:R-:W-:Y:S01]  /*04f0*/  FMUL R18, R19, UR4 ;  /* 0x0000000413127c20 */ /* 0x000fe20008400000 */
[----:B------:R-:W-:Y:S01]  /*0500*/  FMUL R19, R14, UR4 ;  /* 0x000000040e137c20 */ /* 0x000fe20008400000 */
[----:B------:R-:W-:-:S04]  /*0510*/  IMAD.WIDE R14, R4, 0x8, R12 ;  /* 0x00000008040e7825 */ /* 0x000fc800078e020c */
[----:B------:R1:W-:Y:S04]  /*0520*/  STG.E.64 desc[UR6][R12.64], R18 ;  /* 0x000000120c007986 */ /* 0x0003e8000c101b06 */
[----:B------:R-:W0:Y:S02]  /*0530*/  LDG.E.64 R20, desc[UR6][R14.64] ;  /* 0x000000060e147981 */ /* 0x000e24000c1e1b00 */
[-C--:B0-----:R-:W-:Y:S01]  /*0540*/  FMUL R11, R3, R21.reuse ;  /* 0x00000015030b7220 */ /* 0x081fe20000400000 */
[----:B------:R-:W-:-:S03]  /*0550*/  FMUL R10, R2, R21 ;  /* 0x00000015020a7220 */ /* 0x000fc60000400000 */
[-C--:B------:R-:W-:Y:S01]  /*0560*/  FFMA R11, R2, R20.reuse, -R11 ;  /* 0x00000014020b7223 */ /* 0x080fe2000000080b */
[----:B------:R-:W-:-:S03]  /*0570*/  FFMA R10, R3, R20, R10 ;  /* 0x00000014030a7223 */ /* 0x000fc6000000000a */
[----:B------:R-:W-:Y:S01]  /*0580*/  FMUL R16, R11, UR4 ;  /* 0x000000040b107c20 */ /* 0x000fe20008400000 */
[----:B------:R-:W-:Y:S01]  /*0590*/  FMUL R17, R10, UR4 ;  /* 0x000000040a117c20 */ /* 0x000fe20008400000 */
[----:B------:R-:W-:-:S04]  /*05a0*/  IMAD.WIDE R10, R4, 0x8, R14 ;  /* 0x00000008040a7825 */ /* 0x000fc800078e020e */
[----:B------:R0:W-:Y:S04]  /*05b0*/  STG.E.64 desc[UR6][R14.64], R16 ;  /* 0x000000100e007986 */ /* 0x0001e8000c101b06 */
[----:B------:R-:W1:Y:S01]  /*05c0*/  LDG.E.64 R20, desc[UR6][R10.64] ;  /* 0x000000060a147981 */ /* 0x000e62000c1e1b00 */
[----:B------:R-:W-:Y:S01]  /*05d0*/  LEA R9, R4, R9, 0x2 ;  /* 0x0000000904097211 */ /* 0x000fe200078e10ff */
[-C--:B-1----:R-:W-:Y:S01]  /*05e0*/  FMUL R13, R3, R21.reuse ;  /* 0x00000015030d7220 */ /* 0x082fe20000400000 */
[----:B------:R-:W-:-:S03]  /*05f0*/  FMUL R12, R2, R21 ;  /* 0x00000015020c7220 */ /* 0x000fc60000400000 */
[-C--:B------:R-:W-:Y:S01]  /*0600*/  FFMA R13, R2, R20.reuse, -R13 ;  /* 0x00000014020d7223 */ /* 0x080fe2000000080d */
[----:B------:R-:W-:-:S03]  /*0610*/  FFMA R12, R3, R20, R12 ;  /* 0x00000014030c7223 */ /* 0x000fc6000000000c */
[----:B------:R-:W-:Y:S01]  /*0620*/  FMUL R18, R13, UR4 ;  /* 0x000000040d127c20 */ /* 0x000fe20008400000 */
[----:B------:R-:W-:Y:S01]  /*0630*/  FMUL R19, R12, UR4 ;  /* 0x000000040c137c20 */ /* 0x000fe20008400000 */
[----:B------:R-:W-:-:S04]  /*0640*/  IMAD.WIDE R12, R9, 0x8, R6 ;  /* 0x00000008090c7825 */ /* 0x000fc800078e0206 */
[----:B------:R1:W-:Y:S04]  /*0650*/  STG.E.64 desc[UR6][R10.64], R18 ;  /* 0x000000120a007986 */ /* 0x0003e8000c101b06 */
[----:B0-----:R-:W2:Y:S02]  /*0660*/  LDG.E.64 R14, desc[UR6][R12.64] ;  /* 0x000000060c0e7981 */ /* 0x001ea4000c1e1b00 */
        /* <DEDUP_REMOVED lines=8> */
[----:B------:R-:W1:Y:S02]  /*06f0*/  LDG.E.64 R20, desc[UR6][R14.64] ;  /* 0x000000060e147981 */ /* 0x000e64000c1e1b00 */
        /* <DEDUP_REMOVED lines=92> */
[----:B------:R-:W-:Y:S02]  /*0cc0*/  IADD3 R5, PT, PT, R5, 0x10, RZ ;  /* 0x0000001005057810 */ /* 0x000fe40007ffe0ff */
[----:B------:R-:W-:Y:S02]  /*0cd0*/  LEA R9, R4, R9, 0x2 ;  /* 0x0000000904097211 */ /* 0x000fe400078e10ff */
[----:B------:R-:W-:Y:S01]  /*0ce0*/  ISETP.GE.AND P1, PT, R5, R8, PT ;  /* 0x000000080500720c */ /* 0x000fe20003f26270 */
[-C--:B-1----:R-:W-:Y:S01]  /*0cf0*/  FMUL R13, R3, R21.reuse ;  /* 0x00000015030d7220 */ /* 0x082fe20000400000 */
[----:B------:R-:W-:-:S03]  /*0d00*/  FMUL R12, R2, R21 ;  /* 0x00000015020c7220 */ /* 0x000fc60000400000 */
[-C--:B------:R-:W-:Y:S01]  /*0d10*/  FFMA R13, R2, R20.reuse, -R13 ;  /* 0x00000014020d7223 */ /* 0x080fe2000000080d */
[----:B------:R-:W-:-:S03]  /*0d20*/  FFMA R20, R3, R20, R12 ;  /* 0x0000001403147223 */ /* 0x000fc6000000000c */
[----:B------:R-:W-:Y:S01]  /*0d30*/  FMUL R12, R13, UR4 ;  /* 0x000000040d0c7c20 */ /* 0x000fe20008400000 */
[----:B------:R-:W-:-:S05]  /*0d40*/  FMUL R13, R20, UR4 ;  /* 0x00000004140d7c20 */ /* 0x000fca0008400000 */
[----:B------:R3:W-:Y:S01]  /*0d50*/  STG.E.64 desc[UR6][R10.64], R12 ;  /* 0x0000000c0a007986 */ /* 0x0007e2000c101b06 */
[----:B------:R-:W-:Y:S05]  /*0d60*/  @!P1 BRA `(.L_x_3) ;  /* 0xfffffff400a49947 */ /* 0x000fea000383ffff */
.L_x_2:
[----:B------:R-:W-:-:S04]  /*0d70*/  IADD3 R6, PT, PT, R0, -R5, RZ ;  /* 0x8000000500067210 */ /* 0x000fc80007ffe0ff */
[----:B------:R-:W-:-:S13]  /*0d80*/  ISETP.GT.AND P1, PT, R6, 0x4, PT ;  /* 0x000000040600780c */ /* 0x000fda0003f24270 */
[----:B------:R-:W-:Y:S05]  /*0d90*/  @!P1 BRA `(.L_x_4) ;  /* 0x0000000400389947 */ /* 0x000fea0003800000 */
[----:B------:R-:W2:Y:S01]  /*0da0*/  LDC.64 R6, c[0x0][0x398] ;  /* 0x0000e600ff067b82 */ /* 0x000ea20000000a00 */
[----:B------:R-:W0:Y:S01]  /*0db0*/  LDCU UR4, c[0x0][0x390] ;  /* 0x00007200ff0477ac */ /* 0x000e220008000800 */
[----:B--23--:R-:W-:-:S05]  /*0dc0*/  IMAD.WIDE R14, R9, 0x8, R6 ;  /* 0x00000008090e7825 */ /* 0x00cfca00078e0206 */
[----:B------:R-:W2:Y:S02]  /*0dd0*/  LDG.E.64 R10, desc[UR6][R14.64] ;  /* 0x000000060e0a7981 */ /* 0x000ea4000c1e1b00 */
[-C--:B--2--5:R-:W-:Y:S01]  /*0de0*/  FMUL R13, R3, R11.reuse ;  /* 0x0000000b030d7220 */ /* 0x0a4fe20000400000 */
[----:B------:R-:W-:-:S03]  /*0df0*/  FMUL R8, R2, R11 ;  /* 0x0000000b02087220 */ /* 0x000fc60000400000 */
[-C--:B------:R-:W-:Y:S01]  /*0e00*/  FFMA R13, R2, R10.reuse, -R13 ;  /* 0x0000000a020d7223 */ /* 0x080fe2000000080d */
[----:B------:R-:W-:Y:S01]  /*0e10*/  FFMA R8, R3, R10, R8 ;  /* 0x0000000a03087223 */ /* 0x000fe20000000008 */
[----:B------:R-:W-:-:S04]  /*0e20*/  IMAD.WIDE R10, R4, 0x8, R14 ;  /* 0x00000008040a7825 */ /* 0x000fc800078e020e */
[----:B0-----:R-:W-:Y:S01]  /*0e30*/  FMUL R16, R13, UR4 ;  /* 0x000000040d107c20 */ /* 0x001fe20008400000 */
[----:B------:R-:W-:-:S05]  /*0e40*/  FMUL R17, R8, UR4 ;  /* 0x0000000408117c20 */ /* 0x000fca0008400000 */
[----:B------:R0:W-:Y:S04]  /*0e50*/  STG.E.64 desc[UR6][R14.64], R16 ;  /* 0x000000100e007986 */ /* 0x0001e8000c101b06 */
[----:B------:R-:W2:Y:S02]  /*0e60*/  LDG.E.64 R12, desc[UR6][R10.64] ;  /* 0x000000060a0c7981 */ /* 0x000ea4000c1e1b00 */
[-C--:B--2---:R-:W-:Y:S01]  /*0e70*/  FMUL R19, R3, R13.reuse ;  /* 0x0000000d03137220 */ /* 0x084fe20000400000 */
[----:B------:R-:W-:-:S03]  /*0e80*/  FMUL R8, R2, R13 ;  /* 0x0000000d02087220 */ /* 0x000fc60000400000 */
[-C--:B------:R-:W-:Y:S01]  /*0e90*/  FFMA R19, R2, R12.reuse, -R19 ;  /* 0x0000000c02137223 */ /* 0x080fe20000000813 */
[----:B------:R-:W-:Y:S01]  /*0ea0*/  FFMA R8, R3, R12, R8 ;  /* 0x0000000c03087223 */ /* 0x000fe20000000008 */
[----:B------:R-:W-:-:S04]  /*0eb0*/  IMAD.WIDE R12, R4, 0x8, R10 ;  /* 0x00000008040c7825 */ /* 0x000fc800078e020a */
[----:B------:R-:W-:Y:S01]  /*0ec0*/  FMUL R18, R19, UR4 ;  /* 0x0000000413127c20 */ /* 0x000fe20008400000 */
[----:B------:R-:W-:-:S05]  /*0ed0*/  FMUL R19, R8, UR4 ;  /* 0x0000000408137c20 */ /* 0x000fca0008400000 */
        /* <DEDUP_REMOVED lines=11> */
[----:B------:R-:W-:-:S05]  /*0f90*/  LEA R9, R4, R9, 0x2 ;  /* 0x0000000904097211 */ /* 0x000fca00078e10ff */
[----:B------:R-:W-:-:S04]  /*0fa0*/  IMAD.WIDE R6, R9, 0x8, R6 ;  /* 0x0000000809067825 */ /* 0x000fc800078e0206 */
[-C--:B-1----:R-:W-:Y:S01]  /*0fb0*/  FMUL R11, R3, R21.reuse ;  /* 0x00000015030b7220 */ /* 0x082fe20000400000 */
[----:B------:R-:W-:-:S03]  /*0fc0*/  FMUL R8, R2, R21 ;  /* 0x0000001502087220 */ /* 0x000fc60000400000 */
[-C--:B------:R-:W-:Y:S01]  /*0fd0*/  FFMA R11, R2, R20.reuse, -R11 ;  /* 0x00000014020b7223 */ /* 0x080fe2000000080b */
[----:B------:R-:W-:-:S03]  /*0fe0*/  FFMA R8, R3, R20, R8 ;  /* 0x0000001403087223 */ /* 0x000fc60000000008 */
[----:B------:R-:W-:Y:S01]  /*0ff0*/  FMUL R18, R11, UR4 ;  /* 0x000000040b127c20 */ /* 0x000fe20008400000 */
[----:B------:R-:W-:-:S05]  /*1000*/  FMUL R19, R8, UR4 ;  /* 0x0000000408137c20 */ /* 0x000fca0008400000 */
[----:B------:R1:W-:Y:S04]  /*1010*/  STG.E.64 desc[UR6][R14.64], R18 ;  /* 0x000000120e007986 */ /* 0x0003e8000c101b06 */
[----:B------:R-:W0:Y:S02]  /*1020*/  LDG.E.64 R10, desc[UR6][R6.64] ;  /* 0x00000006060a7981 */ /* 0x000e24000c1e1b00 */
[-C--:B0-----:R-:W-:Y:S01]  /*1030*/  FMUL R13, R3, R11.reuse ;  /* 0x0000000b030d7220 */ /* 0x081fe20000400000 */
[----:B------:R-:W-:-:S03]  /*1040*/  FMUL R8, R2, R11 ;  /* 0x0000000b02087220 */ /* 0x000fc60000400000 */
[-C--:B------:R-:W-:Y:S01]  /*1050*/  FFMA R13, R2, R10.reuse, -R13 ;  /* 0x0000000a020d7223 */ /* 0x080fe2000000080d */
[----:B------:R-:W-:Y:S01]  /*1060*/  FFMA R8, R3, R10, R8 ;  /* 0x0000000a03087223 */ /* 0x000fe20000000008 */
[----:B------:R-:W-:-:S04]  /*1070*/  IMAD.WIDE R10, R4, 0x8, R6 ;  /* 0x00000008040a7825 */ /* 0x000fc800078e0206 */
[----:B------:R-:W-:Y:S01]  /*1080*/  FMUL R16, R13, UR4 ;  /* 0x000000040d107c20 */ /* 0x000fe20008400000 */
[----:B------:R-:W-:-:S05]  /*1090*/  FMUL R17, R8, UR4 ;  /* 0x0000000408117c20 */ /* 0x000fca0008400000 */
[----:B------:R0:W-:Y:S04]  /*10a0*/  STG.E.64 desc[UR6][R6.64], R16 ;  /* 0x0000001006007986 */ /* 0x0001e8000c101b06 */
[----:B------:R-:W1:Y:S02]  /*10b0*/  LDG.E.64 R12, desc[UR6][R10.64] ;  /* 0x000000060a0c7981 */ /* 0x000e64000c1e1b00 */
[-C--:B-1----:R-:W-:Y:S01]  /*10c0*/  FMUL R15, R3, R13.reuse ;  /* 0x0000000d030f7220 */ /* 0x082fe20000400000 */
        /* <DEDUP_REMOVED lines=17> */
[----:B------:R-:W-:Y:S02]  /*11e0*/  PLOP3.LUT P0, PT, PT, PT, PT, 0x8, 0x80 ;  /* 0x000000000080781c */ /* 0x000fe40003f0e170 */
[----:B------:R-:W-:Y:S02]  /*11f0*/  IADD3 R5, PT, PT, R5, 0x8, RZ ;  /* 0x0000000805057810 */ /* 0x000fe40007ffe0ff */
[----:B------:R-:W-:Y:S01]  /*1200*/  LEA R9, R4, R9, 0x2 ;  /* 0x0000000904097211 */ /* 0x000fe200078e10ff */
[-C--:B-1----:R-:W-:Y:S01]  /*1210*/  FMUL R11, R3, R19.reuse ;  /* 0x00000013030b7220 */ /* 0x082fe20000400000 */
[----:B------:R-:W-:-:S03]  /*1220*/  FMUL R8, R2, R19 ;  /* 0x0000001302087220 */ /* 0x000fc60000400000 */
[-C--:B------:R-:W-:Y:S01]  /*1230*/  FFMA R11, R2, R18.reuse, -R11 ;  /* 0x00000012020b7223 */ /* 0x080fe2000000080b */
[----:B------:R-:W-:-:S03]  /*1240*/  FFMA R8, R3, R18, R8 ;  /* 0x0000001203087223 */ /* 0x000fc60000000008 */
[----:B------:R-:W-:Y:S01]  /*1250*/  FMUL R10, R11, UR4 ;  /* 0x000000040b0a7c20 */ /* 0x000fe20008400000 */
[----:B------:R-:W-:-:S05]  /*1260*/  FMUL R11, R8, UR4 ;  /* 0x00000004080b7c20 */ /* 0x000fca0008400000 */
[----:B------:R0:W-:Y:S02]  /*1270*/  STG.E.64 desc[UR6][R6.64], R10 ;  /* 0x0000000a06007986 */ /* 0x0001e4000c101b06 */
.L_x_4:
[----:B------:R-:W-:-:S13]  /*1280*/  ISETP.LT.OR P0, PT, R5, R0, P0 ;  /* 0x000000000500720c */ /* 0x000fda0000701670 */
[----:B------:R-:W-:Y:S05]  /*1290*/  @!P0 EXIT ;  /* 0x000000000000894d */ /* 0x000fea0003800000 */
[----:B0-----:R-:W0:Y:S01]  /*12a0*/  LDC.64 R6, c[0x0][0x398] ;  /* 0x0000e600ff067b82 */ /* 0x001e220000000a00 */
[----:B------:R-:W2:Y:S01]  /*12b0*/  LDCU UR4, c[0x0][0x390] ;  /* 0x00007200ff0477ac */ /* 0x000ea20008000800 */
[----:B0-----:R-:W-:-:S05]  /*12c0*/  IMAD.WIDE R6, R9, 0x8, R6 ;  /* 0x0000000809067825 */ /* 0x001fca00078e0206 */
[----:B------:R-:W4:Y:S02]  /*12d0*/  LDG.E.64 R8, desc[UR6][R6.64] ;  /* 0x0000000606087981 */ /* 0x000f24000c1e1b00 */
[-C--:B----45:R-:W-:Y:S01]  /*12e0*/  FMUL R5, R3, R9.reuse ;  /* 0x0000000903057220 */ /* 0x0b0fe20000400000 */
[----:B------:R-:W-:-:S03]  /*12f0*/  FMUL R0, R2, R9 ;  /* 0x0000000902007220 */ /* 0x000fc60000400000 */
[-C--:B------:R-:W-:Y:S01]  /*1300*/  FFMA R5, R2, R8.reuse, -R5 ;  /* 0x0000000802057223 */ /* 0x080fe20000000805 */
[----:B------:R-:W-:Y:S01]  /*1310*/  FFMA R0, R3, R8, R0 ;  /* 0x0000000803007223 */ /* 0x000fe20000000000 */
[----:B------:R-:W-:-:S04]  /*1320*/  IMAD.WIDE R8, R4, 0x8, R6 ;  /* 0x0000000804087825 */ /* 0x000fc800078e0206 */
[----:B--23--:R-:W-:Y:S01]  /*1330*/  FMUL R12, R5, UR4 ;  /* 0x00000004050c7c20 */ /* 0x00cfe20008400000 */
        /* <DEDUP_REMOVED lines=11> */
[----:B------:R-:W2:Y:S02]  /*13f0*/  LDG.E.64 R16, desc[UR6][R10.64] ;  /* 0x000000060a107981 */ /* 0x000ea4000c1e1b00 */
[-C--:B--2---:R-:W-:Y:S01]  /*1400*/  FMUL R5, R3, R17.reuse ;  /* 0x0000001103057220 */ /* 0x084fe20000400000 */
[----:B------:R-:W-:-:S03]  /*1410*/  FMUL R0, R2, R17 ;  /* 0x0000001102007220 */ /* 0x000fc60000400000 */
[-C--:B------:R-:W-:Y:S01]  /*1420*/  FFMA R5, R2, R16.reuse, -R5 ;  /* 0x0000001002057223 */ /* 0x080fe20000000805 */
[----:B------:R-:W-:-:S03]  /*1430*/  FFMA R0, R3, R16, R0 ;  /* 0x0000001003007223 */ /* 0x000fc60000000000 */
[----:B0-----:R-:W-:Y:S01]  /*1440*/  FMUL R6, R5, UR4 ;  /* 0x0000000405067c20 */ /* 0x001fe20008400000 */
[----:B------:R-:W-:Y:S01]  /*1450*/  FMUL R7, R0, UR4 ;  /* 0x0000000400077c20 */ /* 0x000fe20008400000 */
[----:B------:R-:W-:-:S04]  /*1460*/  IMAD.WIDE R4, R4, 0x8, R10 ;  /* 0x0000000804047825 */ /* 0x000fc800078e020a */
[----:B------:R-:W-:Y:S04]  /*1470*/  STG.E.64 desc[UR6][R10.64], R6 ;  /* 0x000000060a007986 */ /* 0x000fe8000c101b06 */
[----:B------:R-:W1:Y:S02]  /*1480*/  LDG.E.64 R12, desc[UR6][R4.64] ;  /* 0x00000006040c7981 */ /* 0x000e64000c1e1b00 */
[-C--:B-1----:R-:W-:Y:S01]  /*1490*/  FMUL R9, R3, R13.reuse ;  /* 0x0000000d03097220 */ /* 0x082fe20000400000 */
[----:B------:R-:W-:-:S03]  /*14a0*/  FMUL R0, R2, R13 ;  /* 0x0000000d02007220 */ /* 0x000fc60000400000 */
[-C--:B------:R-:W-:Y:S01]  /*14b0*/  FFMA R9, R2, R12.reuse, -R9 ;  /* 0x0000000c02097223 */ /* 0x080fe20000000809 */
[----:B------:R-:W-:-:S03]  /*14c0*/  FFMA R3, R3, R12, R0 ;  /* 0x0000000c03037223 */ /* 0x000fc60000000000 */
[----:B------:R-:W-:Y:S01]  /*14d0*/  FMUL R2, R9, UR4 ;  /* 0x0000000409027c20 */ /* 0x000fe20008400000 */
[----:B------:R-:W-:-:S05]  /*14e0*/  FMUL R3, R3, UR4 ;  /* 0x0000000403037c20 */ /* 0x000fca0008400000 */
[----:B------:R-:W-:Y:S01]  /*14f0*/  STG.E.64 desc[UR6][R4.64], R2 ;  /* 0x0000000204007986 */ /* 0x000fe2000c101b06 */
[----:B------:R-:W-:Y:S05]  /*1500*/  EXIT ;  /* 0x000000000000794d */ /* 0x000fea0003800000 */
.L_x_5:
[----:B------:R-:W-:-:S00]  /*1510*/  BRA `(.L_x_5) ;  /* 0xfffffffc00fc7947 */ /* 0x000fc0000383ffff */
[----:B------:R-:W-:-:S00]  /*1520*/  NOP ;  /* 0x0000000000007918 */ /* 0x000fc00000000000 */
        /* <DEDUP_REMOVED lines=13> */
.L_x_104:


//--------------------- .text._Z25qdVectorReconstruct_SmallPK6float2PKiS3_iiPS_b --------------------------
	.section	.text._Z25qdVectorReconstruct_SmallPK6float2PKiS3_iiPS_b,"ax",@progbits
	.align	128
        .global         _Z25qdVectorReconstruct_SmallPK6float2PKiS3_iiPS_b
        .type           _Z25qdVectorReconstruct_SmallPK6float2PKiS3_iiPS_b,@function
        .size           _Z25qdVectorReconstruct_SmallPK6float2PKiS3_iiPS_b,(.L_x_105 - _Z25qdVectorReconstruct_SmallPK6float2PKiS3_iiPS_b)
        .other          _Z25qdVectorReconstruct_SmallPK6float2PKiS3_iiPS_b,@"STO_CUDA_ENTRY STV_DEFAULT"
_Z25qdVectorReconstruct_SmallPK6float2PKiS3_iiPS_b:
.text._Z25qdVectorReconstruct_SmallPK6float2PKiS3_iiPS_b:
[----:B------:R-:W-:Y:S08]  /*0000*/  LDC R1, c[0x0][0x37c] ;  /* 0x0000df00ff017b82 */ /* 0x000ff00000000800 */
[----:B------:R-:W0:Y:S01]  /*0010*/  LDC R3, c[0x0][0x398] ;  /* 0x0000e600ff037b82 */ /* 0x000e220000000800 */
[----:B------:R-:W1:Y:S01]  /*0020*/  S2R R4, SR_CTAID.X ;  /* 0x0000000000047919 */ /* 0x000e620000002500 */
[----:B------:R-:W2:Y:S01]  /*0030*/  LDCU.64 UR6, c[0x0][0x358] ;  /* 0x00006b00ff0677ac */ /* 0x000ea20008000a00 */
[----:B0-----:R-:W-:-:S02]  /*0040*/  ISETP.NE.AND P0, PT, R3, 0x40, PT ;  /* 0x000000400300780c */ /* 0x001fc40003f05270 */
[----:B------:R-:W-:-:S04]  /*0050*/  SHF.R.S32.HI R0, RZ, 0x1f, R3 ;  /* 0x0000001fff007819 */ /* 0x000fc80000011403 */
[----:B------:R-:W-:-:S04]  /*0060*/  LEA.HI R0, R0, R3, RZ, 0x2 ;  /* 0x0000000300007211 */ /* 0x000fc800078f10ff */
[----:B------:R-:W-:-:S03]  /*0070*/  SHF.R.S32.HI R2, RZ, 0x2, R0 ;  /* 0x00000002ff027819 */ /* 0x000fc60000011400 */
[----:B-12---:R-:W-:Y:S05]  /*0080*/  @!P0 BRA `(.L_x_6) ;  /* 0x0000000400908947 */ /* 0x006fea0003800000 */
[----:B------:R-:W-:-:S13]  /*0090*/  ISETP.NE.AND P0, PT, R3, 0x20, PT ;  /* 0x000000200300780c */ /* 0x000fda0003f05270 */
[----:B------:R-:W-:Y:S05]  /*00a0*/  @P0 EXIT ;  /* 0x000000000000094d */ /* 0x000fea0003800000 */
[----:B------:R-:W0:Y:S01]  /*00b0*/  S2R R25, SR_TID.Y ;  /* 0x0000000000197919 */ /* 0x000e220000002200 */
[----:B------:R-:W1:Y:S01]  /*00c0*/  LDC.64 R12, c[0x0][0x390] ;  /* 0x0000e400ff0c7b82 */ /* 0x000e620000000a00 */
[----:B------:R-:W2:Y:S07]  /*00d0*/  S2R R0, SR_TID.X ;  /* 0x0000000000007919 */ /* 0x000eae0000002100 */
[----:B------:R-:W3:Y:S01]  /*00e0*/  LDC.64 R14, c[0x0][0x380] ;  /* 0x0000e000ff0e7b82 */ /* 0x000ee20000000a00 */
[----:B0-----:R-:W-:-:S02]  /*00f0*/  IADD3 R6, PT, PT, R2, R25, RZ ;  /* 0x0000001902067210 */ /* 0x001fc40007ffe0ff */
[----:B--2---:R-:W-:-:S03]  /*0100*/  LEA R9, R25, R0, 0x5 ;  /* 0x0000000019097211 */ /* 0x004fc600078e28ff */
[----:B------:R-:W-:Y:S01]  /*0110*/  IMAD.SHL.U32 R6, R6, 0x20, RZ ;  /* 0x0000002006067824 */ /* 0x000fe200078e00ff */
[----:B------:R-:W-:-:S03]  /*0120*/  SHF.L.U32 R25, R25, 0x5, RZ ;  /* 0x0000000519197819 */ /* 0x000fc600000006ff */
[C---:B------:R-:W-:Y:S01]  /*0130*/  IMAD R3, R2.reuse, 0x40, R6 ;  /* 0x0000004002037824 */ /* 0x040fe200078e0206 */
[C---:B------:R-:W-:Y:S01]  /*0140*/  LEA R5, R2.reuse, R25, 0x6 ;  /* 0x0000001902057211 */ /* 0x040fe200078e30ff */
[----:B-1----:R-:W-:Y:S01]  /*0150*/  IMAD.WIDE.U32 R16, R9, 0x4, R12 ;  /* 0x0000000409107825 */ /* 0x002fe200078e000c */
[----:B------:R-:W-:Y:S02]  /*0160*/  LEA R19, R2, R9, 0x5 ;  /* 0x0000000902137211 */ /* 0x000fe400078e28ff */
[-C--:B------:R-:W-:Y:S02]  /*0170*/  IADD3 R27, PT, PT, R3, R0.reuse, RZ ;  /* 0x00000000031b7210 */ /* 0x080fe40007ffe0ff */
[----:B------:R-:W-:Y:S01]  /*0180*/  IADD3 R11, PT, PT, R5, R0, RZ ;  /* 0x00000000050b7210 */ /* 0x000fe20007ffe0ff */
[----:B------:R0:W2:Y:S01]  /*0190*/  LDG.E R8, desc[UR6][R16.64] ;  /* 0x0000000610087981 */ /* 0x0000a2000c1e1900 */
[----:B------:R-:W-:Y:S02]  /*01a0*/  IMAD R21, R4, 0x600, R9 ;  /* 0x0000060004157824 */ /* 0x000fe400078e0209 */
[----:B------:R-:W-:-:S04]  /*01b0*/  IMAD.WIDE.U32 R22, R19, 0x4, R12 ;  /* 0x0000000413167825 */ /* 0x000fc800078e000c */
[--C-:B------:R-:W-:Y:S01]  /*01c0*/  IMAD.WIDE.U32 R28, R27, 0x4, R12.reuse ;  /* 0x000000041b1c7825 */ /* 0x100fe200078e000c */
[----:B------:R-:W4:Y:S03]  /*01d0*/  LDG.E R7, desc[UR6][R22.64] ;  /* 0x0000000616077981 */ /* 0x000f26000c1e1900 */
[----:B0-----:R-:W-:Y:S02]  /*01e0*/  IMAD.WIDE.U32 R16, R11, 0x4, R12 ;  /* 0x000000040b107825 */ /* 0x001fe400078e000c */
[----:B------:R-:W5:Y:S02]  /*01f0*/  LDG.E R29, desc[UR6][R28.64] ;  /* 0x000000061c1d7981 */ /* 0x000f64000c1e1900 */
[----:B---3--:R-:W-:Y:S02]  /*0200*/  IMAD.WIDE.U32 R20, R21, 0x8, R14 ;  /* 0x0000000815147825 */ /* 0x008fe400078e000e */
[----:B------:R0:W3:Y:S02]  /*0210*/  LDG.E R10, desc[UR6][R16.64] ;  /* 0x00000006100a7981 */ /* 0x0000e4000c1e1900 */
[----:B------:R-:W-:-:S02]  /*0220*/  IMAD R19, R4, 0x600, R19 ;  /* 0x0000060004137824 */ /* 0x000fc400078e0213 */
[C---:B------:R-:W-:Y:S01]  /*0230*/  IMAD R24, R4.reuse, 0x600, R11 ;  /* 0x0000060004187824 */ /* 0x040fe200078e020b */
[----:B------:R-:W3:Y:S01]  /*0240*/  LDG.E.64 R20, desc[UR6][R20.64] ;  /* 0x0000000614147981 */ /* 0x000ee2000c1e1b00 */
[----:B------:R-:W-:Y:S02]  /*0250*/  IMAD R26, R4, 0x600, R27 ;  /* 0x00000600041a7824 */ /* 0x000fe400078e021b */
[----:B------:R-:W-:-:S04]  /*0260*/  IMAD.WIDE.U32 R18, R19, 0x8, R14 ;  /* 0x0000000813127825 */ /* 0x000fc800078e000e */
[--C-:B0-----:R-:W-:Y:S02]  /*0270*/  IMAD.WIDE.U32 R16, R24, 0x8, R14.reuse ;  /* 0x0000000818107825 */ /* 0x101fe400078e000e */
[----:B------:R-:W3:Y:S02]  /*0280*/  LDG.E.64 R18, desc[UR6][R18.64] ;  /* 0x0000000612127981 */ /* 0x000ee4000c1e1b00 */
[----:B------:R-:W-:Y:S02]  /*0290*/  IMAD.WIDE.U32 R22, R26, 0x8, R14 ;  /* 0x000000081a167825 */ /* 0x000fe400078e000e */
[----:B------:R-:W3:Y:S04]  /*02a0*/  LDG.E.64 R16, desc[UR6][R16.64] ;  /* 0x0000000610107981 */ /* 0x000ee8000c1e1b00 */
[----:B------:R-:W3:Y:S01]  /*02b0*/  LDG.E.64 R22, desc[UR6][R22.64] ;  /* 0x0000000616167981 */ /* 0x000ee2000c1e1b00 */
[----:B------:R-:W0:Y:S01]  /*02c0*/  S2UR UR5, SR_CgaCtaId ;  /* 0x00000000000579c3 */ /* 0x000e220000008800 */
[----:B------:R-:W-:-:S02]  /*02d0*/  UMOV UR4, 0x400 ;  /* 0x0000040000047882 */ /* 0x000fc40000000000 */
[----:B0-----:R-:W-:Y:S01]  /*02e0*/  ULEA UR4, UR5, UR4, 0x18 ;  /* 0x0000000405047291 */ /* 0x001fe2000f8ec0ff */
[----:B--2---:R-:W-:-:S05]  /*02f0*/  IMAD R8, R0, 0x20, R8 ;  /* 0x0000002000087824 */ /* 0x004fca00078e0208 */
[----:B------:R-:W-:Y:S02]  /*0300*/  LEA R8, R8, UR4, 0x3 ;  /* 0x0000000408087c11 */ /* 0x000fe4000f8e18ff */
[C---:B----4-:R-:W-:Y:S01]  /*0310*/  LEA R7, R0.reuse, R7, 0x5 ;  /* 0x0000000700077211 */ /* 0x050fe200078e28ff */
[----:B-----5:R-:W-:-:S03]  /*0320*/  IMAD R29, R0, 0x20, R29 ;  /* 0x00000020001d7824 */ /* 0x020fc600078e021d */
[----:B------:R-:W-:Y:S02]  /*0330*/  LEA R24, R7, UR4, 0x3 ;  /* 0x0000000407187c11 */ /* 0x000fe4000f8e18ff */
[----:B---3--:R-:W-:Y:S02]  /*0340*/  LEA R10, R0, R10, 0x5 ;  /* 0x0000000a000a7211 */ /* 0x008fe400078e28ff */
[----:B------:R-:W-:Y:S02]  /*0350*/  LEA R26, R29, UR4, 0x3 ;  /* 0x000000041d1a7c11 */ /* 0x000fe4000f8e18ff */
[----:B------:R-:W-:Y:S01]  /*0360*/  LEA R10, R10, UR4, 0x3 ;  /* 0x000000040a0a7c11 */ /* 0x000fe2000f8e18ff */
[----:B------:R0:W-:Y:S04]  /*0370*/  STS.64 [R8], R20 ;  /* 0x0000001408007388 */ /* 0x0001e80000000a00 */
[----:B------:R1:W-:Y:S01]  /*0380*/  STS.64 [R24], R18 ;  /* 0x0000001218007388 */ /* 0x0003e20000000a00 */
[----:B0-----:R-:W1:Y:S03]  /*0390*/  LDC.64 R20, c[0x0][0x388] ;  /* 0x0000e200ff147b82 */ /* 0x001e660000000a00 */
[----:B------:R0:W-:Y:S04]  /*03a0*/  STS.64 [R10], R16 ;  /* 0x000000100a007388 */ /* 0x0001e80000000a00 */
[----:B------:R2:W-:Y:S01]  /*03b0*/  STS.64 [R26], R22 ;  /* 0x000000161a007388 */ /* 0x0005e20000000a00 */
[----:B------:R-:W-:-:S02]  /*03c0*/  LEA R7, R2, R6, 0x7 ;  /* 0x0000000602077211 */ /* 0x000fc400078e38ff */
[----:B------:R-:W-:Y:S02]  /*03d0*/  LEA R29, R2, R9, 0x7 ;  /* 0x00000009021d7211 */ /* 0x000fe400078e38ff */
[----:B------:R-:W-:-:S03]  /*03e0*/  IADD3 R8, PT, PT, R7, R0, RZ ;  /* 0x0000000007087210 */ /* 0x000fc60007ffe0ff */
[--C-:B------:R-:W-:Y:S01]  /*03f0*/  IMAD.WIDE.U32 R6, R29, 0x4, R12.reuse ;  /* 0x000000041d067825 */ /* 0x100fe200078e000c */
[----:B------:R-:W-:Y:S03]  /*0400*/  BAR.SYNC.DEFER_BLOCKING 0x0 ;  /* 0x0000000000007b1d */ /* 0x000fe60000010000 */
[----:B------:R-:W-:-:S04]  /*0410*/  IMAD.WIDE.U32 R12, R8, 0x4, R12 ;  /* 0x00000004080c7825 */ /* 0x000fc800078e000c */
[----:B-1----:R-:W-:-:S04]  /*0420*/  IMAD.WIDE.U32 R18, R29, 0x4, R20 ;  /* 0x000000041d127825 */ /* 0x002fc800078e0014 */
[----:B------:R-:W-:-:S04]  /*0430*/  IMAD.WIDE.U32 R20, R8, 0x4, R20 ;  /* 0x0000000408147825 */ /* 0x000fc800078e0014 */
[C---:B------:R-:W-:Y:S02]  /*0440*/  IMAD R29, R4.reuse, 0x600, R29 ;  /* 0x00000600041d7824 */ /* 0x040fe400078e021d */
[----:B0-----:R-:W-:Y:S01]  /*0450*/  IMAD R17, R4, 0x600, R8 ;  /* 0x0000060004117824 */ /* 0x001fe200078e0208 */
[----:B------:R-:W3:Y:S04]  /*0460*/  LDG.E R6, desc[UR6][R6.64] ;  /* 0x0000000606067981 */ /* 0x000ee8000c1e1900 */
[----:B------:R-:W3:Y:S01]  /*0470*/  LDG.E R19, desc[UR6][R18.64] ;  /* 0x0000000612137981 */ /* 0x000ee2000c1e1900 */
[----:B--2---:R-:W-:-:S03]  /*0480*/  IMAD.WIDE.U32 R22, R29, 0x8, R14 ;  /* 0x000000081d167825 */ /* 0x004fc600078e000e */
[----:B------:R-:W2:Y:S01]  /*0490*/  LDG.E R13, desc[UR6][R12.64] ;  /* 0x000000060c0d7981 */ /* 0x000ea2000c1e1900 */
[----:B------:R-:W-:-:S03]  /*04a0*/  IMAD.WIDE.U32 R16, R17, 0x8, R14 ;  /* 0x0000000811107825 */ /* 0x000fc600078e000e */
[----:B------:R-:W2:Y:S04]  /*04b0*/  LDG.E R20, desc[UR6][R20.64] ;  /* 0x0000000614147981 */ /* 0x000ea8000c1e1900 */
[----:B------:R-:W4:Y:S04]  /*04c0*/  LDG.E.64 R14, desc[UR6][R22.64] ;  /* 0x00000006160e7981 */ /* 0x000f28000c1e1b00 */
[----:B------:R-:W5:Y:S01]  /*04d0*/  LDG.E.64 R16, desc[UR6][R16.64] ;  /* 0x0000000610107981 */ /* 0x000f62000c1e1b00 */
[----:B------:R-:W-:-:S04]  /*04e0*/  LEA R29, R9, UR4, 0x3 ;  /* 0x00000004091d7c11 */ /* 0x000fc8000f8e18ff */
[----:B------:R-:W-:Y:S01]  /*04f0*/  LEA R10, R2, R29, 0x8 ;  /* 0x0000001d020a7211 */ /* 0x000fe200078e40ff */
[----:B---3--:R-:W-:Y:S02]  /*0500*/  IMAD R8, R19, 0x20, R6 ;  /* 0x0000002013087824 */ /* 0x008fe400078e0206 */
[----:B------:R-:W0:Y:S03]  /*0510*/  LDC.64 R18, c[0x0][0x3a0] ;  /* 0x0000e800ff127b82 */ /* 0x000e260000000a00 */
[----:B------:R-:W-:Y:S02]  /*0520*/  LEA R24, R8, UR4, 0x3 ;  /* 0x0000000408187c11 */ /* 0x000fe4000f8e18ff */
[----:B--2---:R-:W-:-:S04]  /*0530*/  LEA R6, R20, R13, 0x5 ;  /* 0x0000000d14067211 */ /* 0x004fc800078e28ff */
[----:B------:R-:W-:Y:S01]  /*0540*/  LEA R26, R6, UR4, 0x3 ;  /* 0x00000004061a7c11 */ /* 0x000fe2000f8e18ff */
[----:B----4-:R1:W-:Y:S04]  /*0550*/  STS.64 [R24], R14 ;  /* 0x0000000e18007388 */ /* 0x0103e80000000a00 */
[----:B-----5:R2:W-:Y:S01]  /*0560*/  STS.64 [R26], R16 ;  /* 0x000000101a007388 */ /* 0x0205e20000000a00 */
[----:B------:R-:W-:Y:S01]  /*0570*/  BAR.SYNC.DEFER_BLOCKING 0x0 ;  /* 0x0000000000007b1d */ /* 0x000fe20000010000 */
[----:B------:R-:W-:Y:S02]  /*0580*/  LEA R8, R11, UR4, 0x3 ;  /* 0x000000040b087c11 */ /* 0x000fe4000f8e18ff */
[----:B------:R-:W-:Y:S02]  /*0590*/  LEA R6, R27, UR4, 0x3 ;  /* 0x000000041b067c11 */ /* 0x000fe4000f8e18ff */
[----:B-1----:R-:W-:Y:S01]  /*05a0*/  SHF.L.U32 R15, R4, 0xa, RZ ;  /* 0x0000000a040f7819 */ /* 0x002fe200000006ff */
[----:B------:R-:W1:Y:S04]  /*05b0*/  LDS.64 R12, [R29] ;  /* 0x000000001d0c7984 */ /* 0x000e680000000a00 */
[----:B------:R-:W3:Y:S04]  /*05c0*/  LDS.64 R10, [R10] ;  /* 0x000000000a0a7984 */ /* 0x000ee80000000a00 */
[----:B------:R-:W4:Y:S04]  /*05d0*/  LDS.64 R8, [R8] ;  /* 0x0000000008087984 */ /* 0x000f280000000a00 */
[----:B------:R-:W5:Y:S01]  /*05e0*/  LDS.64 R6, [R6] ;  /* 0x0000000006067984 */ /* 0x000f620000000a00 */
[----:B------:R-:W-:-:S05]  /*05f0*/  LOP3.LUT R0, R15, R0, RZ, 0xfc, !PT ;  /* 0x000000000f007212 */ /* 0x000fca00078efcff */
[----:B------:R-:W-:Y:S01]  /*0600*/  IMAD.IADD R25, R25, 0x1, R0 ;  /* 0x0000000119197824 */ /* 0x000fe200078e0200 */
[-C--:B--2---:R-:W-:Y:S02]  /*0610*/  IADD3 R17, PT, PT, R5, R0.reuse, RZ ;  /* 0x0000000005117210 */ /* 0x084fe40007ffe0ff */
[----:B------:R-:W-:Y:S02]  /*0620*/  IADD3 R21, PT, PT, R3, R0, RZ ;  /* 0x0000000003157210 */ /* 0x000fe40007ffe0ff */
[----:B------:R-:W-:Y:S01]  /*0630*/  LEA R15, R2, R25, 0x5 ;  /* 0x00000019020f7211 */ /* 0x000fe200078e28ff */
[----:B0-----:R-:W-:-:S04]  /*0640*/  IMAD.WIDE.U32 R2, R25, 0x8, R18 ;  /* 0x0000000819027825 */ /* 0x001fc800078e0012 */
[----:B------:R-:W-:-:S04]  /*0650*/  IMAD.WIDE.U32 R4, R15, 0x8, R18 ;  /* 0x000000080f047825 */ /* 0x000fc800078e0012 */
[----:B------:R-:W-:-:S04]  /*0660*/  IMAD.WIDE.U32 R14, R17, 0x8, R18 ;  /* 0x00000008110e7825 */ /* 0x000fc800078e0012 */
[----:B------:R-:W-:Y:S01]  /*0670*/  IMAD.WIDE.U32 R18, R21, 0x8, R18 ;  /* 0x0000000815127825 */ /* 0x000fe200078e0012 */
[----:B-1----:R-:W-:Y:S04]  /*0680*/  STG.E.64 desc[UR6][R2.64], R12 ;  /* 0x0000000c02007986 */ /* 0x002fe8000c101b06 */
[----:B---3--:R-:W-:Y:S04]  /*0690*/  STG.E.64 desc[UR6][R4.64], R10 ;  /* 0x0000000a04007986 */ /* 0x008fe8000c101b06 */
[----:B----4-:R-:W-:Y:S04]  /*06a0*/  STG.E.64 desc[UR6][R14.64], R8 ;  /* 0x000000080e007986 */ /* 0x010fe8000c101b06 */
[----:B-----5:R-:W-:Y:S01]  /*06b0*/  STG.E.64 desc[UR6][R18.64], R6 ;  /* 0x0000000612007986 */ /* 0x020fe2000c101b06 */
[----:B------:R-:W-:Y:S05]  /*06c0*/  EXIT ;  /* 0x000000000000794d */ /* 0x000fea0003800000 */
.L_x_6:
[----:B------:R-:W0:Y:S01]  /*06d0*/  S2R R25, SR_TID.Y ;  /* 0x0000000000197919 */ /* 0x000e220000002200 */
[----:B------:R-:W1:Y:S01]  /*06e0*/  LDC.64 R12, c[0x0][0x390] ;  /* 0x0000e400ff0c7b82 */ /* 0x000e620000000a00 */
[----:B------:R-:W2:Y:S07]  /*06f0*/  S2R R0, SR_TID.X ;  /* 0x0000000000007919 */ /* 0x000eae0000002100 */
[----:B------:R-:W3:Y:S01]  /*0700*/  LDC.64 R14, c[0x0][0x380] ;  /* 0x0000e000ff0e7b82 */ /* 0x000ee20000000a00 */
[----:B0-----:R-:W-:Y:S01]  /*0710*/  IADD3 R6, PT, PT, R2, R25, RZ ;  /* 0x0000001902067210 */ /* 0x001fe20007ffe0ff */
[C---:B--2---:R-:W-:Y:S01]  /*0720*/  IMAD R11, R25.reuse, 0x40, R0 ;  /* 0x00000040190b7824 */ /* 0x044fe200078e0200 */
[----:B------:R-:W-:-:S02]  /*0730*/  SHF.L.U32 R25, R25, 0x6, RZ ;  /* 0x0000000619197819 */ /* 0x000fc400000006ff */
[----:B------:R-:W-:Y:S01]  /*0740*/  SHF.L.U32 R6, R6, 0x6, RZ ;  /* 0x0000000606067819 */ /* 0x000fe200000006ff */
[C---:B------:R-:W-:Y:S01]  /*0750*/  IMAD R17, R2.reuse, 0x40, R11 ;  /* 0x0000004002117824 */ /* 0x040fe200078e020b */
[C---:B------:R-:W-:Y:S01]  /*0760*/  LEA R5, R2.reuse, R25, 0x7 ;  /* 0x0000001902057211 */ /* 0x040fe200078e38ff */
[--C-:B-1----:R-:W-:Y:S01]  /*0770*/  IMAD.WIDE.U32 R8, R11, 0x4, R12.reuse ;  /* 0x000000040b087825 */ /* 0x102fe200078e000c */
[----:B------:R-:W-:Y:S02]  /*0780*/  LEA R3, R2, R6, 0x7 ;  /* 0x0000000602037211 */ /* 0x000fe400078e38ff */
[----:B------:R-:W-:Y:S01]  /*0790*/  IADD3 R29, PT, PT, R5, R0, RZ ;  /* 0x00000000051d7210 */ /* 0x000fe20007ffe0ff */
[----:B------:R-:W-:Y:S02]  /*07a0*/  IMAD.WIDE.U32 R22, R17, 0x4, R12 ;  /* 0x0000000411167825 */ /* 0x000fe400078e000c */
[----:B------:R-:W2:Y:S02]  /*07b0*/  LDG.E R8, desc[UR6][R8.64] ;  /* 0x0000000608087981 */ /* 0x000ea4000c1e1900 */
[----:B------:R-:W-:-:S02]  /*07c0*/  IMAD.IADD R27, R3, 0x1, R0 ;  /* 0x00000001031b7824 */ /* 0x000fc400078e0200 */
[C---:B------:R-:W-:Y:S01]  /*07d0*/  IMAD R21, R4.reuse, 0x1800, R11 ;  /* 0x0000180004157824 */ /* 0x040fe200078e020b */
[----:B------:R0:W4:Y:S01]  /*07e0*/  LDG.E R7, desc[UR6][R22.64] ;  /* 0x0000000616077981 */ /* 0x000122000c1e1900 */
[----:B------:R-:W-:Y:S02]  /*07f0*/  IMAD R19, R4, 0x1800, R17 ;  /* 0x0000180004137824 */ /* 0x000fe400078e0211 */
[----:B------:R-:W-:-:S04]  /*0800*/  IMAD.WIDE.U32 R16, R27, 0x4, R12 ;  /* 0x000000041b107825 */ /* 0x000fc800078e000c */
[----:B---3--:R-:W-:Y:S01]  /*0810*/  IMAD.WIDE.U32 R20, R21, 0x8, R14 ;  /* 0x0000000815147825 */ /* 0x008fe200078e000e */
[----:B------:R1:W3:Y:S03]  /*0820*/  LDG.E R9, desc[UR6][R16.64] ;  /* 0x0000000610097981 */ /* 0x0002e6000c1e1900 */
[----:B0-----:R-:W-:Y:S02]  /*0830*/  IMAD.WIDE.U32 R22, R29, 0x4, R12 ;  /* 0x000000041d167825 */ /* 0x001fe400078e000c */
[----:B------:R-:W5:Y:S02]  /*0840*/  LDG.E.64 R20, desc[UR6][R20.64] ;  /* 0x0000000614147981 */ /* 0x000f64000c1e1b00 */
[C---:B------:R-:W-:Y:S02]  /*0850*/  IMAD R24, R4.reuse, 0x1800, R29 ;  /* 0x0000180004187824 */ /* 0x040fe400078e021d */
[----:B------:R0:W5:Y:S01]  /*0860*/  LDG.E R10, desc[UR6][R22.64] ;  /* 0x00000006160a7981 */ /* 0x000162000c1e1900 */
[----:B------:R-:W-:-:S02]  /*0870*/  IMAD R26, R4, 0x1800, R27 ;  /* 0x00001800041a7824 */ /* 0x000fc400078e021b */
[----:B------:R-:W-:-:S04]  /*0880*/  IMAD.WIDE.U32 R18, R19, 0x8, R14 ;  /* 0x0000000813127825 */ /* 0x000fc800078e000e */
[--C-:B-1----:R-:W-:Y:S02]  /*0890*/  IMAD.WIDE.U32 R16, R24, 0x8, R14.reuse ;  /* 0x0000000818107825 */ /* 0x102fe400078e000e */
[----:B------:R-:W5:Y:S02]  /*08a0*/  LDG.E.64 R18, desc[UR6][R18.64] ;  /* 0x0000000612127981 */ /* 0x000f64000c1e1b00 */
[----:B0-----:R-:W-:Y:S02]  /*08b0*/  IMAD.WIDE.U32 R22, R26, 0x8, R14 ;  /* 0x000000081a167825 */ /* 0x001fe400078e000e */
[----:B------:R-:W5:Y:S04]  /*08c0*/  LDG.E.64 R16, desc[UR6][R16.64] ;  /* 0x0000000610107981 */ /* 0x000f68000c1e1b00 */
[----:B------:R-:W5:Y:S01]  /*08d0*/  LDG.E.64 R22, desc[UR6][R22.64] ;  /* 0x0000000616167981 */ /* 0x000f62000c1e1b00 */
[----:B------:R-:W0:Y:S01]  /*08e0*/  S2UR UR5, SR_CgaCtaId ;  /* 0x00000000000579c3 */ /* 0x000e220000008800 */
[----:B------:R-:W-:-:S02]  /*08f0*/  UMOV UR4, 0x400 ;  /* 0x0000040000047882 */ /* 0x000fc40000000000 */
[----:B------:R-:W-:-:S04]  /*0900*/  UIADD3 UR4, UPT, UPT, UR4, 0x2000, URZ ;  /* 0x0000200004047890 */ /* 0x000fc8000fffe0ff */
[----:B0-----:R-:W-:Y:S01]  /*0910*/  ULEA UR4, UR5, UR4, 0x18 ;  /* 0x0000000405047291 */ /* 0x001fe2000f8ec0ff */
[----:B------:R-:W-:-:S04]  /*0920*/  LEA R24, R2, R6, 0x8 ;  /* 0x0000000602187211 */ /* 0x000fc800078e40ff */
[----:B------:R-:W-:Y:S02]  /*0930*/  IADD3 R24, PT, PT, R24, R0, RZ ;  /* 0x0000000018187210 */ /* 0x000fe40007ffe0ff */
[----:B--2---:R-:W-:-:S04]  /*0940*/  LEA R8, R0, R8, 0x6 ;  /* 0x0000000800087211 */ /* 0x004fc800078e30ff */
[----:B------:R-:W-:Y:S02]  /*0950*/  LEA R8, R8, UR4, 0x3 ;  /* 0x0000000408087c11 */ /* 0x000fe4000f8e18ff */
[----:B----4-:R-:W-:-:S04]  /*0960*/  LEA R7, R0, R7, 0x6 ;  /* 0x0000000700077211 */ /* 0x010fc800078e30ff */
[----:B------:R-:W-:Y:S01]  /*0970*/  LEA R26, R7, UR4, 0x3 ;  /* 0x00000004071a7c11 */ /* 0x000fe2000f8e18ff */
[C---:B---3--:R-:W-:Y:S01]  /*0980*/  IMAD R9, R0.reuse, 0x40, R9 ;  /* 0x0000004000097824 */ /* 0x048fe200078e0209 */
[----:B-----5:R0:W-:Y:S01]  /*0990*/  STS.64 [R8], R20 ;  /* 0x0000001408007388 */ /* 0x0201e20000000a00 */
[----:B------:R-:W-:-:S03]  /*09a0*/  LEA R10, R0, R10, 0x6 ;  /* 0x0000000a000a7211 */ /* 0x000fc600078e30ff */
[----:B------:R-:W-:Y:S02]  /*09b0*/  LEA R7, R9, UR4, 0x3 ;  /* 0x0000000409077c11 */ /* 0x000fe4000f8e18ff */
[----:B------:R-:W-:Y:S01]  /*09c0*/  LEA R28, R10, UR4, 0x3 ;  /* 0x000000040a1c7c11 */ /* 0x000fe2000f8e18ff */
[----:B0-----:R-:W0:Y:S01]  /*09d0*/  LDC.64 R20, c[0x0][0x388] ;  /* 0x0000e200ff147b82 */ /* 0x001e220000000a00 */
[----:B------:R-:W-:Y:S04]  /*09e0*/  STS.64 [R26], R18 ;  /* 0x000000121a007388 */ /* 0x000fe80000000a00 */
[----:B------:R-:W-:Y:S04]  /*09f0*/  STS.64 [R28], R16 ;  /* 0x000000101c007388 */ /* 0x000fe80000000a00 */
[----:B------:R1:W-:Y:S01]  /*0a00*/  STS.64 [R7], R22 ;  /* 0x0000001607007388 */ /* 0x0003e20000000a00 */
[----:B------:R-:W-:-:S05]  /*0a10*/  LEA R10, R2, R11, 0x8 ;  /* 0x0000000b020a7211 */ /* 0x000fca00078e40ff */
[C---:B-1----:R-:W-:Y:S01]  /*0a20*/  IMAD.WIDE.U32 R6, R10.reuse, 0x4, R12 ;  /* 0x000000040a067825 */ /* 0x042fe200078e000c */
[----:B------:R-:W-:Y:S03]  /*0a30*/  BAR.SYNC.DEFER_BLOCKING 0x0 ;  /* 0x0000000000007b1d */ /* 0x000fe60000010000 */
[----:B0-----:R-:W-:-:S04]  /*0a40*/  IMAD.WIDE.U32 R8, R10, 0x4, R20 ;  /* 0x000000040a087825 */ /* 0x001fc800078e0014 */
[----:B------:R-:W-:-:S04]  /*0a50*/  IMAD.WIDE.U32 R12, R24, 0x4, R12 ;  /* 0x00000004180c7825 */ /* 0x000fc800078e000c */
[----:B------:R-:W-:-:S04]  /*0a60*/  IMAD.WIDE.U32 R20, R24, 0x4, R20 ;  /* 0x0000000418147825 */ /* 0x000fc800078e0014 */
[C---:B------:R-:W-:Y:S02]  /*0a70*/  IMAD R19, R4.reuse, 0x1800, R10 ;  /* 0x0000180004137824 */ /* 0x040fe400078e020a */
[----:B------:R-:W-:Y:S02]  /*0a80*/  IMAD R17, R4, 0x1800, R24 ;  /* 0x0000180004117824 */ /* 0x000fe400078e0218 */
[--C-:B------:R-:W-:Y:S01]  /*0a90*/  IMAD.WIDE.U32 R18, R19, 0x8, R14.reuse ;  /* 0x0000000813127825 */ /* 0x100fe200078e000e */
[----:B------:R-:W2:Y:S04]  /*0aa0*/  LDG.E R6, desc[UR6][R6.64] ;  /* 0x0000000606067981 */ /* 0x000ea8000c1e1900 */
[----:B------:R0:W2:Y:S01]  /*0ab0*/  LDG.E R9, desc[UR6][R8.64] ;  /* 0x0000000608097981 */ /* 0x0000a2000c1e1900 */
[----:B------:R-:W-:-:S03]  /*0ac0*/  IMAD.WIDE.U32 R16, R17, 0x8, R14 ;  /* 0x0000000811107825 */ /* 0x000fc600078e000e */
[----:B------:R-:W3:Y:S04]  /*0ad0*/  LDG.E R13, desc[UR6][R12.64] ;  /* 0x000000060c0d7981 */ /* 0x000ee8000c1e1900 */
[----:B------:R-:W3:Y:S04]  /*0ae0*/  LDG.E R20, desc[UR6][R20.64] ;  /* 0x0000000614147981 */ /* 0x000ee8000c1e1900 */
[----:B------:R1:W4:Y:S04]  /*0af0*/  LDG.E.64 R14, desc[UR6][R18.64] ;  /* 0x00000006120e7981 */ /* 0x000328000c1e1b00 */
[----:B------:R-:W5:Y:S01]  /*0b00*/  LDG.E.64 R16, desc[UR6][R16.64] ;  /* 0x0000000610107981 */ /* 0x000f62000c1e1b00 */
[----:B------:R-:W-:-:S02]  /*0b10*/  LEA R24, R11, UR4, 0x3 ;  /* 0x000000040b187c11 */ /* 0x000fc4000f8e18ff */
[----:B0-----:R-:W-:Y:S01]  /*0b20*/  LEA R8, R29, UR4, 0x3 ;  /* 0x000000041d087c11 */ /* 0x001fe2000f8e18ff */
[----:B-1----:R-:W0:Y:S01]  /*0b30*/  LDC.64 R18, c[0x0][0x3a0] ;  /* 0x0000e800ff127b82 */ /* 0x002e220000000a00 */
[----:B--2---:R-:W-:-:S05]  /*0b40*/  IMAD R10, R9, 0x40, R6 ;  /* 0x00000040090a7824 */ /* 0x004fca00078e0206 */
[----:B------:R-:W-:Y:S02]  /*0b50*/  LEA R22, R10, UR4, 0x3 ;  /* 0x000000040a167c11 */ /* 0x000fe4000f8e18ff */
[----:B---3--:R-:W-:-:S04]  /*0b60*/  LEA R6, R20, R13, 0x6 ;  /* 0x0000000d14067211 */ /* 0x008fc800078e30ff */
[----:B------:R-:W-:Y:S01]  /*0b70*/  LEA R23, R6, UR4, 0x3 ;  /* 0x0000000406177c11 */ /* 0x000fe2000f8e18ff */
[----:B----4-:R1:W-:Y:S04]  /*0b80*/  STS.64 [R22], R14 ;  /* 0x0000000e16007388 */ /* 0x0103e80000000a00 */
[----:B-----5:R2:W-:Y:S01]  /*0b90*/  STS.64 [R23], R16 ;  /* 0x0000001017007388 */ /* 0x0205e20000000a00 */
[----:B------:R-:W-:Y:S01]  /*0ba0*/  BAR.SYNC.DEFER_BLOCKING 0x0 ;  /* 0x0000000000007b1d */ /* 0x000fe20000010000 */
[----:B------:R-:W-:Y:S02]  /*0bb0*/  LEA R10, R2, R24, 0x9 ;  /* 0x00000018020a7211 */ /* 0x000fe400078e48ff */
        /* <DEDUP_REMOVED lines=20> */
.L_x_7:
        /* <DEDUP_REMOVED lines=16> */
.L_x_105:


//--------------------- .text._Z26qdVectorReconstruct_SharedPK6float2PKiS3_iiPS_b --------------------------
	.section	.text._Z26qdVectorReconstruct_SharedPK6float2PKiS3_iiPS_b,"ax",@progbits
	.align	128
        .global         _Z26qdVectorReconstruct_SharedPK6float2PKiS3_iiPS_b
        .type           _Z26qdVectorReconstruct_SharedPK6float2PKiS3_iiPS_b,@function
        .size           _Z26qdVectorReconstruct_SharedPK6float2PKiS3_iiPS_b,(.L_x_106 - _Z26qdVectorReconstruct_SharedPK6float2PKiS3_iiPS_b)
        .other          _Z26qdVectorReconstruct_SharedPK6float2PKiS3_iiPS_b,@"STO_CUDA_ENTRY STV_DEFAULT"
_Z26qdVectorReconstruct_SharedPK6float2PKiS3_iiPS_b:
.text._Z26qdVectorReconstruct_SharedPK6float2PKiS3_iiPS_b:
[----:B------:R-:W-:Y:S01]  /*0000*/  LDC R1, c[0x0][0x37c] ;  /* 0x0000df00ff017b82 */ /* 0x000fe20000000800 */
[----:B------:R-:W0:Y:S01]  /*0010*/  LDCU.U8 UR4, c[0x0][0x3a8] ;  /* 0x00007500ff0477ac */ /* 0x000e220008000000 */
[----:B------:R-:W1:Y:S01]  /*0020*/  S2R R7, SR_CTAID.X ;  /* 0x0000000000077919 */ /* 0x000e620000002500 */
[----:B------:R-:W2:Y:S01]  /*0030*/  LDCU.64 UR8, c[0x0][0x358] ;  /* 0x00006b00ff0877ac */ /* 0x000ea20008000a00 */
[----:B------:R-:W3:Y:S01]  /*0040*/  S2R R8, SR_CTAID.Y ;  /* 0x0000000000087919 */ /* 0x000ee20000002600 */
[----:B------:R-:W4:Y:S01]  /*0050*/  S2R R9, SR_TID.X ;  /* 0x0000000000097919 */ /* 0x000f220000002100 */
[----:B0-----:R-:W-:-:S04]  /*0060*/  UPRMT UR4, UR4, 0x8880, URZ ;  /* 0x0000888004047896 */ /* 0x001fc800080000ff */
[----:B------:R-:W-:-:S09]  /*0070*/  UISETP.NE.AND UP0, UPT, UR4, URZ, UPT ;  /* 0x000000ff0400728c */ /* 0x000fd2000bf05270 */
[----:B--2---:R-:W-:Y:S05]  /*0080*/  BRA.U !UP0, `(.L_x_8) ;  /* 0x0000000108dc7547 */ /* 0x004fea000b800000 */
[----:B------:R-:W0:Y:S01]  /*0090*/  LDC R3, c[0x0][0x398] ;  /* 0x0000e600ff037b82 */ /* 0x000e220000000800 */
[----:B------:R-:W3:Y:S01]  /*00a0*/  S2R R0, SR_TID.Y ;  /* 0x0000000000007919 */ /* 0x000ee20000002200 */
[----:B0-----:R-:W-:Y:S02]  /*00b0*/  ISETP.NE.AND P0, PT, R3, 0x40, PT ;  /* 0x000000400300780c */ /* 0x001fe40003f05270 */
[----:B---3--:R-:W-:-:S05]  /*00c0*/  LEA R2, R8, R0, 0x2 ;  /* 0x0000000008027211 */ /* 0x008fca00078e10ff */
[----:B----4-:R-:W-:-:S06]  /*00d0*/  IMAD R6, R9, R3, R2 ;  /* 0x0000000309067224 */ /* 0x010fcc00078e0202 */
[----:B------:R-:W-:Y:S05]  /*00e0*/  @!P0 BRA `(.L_x_9) ;  /* 0x0000000000648947 */ /* 0x000fea0003800000 */
[----:B------:R-:W-:-:S13]  /*00f0*/  ISETP.NE.AND P0, PT, R3, 0x20, PT ;  /* 0x000000200300780c */ /* 0x000fda0003f05270 */
[----:B------:R-:W-:Y:S05]  /*0100*/  @P0 EXIT ;  /* 0x000000000000094d */ /* 0x000fea0003800000 */
[----:B------:R-:W0:Y:S01]  /*0110*/  LDC.64 R2, c[0x0][0x390] ;  /* 0x0000e400ff027b82 */ /* 0x000e220000000a00 */
[----:B-1----:R-:W-:-:S07]  /*0120*/  IMAD R11, R7, 0x600, R6 ;  /* 0x00000600070b7824 */ /* 0x002fce00078e0206 */
[----:B------:R-:W1:Y:S01]  /*0130*/  LDC.64 R4, c[0x0][0x380] ;  /* 0x0000e000ff047b82 */ /* 0x000e620000000a00 */
[----:B0-----:R-:W-:-:S06]  /*0140*/  IMAD.WIDE R2, R6, 0x4, R2 ;  /* 0x0000000406027825 */ /* 0x001fcc00078e0202 */
[----:B------:R-:W2:Y:S01]  /*0150*/  LDG.E R3, desc[UR8][R2.64] ;  /* 0x0000000802037981 */ /* 0x000ea2000c1e1900 */
[----:B-1----:R-:W-:-:S06]  /*0160*/  IMAD.WIDE R4, R11, 0x8, R4 ;  /* 0x000000080b047825 */ /* 0x002fcc00078e0204 */
[----:B------:R-:W3:Y:S01]  /*0170*/  LDG.E.64 R4, desc[UR8][R4.64] ;  /* 0x0000000804047981 */ /* 0x000ee2000c1e1b00 */
[----:B------:R-:W0:Y:S01]  /*0180*/  S2UR UR5, SR_CgaCtaId ;  /* 0x00000000000579c3 */ /* 0x000e220000008800 */
[----:B------:R-:W-:Y:S01]  /*0190*/  UMOV UR4, 0x400 ;  /* 0x0000040000047882 */ /* 0x000fe20000000000 */
[----:B------:R-:W-:-:S04]  /*01a0*/  LEA R9, R0, R9, 0x5 ;  /* 0x0000000900097211 */ /* 0x000fc800078e28ff */
[----:B------:R-:W-:-:S04]  /*01b0*/  LEA R8, R8, R9, 0x7 ;  /* 0x0000000908087211 */ /* 0x000fc800078e38ff */
[----:B------:R-:W-:Y:S01]  /*01c0*/  LEA R7, R7, R8, 0xa ;  /* 0x0000000807077211 */ /* 0x000fe200078e50ff */
[----:B0-----:R-:W-:Y:S01]  /*01d0*/  ULEA UR4, UR5, UR4, 0x18 ;  /* 0x0000000405047291 */ /* 0x001fe2000f8ec0ff */
[----:B--2---:R-:W-:-:S05]  /*01e0*/  LEA R6, R0, R3, 0x5 ;  /* 0x0000000300067211 */ /* 0x004fca00078e28ff */
[----:B------:R-:W-:Y:S01]  /*01f0*/  LEA R0, R9, UR4, 0x3 ;  /* 0x0000000409007c11 */ /* 0x000fe2000f8e18ff */
[----:B------:R-:W0:Y:S01]  /*0200*/  LDC.64 R2, c[0x0][0x3a0] ;  /* 0x0000e800ff027b82 */ /* 0x000e220000000a00 */
[----:B------:R-:W-:-:S05]  /*0210*/  LEA R6, R6, UR4, 0x3 ;  /* 0x0000000406067c11 */ /* 0x000fca000f8e18ff */
[----:B---3--:R-:W-:Y:S02]  /*0220*/  STS.64 [R6], R4 ;  /* 0x0000000406007388 */ /* 0x008fe40000000a00 */
[----:B------:R-:W-:Y:S01]  /*0230*/  BAR.SYNC.DEFER_BLOCKING 0x0 ;  /* 0x0000000000007b1d */ /* 0x000fe20000010000 */
[----:B0-----:R-:W-:-:S05]  /*0240*/  IMAD.WIDE.U32 R2, R7, 0x8, R2 ;  /* 0x0000000807027825 */ /* 0x001fca00078e0002 */
[----:B------:R-:W0:Y:S04]  /*0250*/  LDS.64 R10, [R0] ;  /* 0x00000000000a7984 */ /* 0x000e280000000a00 */
[----:B0-----:R-:W-:Y:S01]  /*0260*/  STG.E.64 desc[UR8][R2.64], R10 ;  /* 0x0000000a02007986 */ /* 0x001fe2000c101b08 */
[----:B------:R-:W-:Y:S05]  /*0270*/  EXIT ;  /* 0x000000000000794d */ /* 0x000fea0003800000 */
.L_x_9:
[----:B------:R-:W0:Y:S08]  /*0280*/  LDC.64 R2, c[0x0][0x390] ;  /* 0x0000e400ff027b82 */ /* 0x000e300000000a00 */
[----:B------:R-:W2:Y:S01]  /*0290*/  LDC.64 R10, c[0x0][0x380] ;  /* 0x0000e000ff0a7b82 */ /* 0x000ea20000000a00 */
[----:B0-----:R-:W-:-:S04]  /*02a0*/  IMAD.WIDE R4, R6, 0x4, R2 ;  /* 0x0000000406047825 */ /* 0x001fc800078e0202 */
[----:B-1----:R-:W-:Y:S02]  /*02b0*/  IMAD R3, R7, 0x1800, R6 ;  /* 0x0000180007037824 */ /* 0x002fe400078e0206 */
[----:B------:R-:W3:Y:S02]  /*02c0*/  LDG.E R5, desc[UR8][R4.64] ;  /* 0x0000000804057981 */ /* 0x000ee4000c1e1900 */
[----:B--2---:R-:W-:-:S05]  /*02d0*/  IMAD.WIDE R2, R3, 0x8, R10 ;  /* 0x0000000803027825 */ /* 0x004fca00078e020a */
[----:B------:R0:W2:Y:S01]  /*02e0*/  LDG.E.64 R10, desc[UR8][R2.64] ;  /* 0x00000008020a7981 */ /* 0x0000a2000c1e1b00 */
[----:B------:R-:W1:Y:S01]  /*02f0*/  S2UR UR5, SR_CgaCtaId ;  /* 0x00000000000579c3 */ /* 0x000e620000008800 */
[----:B------:R-:W-:Y:S01]  /*0300*/  UMOV UR4, 0x400 ;  /* 0x0000040000047882 */ /* 0x000fe20000000000 */
[----:B------:R-:W-:Y:S01]  /*0310*/  LEA R9, R0, R9, 0x6 ;  /* 0x0000000900097211 */ /* 0x000fe200078e30ff */
[----:B------:R-:W-:-:S03]  /*0320*/  UIADD3 UR4, UPT, UPT, UR4, 0x400, URZ ;  /* 0x0000040004047890 */ /* 0x000fc6000fffe0ff */
[----:B------:R-:W-:Y:S02]  /*0330*/  LEA R8, R8, R9, 0x8 ;  /* 0x0000000908087211 */ /* 0x000fe400078e40ff */
[----:B0-----:R-:W0:Y:S02]  /*0340*/  LDC.64 R2, c[0x0][0x3a0] ;  /* 0x0000e800ff027b82 */ /* 0x001e240000000a00 */
[----:B------:R-:W-:Y:S01]  /*0350*/  LEA R7, R7, R8, 0xc ;  /* 0x0000000807077211 */ /* 0x000fe200078e60ff */
[----:B-1----:R-:W-:-:S04]  /*0360*/  ULEA UR4, UR5, UR4, 0x18 ;  /* 0x0000000405047291 */ /* 0x002fc8000f8ec0ff */
[----:B0-----:R-:W-:Y:S01]  /*0370*/  IMAD.WIDE.U32 R2, R7, 0x8, R2 ;  /* 0x0000000807027825 */ /* 0x001fe200078e0002 */
[----:B---3--:R-:W-:Y:S02]  /*0380*/  LEA R6, R0, R5, 0x6 ;  /* 0x0000000500067211 */ /* 0x008fe400078e30ff */
[----:B------:R-:W-:Y:S02]  /*0390*/  LEA R0, R9, UR4, 0x3 ;  /* 0x0000000409007c11 */ /* 0x000fe4000f8e18ff */
[----:B------:R-:W-:-:S05]  /*03a0*/  LEA R6, R6, UR4, 0x3 ;  /* 0x0000000406067c11 */ /* 0x000fca000f8e18ff */
[----:B--2---:R-:W-:Y:S01]  /*03b0*/  STS.64 [R6], R10 ;  /* 0x0000000a06007388 */ /* 0x004fe20000000a00 */
[----:B------:R-:W-:Y:S06]  /*03c0*/  BAR.SYNC.DEFER_BLOCKING 0x0 ;  /* 0x0000000000007b1d */ /* 0x000fec0000010000 */
[----:B------:R-:W0:Y:S04]  /*03d0*/  LDS.64 R4, [R0] ;  /* 0x0000000000047984 */ /* 0x000e280000000a00 */
[----:B0-----:R-:W-:Y:S01]  /*03e0*/  STG.E.64 desc[UR8][R2.64], R4 ;  /* 0x0000000402007986 */ /* 0x001fe2000c101b08 */
[----:B------:R-:W-:Y:S05]  /*03f0*/  EXIT ;  /* 0x000000000000794d */ /* 0x000fea0003800000 */
.L_x_8:
[----:B------:R-:W0:Y:S02]  /*0400*/  LDC R0, c[0x0][0x398] ;  /* 0x0000e600ff007b82 */ /* 0x000e240000000800 */
[----:B0-----:R-:W-:-:S13]  /*0410*/  ISETP.GE.AND P0, PT, R0, 0x1, PT ;  /* 0x000000010000780c */ /* 0x001fda0003f06270 */
[----:B------:R-:W-:Y:S05]  /*0420*/  @!P0 EXIT ;  /* 0x000000000000894d */ /* 0x000fea0003800000 */
[C---:B------:R-:W-:Y:S01]  /*0430*/  ISETP.GE.U32.AND P1, PT, R0.reuse, 0x8, PT ;  /* 0x000000080000780c */ /* 0x040fe20003f26070 */
[-C--:B-1----:R-:W-:Y:S01]  /*0440*/  IMAD R11, R7, R0.reuse, RZ ;  /* 0x00000000070b7224 */ /* 0x082fe200078e02ff */
[----:B----4-:R-:W-:Y:S01]  /*0450*/  IADD3 R3, PT, PT, R9, R0, RZ ;  /* 0x0000000009037210 */ /* 0x010fe20007ffe0ff */
[----:B------:R-:W-:Y:S01]  /*0460*/  IMAD.MOV.U32 R4, RZ, RZ, RZ ;  /* 0x000000ffff047224 */ /* 0x000fe200078e00ff */
[----:B------:R-:W-:-:S03]  /*0470*/  LOP3.LUT R2, R0, 0x7, RZ, 0xc0, !PT ;  /* 0x0000000700027812 */ /* 0x000fc600078ec0ff */
[-C--:B---3--:R-:W-:Y:S01]  /*0480*/  IMAD R5, R8, R0.reuse, R3 ;  /* 0x0000000008057224 */ /* 0x088fe200078e0203 */
[----:B------:R-:W-:Y:S01]  /*0490*/  ISETP.NE.AND P0, PT, R2, RZ, PT ;  /* 0x000000ff0200720c */ /* 0x000fe20003f05270 */
[-C--:B------:R-:W-:Y:S02]  /*04a0*/  IMAD R3, R11, R0.reuse, RZ ;  /* 0x000000000b037224 */ /* 0x080fe400078e02ff */
[----:B------:R-:W-:-:S03]  /*04b0*/  IMAD R5, R5, R0, RZ ;  /* 0x0000000005057224 */ /* 0x000fc600078e02ff */
[----:B------:R-:W-:Y:S01]  /*04c0*/  SHF.R.U32.HI R6, RZ, 0x1, R3 ;  /* 0x00000001ff067819 */ /* 0x000fe20000011603 */
[----:B------:R-:W-:Y:S06]  /*04d0*/  @!P1 BRA `(.L_x_10) ;  /* 0x00000004004c9947 */ /* 0x000fec0003800000 */
[----:B------:R-:W0:Y:S01]  /*04e0*/  LDCU.64 UR6, c[0x0][0x388] ;  /* 0x00007100ff0677ac */ /* 0x000e220008000a00 */
[----:B------:R-:W-:Y:S01]  /*04f0*/  IADD3 R7, PT, PT, R7, R8, RZ ;  /* 0x0000000807077210 */ /* 0x000fe20007ffe0ff */
[----:B------:R-:W1:Y:S04]  /*0500*/  LDCU.64 UR4, c[0x0][0x390] ;  /* 0x00007200ff0477ac */ /* 0x000e680008000a00 */
[----:B------:R-:W-:Y:S01]  /*0510*/  IMAD R4, R7, R0, R0 ;  /* 0x0000000007047224 */ /* 0x000fe200078e0200 */
[----:B------:R-:W-:-:S04]  /*0520*/  MOV R7, R5 ;  /* 0x0000000500077202 */ /* 0x000fc80000000f00 */
[----:B------:R-:W-:Y:S02]  /*0530*/  IADD3 R11, PT, PT, R4, R9, RZ ;  /* 0x00000009040b7210 */ /* 0x000fe40007ffe0ff */
[----:B------:R-:W-:-:S03]  /*0540*/  LOP3.LUT R4, R0, 0x7ffffff8, RZ, 0xc0, !PT ;  /* 0x7ffffff800047812 */ /* 0x000fc600078ec0ff */
[----:B------:R-:W-:Y:S01]  /*0550*/  IMAD R8, R11, R0, R6 ;  /* 0x000000000b087224 */ /* 0x000fe200078e0206 */
[----:B------:R-:W-:Y:S01]  /*0560*/  IADD3 R9, PT, PT, -R4, RZ, RZ ;  /* 0x000000ff04097210 */ /* 0x000fe20007ffe1ff */
[----:B0-----:R-:W-:Y:S02]  /*0570*/  UIADD3 UR6, UP0, UPT, UR6, 0x10, URZ ;  /* 0x0000001006067890 */ /* 0x001fe4000ff1e0ff */
[----:B-1----:R-:W-:Y:S02]  /*0580*/  UIADD3 UR4, UP1, UPT, UR4, 0x10, URZ ;  /* 0x0000001004047890 */ /* 0x002fe4000ff3e0ff */
[----:B------:R-:W-:Y:S02]  /*0590*/  UIADD3.X UR7, UPT, UPT, URZ, UR7, URZ, UP0, !UPT ;  /* 0x00000007ff077290 */ /* 0x000fe400087fe4ff */
[----:B------:R-:W-:-:S12]  /*05a0*/  UIADD3.X UR5, UPT, UPT, URZ, UR5, URZ, UP1, !UPT ;  /* 0x00000005ff057290 */ /* 0x000fd80008ffe4ff */
.L_x_11:
[----:B------:R-:W0:Y:S01]  /*05b0*/  LDC.64 R12, c[0x0][0x380] ;  /* 0x0000e000ff0c7b82 */ /* 0x000e220000000a00 */
[----:B------:R-:W-:Y:S02]  /*05c0*/  MOV R16, UR6 ;  /* 0x0000000600107c02 */ /* 0x000fe40008000f00 */
[----:B------:R-:W-:Y:S02]  /*05d0*/  MOV R17, UR7 ;  /* 0x0000000700117c02 */ /* 0x000fe40008000f00 */
[----:B------:R-:W-:Y:S02]  /*05e0*/  MOV R10, UR4 ;  /* 0x00000004000a7c02 */ /* 0x000fe40008000f00 */
[----:B------:R-:W-:Y:S01]  /*05f0*/  MOV R11, UR5 ;  /* 0x00000005000b7c02 */ /* 0x000fe20008000f00 */
[C---:B------:R-:W-:Y:S01]  /*0600*/  IMAD.WIDE R16, R7.reuse, 0x4, R16 ;  /* 0x0000000407107825 */ /* 0x040fe200078e0210 */
[----:B-1----:R-:W1:Y:S03]  /*0610*/  LDC.64 R14, c[0x0][0x3a0] ;  /* 0x0000e800ff0e7b82 */ /* 0x002e660000000a00 */
[----:B------:R-:W-:Y:S01]  /*0620*/  IMAD.WIDE R10, R7, 0x4, R10 ;  /* 0x00000004070a7825 */ /* 0x000fe200078e020a */
[----:B------:R-:W2:Y:S04]  /*0630*/  LDG.E R18, desc[UR8][R16.64+-0x10] ;  /* 0xfffff00810127981 */ /* 0x000ea8000c1e1900 */
[----:B------:R-:W3:Y:S01]  /*0640*/  LDG.E R19, desc[UR8][R10.64+-0x10] ;  /* 0xfffff0080a137981 */ /* 0x000ee2000c1e1900 */
[----:B0-----:R-:W-:-:S05]  /*0650*/  IMAD.WIDE R12, R8, 0x8, R12 ;  /* 0x00000008080c7825 */ /* 0x001fca00078e020c */
[----:B------:R-:W4:Y:S01]  /*0660*/  LDG.E.64 R22, desc[UR8][R12.64] ;  /* 0x000000080c167981 */ /* 0x000f22000c1e1b00 */
[----:B--2---:R-:W-:-:S04]  /*0670*/  IMAD R18, R18, R0, R3 ;  /* 0x0000000012127224 */ /* 0x004fc800078e0203 */
[----:B---3--:R-:W-:-:S04]  /*0680*/  IMAD.IADD R19, R19, 0x1, R18 ;  /* 0x0000000113137824 */ /* 0x008fc800078e0212 */
[----:B-1----:R-:W-:-:S05]  /*0690*/  IMAD.WIDE R24, R19, 0x8, R14 ;  /* 0x0000000813187825 */ /* 0x002fca00078e020e */
[----:B----4-:R0:W-:Y:S04]  /*06a0*/  STG.E.64 desc[UR8][R24.64], R22 ;  /* 0x0000001618007986 */ /* 0x0101e8000c101b08 */
[----:B------:R-:W2:Y:S04]  /*06b0*/  LDG.E R20, desc[UR8][R16.64+-0xc] ;  /* 0xfffff40810147981 */ /* 0x000ea8000c1e1900 */
[----:B------:R-:W3:Y:S04]  /*06c0*/  LDG.E R21, desc[UR8][R10.64+-0xc] ;  /* 0xfffff4080a157981 */ /* 0x000ee8000c1e1900 */
[----:B------:R-:W4:Y:S01]  /*06d0*/  LDG.E.64 R18, desc[UR8][R12.64+0x8] ;  /* 0x000008080c127981 */ /* 0x000f22000c1e1b00 */
[----:B--2---:R-:W-:-:S05]  /*06e0*/  IMAD R20, R20, R0, R3 ;  /* 0x0000000014147224 */ /* 0x004fca00078e0203 */
[----:B---3--:R-:W-:-:S05]  /*06f0*/  IADD3 R21, PT, PT, R21, R20, RZ ;  /* 0x0000001415157210 */ /* 0x008fca0007ffe0ff */
[----:B------:R-:W-:-:S05]  /*0700*/  IMAD.WIDE R26, R21, 0x8, R14 ;  /* 0x00000008151a7825 */ /* 0x000fca00078e020e */
[----:B----4-:R1:W-:Y:S04]  /*0710*/  STG.E.64 desc[UR8][R26.64], R18 ;  /* 0x000000121a007986 */ /* 0x0103e8000c101b08 */
[----:B------:R-:W2:Y:S04]  /*0720*/  LDG.E R28, desc[UR8][R16.64+-0x8] ;  /* 0xfffff808101c7981 */ /* 0x000ea8000c1e1900 */
[----:B------:R-:W0:Y:S04]  /*0730*/  LDG.E R29, desc[UR8][R10.64+-0x8] ;  /* 0xfffff8080a1d7981 */ /* 0x000e28000c1e1900 */
[----:B------:R-:W3:Y:S01]  /*0740*/  LDG.E.64 R20, desc[UR8][R12.64+0x10] ;  /* 0x000010080c147981 */ /* 0x000ee2000c1e1b00 */
[----:B--2---:R-:W-:-:S05]  /*0750*/  IMAD R28, R28, R0, R3 ;  /* 0x000000001c1c7224 */ /* 0x004fca00078e0203 */
[----:B0-----:R-:W-:-:S05]  /*0760*/  IADD3 R23, PT, PT, R29, R28, RZ ;  /* 0x0000001c1d177210 */ /* 0x001fca0007ffe0ff */
[----:B------:R-:W-:-:S05]  /*0770*/  IMAD.WIDE R22, R23, 0x8, R14 ;  /* 0x0000000817167825 */ /* 0x000fca00078e020e */
[----:B---3--:R0:W-:Y:S04]  /*0780*/  STG.E.64 desc[UR8][R22.64], R20 ;  /* 0x0000001416007986 */ /* 0x0081e8000c101b08 */
[----:B------:R-:W2:Y:S04]  /*0790*/  LDG.E R28, desc[UR8][R16.64+-0x4] ;  /* 0xfffffc08101c7981 */ /* 0x000ea8000c1e1900 */
[----:B------:R-:W1:Y:S04]  /*07a0*/  LDG.E R29, desc[UR8][R10.64+-0x4] ;  /* 0xfffffc080a1d7981 */ /* 0x000e68000c1e1900 */
[----:B------:R-:W3:Y:S01]  /*07b0*/  LDG.E.64 R24, desc[UR8][R12.64+0x18] ;  /* 0x000018080c187981 */ /* 0x000ee2000c1e1b00 */
[----:B--2---:R-:W-:-:S05]  /*07c0*/  IMAD R28, R28, R0, R3 ;  /* 0x000000001c1c7224 */ /* 0x004fca00078e0203 */
[----:B-1----:R-:W-:-:S05]  /*07d0*/  IADD3 R27, PT, PT, R29, R28, RZ ;  /* 0x0000001c1d1b7210 */ /* 0x002fca0007ffe0ff */
[----:B------:R-:W-:-:S05]  /*07e0*/  IMAD.WIDE R26, R27, 0x8, R14 ;  /* 0x000000081b1a7825 */ /* 0x000fca00078e020e */
[----:B---3--:R1:W-:Y:S04]  /*07f0*/  STG.E.64 desc[UR8][R26.64], R24 ;  /* 0x000000181a007986 */ /* 0x0083e8000c101b08 */
        /* <DEDUP_REMOVED lines=22> */
[----:B------:R-:W3:Y:S04]  /*0960*/  LDG.E R29, desc[UR8][R10.64+0xc] ;  /* 0x00000c080a1d7981 */ /* 0x000ee8000c1e1900 */
[----:B------:R-:W4:Y:S01]  /*0970*/  LDG.E.64 R20, desc[UR8][R12.64+0x38] ;  /* 0x000038080c147981 */ /* 0x000f22000c1e1b00 */
[----:B------:R-:W-:Y:S01]  /*0980*/  IADD3 R9, PT, PT, R9, 0x8, RZ ;  /* 0x0000000809097810 */ /* 0x000fe20007ffe0ff */
[----:B------:R-:W-:Y:S01]  /*0990*/  VIADD R8, R8, 0x8 ;  /* 0x0000000808087836 */ /* 0x000fe20000000000 */
[----:B------:R-:W-:-:S02]  /*09a0*/  IADD3 R7, PT, PT, R7, 0x8, RZ ;  /* 0x0000000807077810 */ /* 0x000fc40007ffe0ff */
[----:B------:R-:W-:Y:S01]  /*09b0*/  ISETP.NE.AND P1, PT, R9, RZ, PT ;  /* 0x000000ff0900720c */ /* 0x000fe20003f25270 */
[----:B--2---:R-:W-:-:S05]  /*09c0*/  IMAD R28, R28, R0, R3 ;  /* 0x000000001c1c7224 */ /* 0x004fca00078e0203 */
[----:B---3--:R-:W-:-:S05]  /*09d0*/  IADD3 R29, PT, PT, R29, R28, RZ ;  /* 0x0000001c1d1d7210 */ /* 0x008fca0007ffe0ff */
[----:B------:R-:W-:-:S05]  /*09e0*/  IMAD.WIDE R14, R29, 0x8, R14 ;  /* 0x000000081d0e7825 */ /* 0x000fca00078e020e */
[----:B----4-:R1:W-:Y:S01]  /*09f0*/  STG.E.64 desc[UR8][R14.64], R20 ;  /* 0x000000140e007986 */ /* 0x0103e2000c101b08 */
[----:B------:R-:W-:Y:S05]  /*0a00*/  @P1 BRA `(.L_x_11) ;  /* 0xfffffff800e81947 */ /* 0x000fea000383ffff */
.L_x_10:
[----:B------:R-:W-:Y:S05]  /*0a10*/  @!P0 EXIT ;  /* 0x000000000000894d */ /* 0x000fea0003800000 */
[----:B------:R-:W-:Y:S02]  /*0a20*/  ISETP.GE.U32.AND P0, PT, R2, 0x4, PT ;  /* 0x000000040200780c */ /* 0x000fe40003f06070 */
[----:B------:R-:W-:Y:S02]  /*0a30*/  LOP3.LUT R7, R0, 0x3, RZ, 0xc0, !PT ;  /* 0x0000000300077812 */ /* 0x000fe400078ec0ff */
[----:B------:R-:W-:Y:S02]  /*0a40*/  IADD3 R6, PT, PT, R3, R6, RZ ;  /* 0x0000000603067210 */ /* 0x000fe40007ffe0ff */
[----:B------:R-:W-:-:S07]  /*0a50*/  ISETP.NE.AND P1, PT, R7, RZ, PT ;  /* 0x000000ff0700720c */ /* 0x000fce0003f25270 */
[----:B------:R-:W-:Y:S06]  /*0a60*/  @!P0 BRA `(.L_x_12) ;  /* 0x0000000000988947 */ /* 0x000fec0003800000 */
[----:B------:R-:W0:Y:S01]  /*0a70*/  LDC.64 R10, c[0x0][0x388] ;  /* 0x0000e200ff0a7b82 */ /* 0x000e220000000a00 */
[----:B-1----:R-:W-:-:S07]  /*0a80*/  IADD3 R15, PT, PT, R5, R4, RZ ;  /* 0x00000004050f7210 */ /* 0x002fce0007ffe0ff */
[----:B------:R-:W1:Y:S08]  /*0a90*/  LDC.64 R8, c[0x0][0x390] ;  /* 0x0000e400ff087b82 */ /* 0x000e700000000a00 */
[----:B------:R-:W2:Y:S01]  /*0aa0*/  LDC.64 R12, c[0x0][0x380] ;  /* 0x0000e000ff0c7b82 */ /* 0x000ea20000000a00 */
[----:B0-----:R-:W-:-:S05]  /*0ab0*/  IMAD.WIDE R10, R15, 0x4, R10 ;  /* 0x000000040f0a7825 */ /* 0x001fca00078e020a */
[----:B------:R-:W3:Y:S01]  /*0ac0*/  LDG.E R2, desc[UR8][R10.64] ;  /* 0x000000080a027981 */ /* 0x000ee2000c1e1900 */
[----:B-1----:R-:W-:Y:S01]  /*0ad0*/  IMAD.WIDE R8, R15, 0x4, R8 ;  /* 0x000000040f087825 */ /* 0x002fe200078e0208 */
[----:B------:R-:W-:-:S04]  /*0ae0*/  IADD3 R15, PT, PT, R6, R15, RZ ;  /* 0x0000000f060f7210 */ /* 0x000fc80007ffe0ff */
[----:B------:R-:W4:Y:S01]  /*0af0*/  LDG.E R18, desc[UR8][R8.64] ;  /* 0x0000000808127981 */ /* 0x000f22000c1e1900 */
[----:B--2---:R-:W-:Y:S02]  /*0b00*/  IMAD.WIDE R12, R15, 0x8, R12 ;  /* 0x000000080f0c7825 */ /* 0x004fe400078e020c */
[----:B------:R-:W0:Y:S03]  /*0b10*/  LDC.64 R14, c[0x0][0x3a0] ;  /* 0x0000e800ff0e7b82 */ /* 0x000e260000000a00 */
[----:B------:R-:W2:Y:S01]  /*0b20*/  LDG.E.64 R16, desc[UR8][R12.64] ;  /* 0x000000080c107981 */ /* 0x000ea2000c1e1b00 */
[----:B---3--:R-:W-:-:S05]  /*0b30*/  IMAD R19, R2, R0, R3 ;  /* 0x0000000002137224 */ /* 0x008fca00078e0203 */
[----:B----4-:R-:W-:-:S05]  /*0b40*/  IADD3 R19, PT, PT, R18, R19, RZ ;  /* 0x0000001312137210 */ /* 0x010fca0007ffe0ff */
[----:B0-----:R-:W-:-:S05]  /*0b50*/  IMAD.WIDE R22, R19, 0x8, R14 ;  /* 0x0000000813167825 */ /* 0x001fca00078e020e */
[----:B--2---:R0:W-:Y:S04]  /*0b60*/  STG.E.64 desc[UR8][R22.64], R16 ;  /* 0x0000001016007986 */ /* 0x0041e8000c101b08 */
[----:B------:R-:W2:Y:S04]  /*0b70*/  LDG.E R2, desc[UR8][R10.64+0x4] ;  /* 0x000004080a027981 */ /* 0x000ea8000c1e1900 */
[----:B------:R-:W3:Y:S04]  /*0b80*/  LDG.E R20, desc[UR8][R8.64+0x4] ;  /* 0x0000040808147981 */ /* 0x000ee8000c1e1900 */
[----:B------:R-:W4:Y:S01]  /*0b90*/  LDG.E.64 R18, desc[UR8][R12.64+0x8] ;  /* 0x000008080c127981 */ /* 0x000f22000c1e1b00 */
[----:B--2---:R-:W-:-:S05]  /*0ba0*/  IMAD R21, R2, R0, R3 ;  /* 0x0000000002157224 */ /* 0x004fca00078e0203 */
[----:B---3--:R-:W-:-:S05]  /*0bb0*/  IADD3 R21, PT, PT, R20, R21, RZ ;  /* 0x0000001514157210 */ /* 0x008fca0007ffe0ff */
[----:B------:R-:W-:-:S05]  /*0bc0*/  IMAD.WIDE R24, R21, 0x8, R14 ;  /* 0x0000000815187825 */ /* 0x000fca00078e020e */
[----:B----4-:R1:W-:Y:S04]  /*0bd0*/  STG.E.64 desc[UR8][R24.64], R18 ;  /* 0x0000001218007986 */ /* 0x0103e8000c101b08 */
[----:B------:R-:W0:Y:S04]  /*0be0*/  LDG.E R2, desc[UR8][R10.64+0x8] ;  /* 0x000008080a027981 */ /* 0x000e28000c1e1900 */
[----:B------:R-:W2:Y:S04]  /*0bf0*/  LDG.E R26, desc[UR8][R8.64+0x8] ;  /* 0x00000808081a7981 */ /* 0x000ea8000c1e1900 */
[----:B------:R-:W3:Y:S01]  /*0c00*/  LDG.E.64 R20, desc[UR8][R12.64+0x10] ;  /* 0x000010080c147981 */ /* 0x000ee2000c1e1b00 */
[----:B0-----:R-:W-:-:S05]  /*0c10*/  IMAD R17, R2, R0, R3 ;  /* 0x0000000002117224 */ /* 0x001fca00078e0203 */
[----:B--2---:R-:W-:-:S05]  /*0c20*/  IADD3 R17, PT, PT, R26, R17, RZ ;  /* 0x000000111a117210 */ /* 0x004fca0007ffe0ff */
[----:B------:R-:W-:-:S05]  /*0c30*/  IMAD.WIDE R16, R17, 0x8, R14 ;  /* 0x0000000811107825 */ /* 0x000fca00078e020e */
[----:B---3--:R0:W-:Y:S04]  /*0c40*/  STG.E.64 desc[UR8][R16.64], R20 ;  /* 0x0000001410007986 */ /* 0x0081e8000c101b08 */
[----:B------:R-:W1:Y:S04]  /*0c50*/  LDG.E R2, desc[UR8][R10.64+0xc] ;  /* 0x00000c080a027981 */ /* 0x000e68000c1e1900 */
[----:B------:R-:W2:Y:S04]  /*0c60*/  LDG.E R22, desc[UR8][R8.64+0xc] ;  /* 0x00000c0808167981 */ /* 0x000ea8000c1e1900 */
[----:B------:R-:W3:Y:S01]  /*0c70*/  LDG.E.64 R26, desc[UR8][R12.64+0x18] ;  /* 0x000018080c1a7981 */ /* 0x000ee2000c1e1b00 */
[----:B------:R-:W-:-:S02]  /*0c80*/  VIADD R4, R4, 0x4 ;  /* 0x0000000404047836 */ /* 0x000fc40000000000 */
[----:B-1----:R-:W-:-:S05]  /*0c90*/  IMAD R19, R2, R0, R3 ;  /* 0x0000000002137224 */ /* 0x002fca00078e0203 */
[----:B--2---:R-:W-:-:S05]  /*0ca0*/  IADD3 R19, PT, PT, R22, R19, RZ ;  /* 0x0000001316137210 */ /* 0x004fca0007ffe0ff */
[----:B------:R-:W-:-:S05]  /*0cb0*/  IMAD.WIDE R14, R19, 0x8, R14 ;  /* 0x00000008130e7825 */ /* 0x000fca00078e020e */
[----:B---3--:R0:W-:Y:S02]  /*0cc0*/  STG.E.64 desc[UR8][R14.64], R26 ;  /* 0x0000001a0e007986 */ /* 0x0081e4000c101b08 */
.L_x_12:
[----:B------:R-:W-:Y:S05]  /*0cd0*/  @!P1 EXIT ;  /* 0x000000000000994d */ /* 0x000fea0003800000 */
[----:B------:R-:W-:Y:S02]  /*0ce0*/  ISETP.NE.AND P0, PT, R7, 0x1, PT ;  /* 0x000000010700780c */ /* 0x000fe40003f05270 */
[----:B------:R-:W-:-:S04]  /*0cf0*/  LOP3.LUT R2, R0, 0x1, RZ, 0xc0, !PT ;  /* 0x0000000100027812 */ /* 0x000fc800078ec0ff */
[----:B------:R-:W-:-:S07]  /*0d00*/  ISETP.NE.U32.AND P1, PT, R2, 0x1, PT ;  /* 0x000000010200780c */ /* 0x000fce0003f25070 */
[----:B------:R-:W-:Y:S06]  /*0d10*/  @!P0 BRA `(.L_x_13) ;  /* 0x0000000000608947 */ /* 0x000fec0003800000 */
[----:B------:R-:W2:Y:S01]  /*0d20*/  LDC.64 R8, c[0x0][0x388] ;  /* 0x0000e200ff087b82 */ /* 0x000ea20000000a00 */
[----:B------:R-:W-:-:S07]  /*0d30*/  IADD3 R7, PT, PT, R5, R4, RZ ;  /* 0x0000000405077210 */ /* 0x000fce0007ffe0ff */
[----:B------:R-:W3:Y:S08]  /*0d40*/  LDC.64 R10, c[0x0][0x390] ;  /* 0x0000e400ff0a7b82 */ /* 0x000ef00000000a00 */
[----:B------:R-:W4:Y:S01]  /*0d50*/  LDC.64 R12, c[0x0][0x380] ;  /* 0x0000e000ff0c7b82 */ /* 0x000f220000000a00 */
[----:B--2---:R-:W-:Y:S01]  /*0d60*/  IMAD.WIDE R8, R7, 0x4, R8 ;  /* 0x0000000407087825 */ /* 0x004fe200078e0208 */
[----:B01----:R-:W-:-:S04]  /*0d70*/  IADD3 R15, PT, PT, R6, R7, RZ ;  /* 0x00000007060f7210 */ /* 0x003fc80007ffe0ff */
[----:B------:R-:W2:Y:S01]  /*0d80*/  LDG.E R2, desc[UR8][R8.64] ;  /* 0x0000000808027981 */ /* 0x000ea2000c1e1900 */
[----:B---3--:R-:W-:-:S05]  /*0d90*/  IMAD.WIDE R10, R7, 0x4, R10 ;  /* 0x00000004070a7825 */ /* 0x008fca00078e020a */
[----:B------:R-:W3:Y:S01]  /*0da0*/  LDG.E R7, desc[UR8][R10.64] ;  /* 0x000000080a077981 */ /* 0x000ee2000c1e1900 */
[----:B----4-:R-:W-:Y:S02]  /*0db0*/  IMAD.WIDE R12, R15, 0x8, R12 ;  /* 0x000000080f0c7825 */ /* 0x010fe400078e020c */
[----:B------:R-:W0:Y:S03]  /*0dc0*/  LDC.64 R14, c[0x0][0x3a0] ;  /* 0x0000e800ff0e7b82 */ /* 0x000e260000000a00 */
[----:B------:R-:W4:Y:S01]  /*0dd0*/  LDG.E.64 R16, desc[UR8][R12.64] ;  /* 0x000000080c107981 */ /* 0x000f22000c1e1b00 */
[----:B--2---:R-:W-:-:S05]  /*0de0*/  IMAD R2, R2, R0, R3 ;  /* 0x0000000002027224 */ /* 0x004fca00078e0203 */
[----:B---3--:R-:W-:-:S05]  /*0df0*/  IADD3 R7, PT, PT, R7, R2, RZ ;  /* 0x0000000207077210 */ /* 0x008fca0007ffe0ff */
[----:B0-----:R-:W-:-:S05]  /*0e00*/  IMAD.WIDE R18, R7, 0x8, R14 ;  /* 0x0000000807127825 */ /* 0x001fca00078e020e */
[----:B----4-:R2:W-:Y:S04]  /*0e10*/  STG.E.64 desc[UR8][R18.64], R16 ;  /* 0x0000001012007986 */ /* 0x0105e8000c101b08 */
[----:B------:R-:W3:Y:S04]  /*0e20*/  LDG.E R2, desc[UR8][R8.64+0x4] ;  /* 0x0000040808027981 */ /* 0x000ee8000c1e1900 */
[----:B------:R-:W4:Y:S04]  /*0e30*/  LDG.E R7, desc[UR8][R10.64+0x4] ;  /* 0x000004080a077981 */ /* 0x000f28000c1e1900 */
[----:B------:R-:W5:Y:S01]  /*0e40*/  LDG.E.64 R20, desc[UR8][R12.64+0x8] ;  /* 0x000008080c147981 */ /* 0x000f62000c1e1b00 */
[----:B------:R-:W-:Y:S01]  /*0e50*/  IADD3 R4, PT, PT, R4, 0x2, RZ ;  /* 0x0000000204047810 */ /* 0x000fe20007ffe0ff */
[----:B---3--:R-:W-:-:S05]  /*0e60*/  IMAD R2, R2, R0, R3 ;  /* 0x0000000002027224 */ /* 0x008fca00078e0203 */
[----:B----4-:R-:W-:-:S05]  /*0e70*/  IADD3 R7, PT, PT, R7, R2, RZ ;  /* 0x0000000207077210 */ /* 0x010fca0007ffe0ff */
[----:B------:R-:W-:-:S05]  /*0e80*/  IMAD.WIDE R14, R7, 0x8, R14 ;  /* 0x00000008070e7825 */ /* 0x000fca00078e020e */
[----:B-----5:R2:W-:Y:S02]  /*0e90*/  STG.E.64 desc[UR8][R14.64], R20 ;  /* 0x000000140e007986 */ /* 0x0205e4000c101b08 */
.L_x_13:
[----:B------:R-:W-:Y:S05]  /*0ea0*/  @P1 EXIT ;  /* 0x000000000000194d */ /* 0x000fea0003800000 */
[----:B------:R-:W3:Y:S01]  /*0eb0*/  LDC.64 R8, c[0x0][0x388] ;  /* 0x0000e200ff087b82 */ /* 0x000ee20000000a00 */
[----:B------:R-:W-:-:S07]  /*0ec0*/  IADD3 R7, PT, PT, R5, R4, RZ ;  /* 0x0000000405077210 */ /* 0x000fce0007ffe0ff */
[----:B------:R-:W4:Y:S08]  /*0ed0*/  LDC.64 R10, c[0x0][0x390] ;  /* 0x0000e400ff0a7b82 */ /* 0x000f300000000a00 */
[----:B------:R-:W5:Y:S01]  /*0ee0*/  LDC.64 R12, c[0x0][0x380] ;  /* 0x0000e000ff0c7b82 */ /* 0x000f620000000a00 */
[----:B---3--:R-:W-:-:S06]  /*0ef0*/  IMAD.WIDE R4, R7, 0x4, R8 ;  /* 0x0000000407047825 */ /* 0x008fcc00078e0208 */
[----:B------:R-:W3:Y:S01]  /*0f00*/  LDG.E R4, desc[UR8][R4.64] ;  /* 0x0000000804047981 */ /* 0x000ee2000c1e1900 */
[----:B----4-:R-:W-:Y:S01]  /*0f10*/  IMAD.WIDE R8, R7, 0x4, R10 ;  /* 0x0000000407087825 */ /* 0x010fe200078e020a */
[----:B------:R-:W-:Y:S01]  /*0f20*/  IADD3 R7, PT, PT, R6, R7, RZ ;  /* 0x0000000706077210 */ /* 0x000fe20007ffe0ff */
[----:B------:R-:W4:Y:S04]  /*0f30*/  LDC.64 R10, c[0x0][0x3a0] ;  /* 0x0000e800ff0a7b82 */ /* 0x000f280000000a00 */
[----:B------:R-:W2:Y:S01]  /*0f40*/  LDG.E R8, desc[UR8][R8.64] ;  /* 0x0000000808087981 */ /* 0x000ea2000c1e1900 */
[----:B-----5:R-:W-:-:S06]  /*0f50*/  IMAD.WIDE R6, R7, 0x8, R12 ;  /* 0x0000000807067825 */ /* 0x020fcc00078e020c */
[----:B------:R-:W5:Y:S01]  /*0f60*/  LDG.E.64 R6, desc[UR8][R6.64] ;  /* 0x0000000806067981 */ /* 0x000f62000c1e1b00 */
[----:B---3--:R-:W-:-:S05]  /*0f70*/  IMAD R3, R4, R0, R3 ;  /* 0x0000000004037224 */ /* 0x008fca00078e0203 */
[----:B--2---:R-:W-:-:S05]  /*0f80*/  IADD3 R3, PT, PT, R8, R3, RZ ;  /* 0x0000000308037210 */ /* 0x004fca0007ffe0ff */
[----:B----4-:R-:W-:-:S05]  /*0f90*/  IMAD.WIDE R2, R3, 0x8, R10 ;  /* 0x0000000803027825 */ /* 0x010fca00078e020a */
[----:B-----5:R-:W-:Y:S01]  /*0fa0*/  STG.E.64 desc[UR8][R2.64], R6 ;  /* 0x0000000602007986 */ /* 0x020fe2000c101b08 */
[----:B------:R-:W-:Y:S05]  /*0fb0*/  EXIT ;  /* 0x000000000000794d */ /* 0x000fea0003800000 */
.L_x_14:
        /* <DEDUP_REMOVED lines=12> */
.L_x_106:


//--------------------- .text._Z24qdVectorConstruct_sparsePK6float2PKiS3_S3_S3_S3_iiiiPS_ --------------------------
	.section	.text._Z24qdVectorConstruct_sparsePK6float2PKiS3_S3_S3_S3_iiiiPS_,"ax",@progbits
	.align	128
        .global         _Z24qdVectorConstruct_sparsePK6float2PKiS3_S3_S3_S3_iiiiPS_
        .type           _Z24qdVectorConstruct_sparsePK6float2PKiS3_S3_S3_S3_iiiiPS_,@function
        .size           _Z24qdVectorConstruct_sparsePK6float2PKiS3_S3_S3_S3_iiiiPS_,(.L_x_107 - _Z24qdVectorConstruct_sparsePK6float2PKiS3_S3_S3_S3_iiiiPS_)
        .other          _Z24qdVectorConstruct_sparsePK6float2PKiS3_S3_S3_S3_iiiiPS_,@"STO_CUDA_ENTRY STV_DEFAULT"
_Z24qdVectorConstruct_sparsePK6float2PKiS3_S3_S3_S3_iiiiPS_:
.text._Z24qdVectorConstruct_sparsePK6float2PKiS3_S3_S3_S3_iiiiPS_:
[----:B------:R-:W-:Y:S01]  /*0000*/  LDC R1, c[0x0][0x37c] ;  /* 0x0000df00ff017b82 */ /* 0x000fe20000000800 */
[----:B------:R-:W0:Y:S07]  /*0010*/  S2R R6, SR_TID.Y ;  /* 0x0000000000067919 */ /* 0x000e2e0000002200 */
[----:B------:R-:W1:Y:S01]  /*0020*/  S2UR UR4, SR_CTAID.Y ;  /* 0x00000000000479c3 */ /* 0x000e620000002600 */
[----:B------:R-:W1:Y:S01]  /*0030*/  LDCU UR5, c[0x0][0x364] ;  /* 0x00006c80ff0577ac */ /* 0x000e620008000800 */
[----:B------:R-:W2:Y:S01]  /*0040*/  S2R R7, SR_TID.X ;  /* 0x0000000000077919 */ /* 0x000ea20000002100 */
[----:B------:R-:W3:Y:S05]  /*0050*/  LDCU UR10, c[0x0][0x3bc] ;  /* 0x00007780ff0a77ac */ /* 0x000eea0008000800 */
[----:B------:R-:W4:Y:S01]  /*0060*/  LDC R3, c[0x0][0x360] ;  /* 0x0000d800ff037b82 */ /* 0x000f220000000800 */
[----:B------:R-:W0:Y:S07]  /*0070*/  LDCU.64 UR6, c[0x0][0x358] ;  /* 0x00006b00ff0677ac */ /* 0x000e2e0008000a00 */
[----:B------:R-:W2:Y:S01]  /*0080*/  S2UR UR11, SR_CTAID.X ;  /* 0x00000000000b79c3 */ /* 0x000ea20000002500 */
[----:B-1----:R-:W-:-:S06]  /*0090*/  UIMAD UR4, UR4, UR5, URZ ;  /* 0x00000005040472a4 */ /* 0x002fcc000f8e02ff */
[C---:B0-----:R-:W-:Y:S01]  /*00a0*/  IADD3 R0, PT, PT, R6.reuse, UR4, RZ ;  /* 0x0000000406007c10 */ /* 0x041fe2000fffe0ff */
[----:B----4-:R-:W-:-:S03]  /*00b0*/  IMAD R6, R6, R3, RZ ;  /* 0x0000000306067224 */ /* 0x010fc600078e02ff */
[----:B------:R-:W-:Y:S01]  /*00c0*/  LEA R0, R0, 0x20, 0x5 ;  /* 0x0000002000007811 */ /* 0x000fe200078e28ff */
[----:B--2---:R-:W-:Y:S01]  /*00d0*/  IMAD.IADD R8, R6, 0x1, R7 ;  /* 0x0000000106087824 */ /* 0x004fe200078e0207 */
[----:B------:R-:W-:Y:S02]  /*00e0*/  BAR.SYNC.DEFER_BLOCKING 0x0 ;  /* 0x0000000000007b1d */ /* 0x000fe40000010000 */
[----:B---3--:R-:W-:Y:S01]  /*00f0*/  ISETP.GT.AND P0, PT, R0, UR10, PT ;  /* 0x0000000a00007c0c */ /* 0x008fe2000bf04270 */
[----:B------:R-:W-:-:S12]  /*0100*/  IMAD R0, R3, UR4, R8 ;  /* 0x0000000403007c24 */ /* 0x000fd8000f8e0208 */
[----:B------:R-:W-:Y:S05]  /*0110*/  @!P0 BRA `(.L_x_15) ;  /* 0x0000001c00188947 */ /* 0x000fea0003800000 */
[----:B------:R-:W0:Y:S02]  /*0120*/  LDC R2, c[0x0][0x3b4] ;  /* 0x0000ed00ff027b82 */ /* 0x000e240000000800 */
[----:B0-----:R-:W-:-:S13]  /*0130*/  ISETP.NE.AND P0, PT, R2, 0x5, PT ;  /* 0x000000050200780c */ /* 0x001fda0003f05270 */
[----:B------:R-:W-:Y:S05]  /*0140*/  @!P0 BRA `(.L_x_16) ;  /* 0x0000000c00808947 */ /* 0x000fea0003800000 */
[----:B------:R-:W-:-:S13]  /*0150*/  ISETP.NE.AND P0, PT, R2, 0x3, PT ;  /* 0x000000030200780c */ /* 0x000fda0003f05270 */
[----:B------:R-:W-:Y:S05]  /*0160*/  @P0 EXIT ;  /* 0x000000000000094d */ /* 0x000fea0003800000 */
[----:B------:R-:W-:Y:S01]  /*0170*/  ISETP.GT.U32.AND P0, PT, R8, 0x8, PT ;  /* 0x000000080800780c */ /* 0x000fe20003f04070 */
[----:B------:R-:W-:Y:S01]  /*0180*/  BSSY.RECONVERGENT B0, `(.L_x_17) ;  /* 0x0000019000007945 */ /* 0x000fe20003800200 */
[----:B------:R-:W-:-:S11]  /*0190*/  ISETP.GE.AND P1, PT, R0, UR10, PT ;  /* 0x0000000a00007c0c */ /* 0x000fd6000bf26270 */
[----:B------:R-:W-:Y:S05]  /*01a0*/  @P0 BRA `(.L_x_18) ;  /* 0x0000000000580947 */ /* 0x000fea0003800000 */
[----:B------:R-:W-:Y:S01]  /*01b0*/  PRMT R2, R8, 0x9910, RZ ;  /* 0x0000991008027816 */ /* 0x000fe200000000ff */
[----:B------:R-:W0:Y:S04]  /*01c0*/  LDC R6, c[0x0][0x3b0] ;  /* 0x0000ec00ff067b82 */ /* 0x000e280000000800 */
[----:B------:R-:W-:-:S05]  /*01d0*/  IMAD R2, R2, 0xab, RZ ;  /* 0x000000ab02027824 */ /* 0x000fca00078e02ff */
[----:B------:R-:W-:-:S04]  /*01e0*/  LOP3.LUT R2, R2, 0xffff, RZ, 0xc0, !PT ;  /* 0x0000ffff02027812 */ /* 0x000fc800078ec0ff */
[----:B------:R-:W-:Y:S02]  /*01f0*/  SHF.R.U32.HI R4, RZ, 0x9, R2 ;  /* 0x00000009ff047819 */ /* 0x000fe40000011602 */
[----:B------:R-:W1:Y:S02]  /*0200*/  LDC.64 R2, c[0x0][0x380] ;  /* 0x0000e000ff027b82 */ /* 0x000e640000000a00 */
[----:B------:R-:W-:-:S05]  /*0210*/  PRMT R5, R4, 0x9910, RZ ;  /* 0x0000991004057816 */ /* 0x000fca00000000ff */
[----:B------:R-:W-:-:S05]  /*0220*/  IMAD R5, R5, 0x3, RZ ;  /* 0x0000000305057824 */ /* 0x000fca00078e02ff */
[----:B------:R-:W-:-:S04]  /*0230*/  IADD3 R5, PT, PT, RZ, -R5, RZ ;  /* 0x80000005ff057210 */ /* 0x000fc80007ffe0ff */
[----:B------:R-:W-:Y:S02]  /*0240*/  PRMT R7, R5, 0x7710, RZ ;  /* 0x0000771005077816 */ /* 0x000fe400000000ff */
[----:B------:R-:W-:-:S03]  /*0250*/  LOP3.LUT R5, R4, 0xffff, RZ, 0xc0, !PT ;  /* 0x0000ffff04057812 */ /* 0x000fc600078ec0ff */
[----:B------:R-:W-:Y:S02]  /*0260*/  IMAD.IADD R4, R8, 0x1, R7 ;  /* 0x0000000108047824 */ /* 0x000fe400078e0207 */
[----:B0-----:R-:W-:-:S03]  /*0270*/  IMAD R5, R6, UR11, R5 ;  /* 0x0000000b06057c24 */ /* 0x001fc6000f8e0205 */
[----:B------:R-:W-:-:S05]  /*0280*/  LOP3.LUT R4, R4, 0xff, RZ, 0xc0, !PT ;  /* 0x000000ff04047812 */ /* 0x000fca00078ec0ff */
[----:B------:R-:W-:-:S04]  /*0290*/  IMAD R5, R5, R6, R4 ;  /* 0x0000000605057224 */ /* 0x000fc800078e0204 */
[----:B-1----:R-:W-:-:S06]  /*02a0*/  IMAD.WIDE R2, R5, 0x8, R2 ;  /* 0x0000000805027825 */ /* 0x002fcc00078e0202 */
[----:B------:R-:W2:Y:S01]  /*02b0*/  LDG.E.64 R2, desc[UR6][R2.64] ;  /* 0x0000000602027981 */ /* 0x000ea2000c1e1b00 */
[----:B------:R-:W0:Y:S01]  /*02c0*/  S2UR UR5, SR_CgaCtaId ;  /* 0x00000000000579c3 */ /* 0x000e220000008800 */
[----:B------:R-:W-:Y:S02]  /*02d0*/  UMOV UR4, 0x400 ;  /* 0x0000040000047882 */ /* 0x000fe40000000000 */
[----:B0-----:R-:W-:-:S06]  /*02e0*/  ULEA UR4, UR5, UR4, 0x18 ;  /* 0x0000000405047291 */ /* 0x001fcc000f8ec0ff */
[----:B------:R-:W-:-:S05]  /*02f0*/  LEA R8, R8, UR4, 0x3 ;  /* 0x0000000408087c11 */ /* 0x000fca000f8e18ff */
[----:B--2---:R0:W-:Y:S02]  /*0300*/  STS.64 [R8], R2 ;  /* 0x0000000208007388 */ /* 0x0041e40000000a00 */
.L_x_18:
[----:B------:R-:W-:Y:S05]  /*0310*/  BSYNC.RECONVERGENT B0 ;  /* 0x0000000000007941 */ /* 0x000fea0003800200 */
.L_x_17:
[----:B------:R-:W-:Y:S05]  /*0320*/  @P1 EXIT ;  /* 0x000000000000194d */ /* 0x000fea0003800000 */
[----:B0-----:R-:W0:Y:S08]  /*0330*/  LDC.64 R2, c[0x0][0x398] ;  /* 0x0000e600ff027b82 */ /* 0x001e300000000a00 */
[----:B------:R-:W1:Y:S08]  /*0340*/  LDC.64 R4, c[0x0][0x3a0] ;  /* 0x0000e800ff047b82 */ /* 0x000e700000000a00 */
[----:B------:R-:W2:Y:S01]  /*0350*/  LDC.64 R6, c[0x0][0x3a8] ;  /* 0x0000ea00ff067b82 */ /* 0x000ea20000000a00 */
[----:B0-----:R-:W-:-:S06]  /*0360*/  IMAD.WIDE R2, R0, 0x4, R2 ;  /* 0x0000000400027825 */ /* 0x001fcc00078e0202 */
[----:B------:R-:W3:Y:S01]  /*0370*/  LDG.E R2, desc[UR6][R2.64] ;  /* 0x0000000602027981 */ /* 0x000ee2000c1e1900 */
[----:B-1----:R-:W-:-:S06]  /*0380*/  IMAD.WIDE R4, R0, 0x4, R4 ;  /* 0x0000000400047825 */ /* 0x002fcc00078e0204 */
[----:B------:R-:W3:Y:S01]  /*0390*/  LDG.E R5, desc[UR6][R4.64] ;  /* 0x0000000604057981 */ /* 0x000ee2000c1e1900 */
[----:B--2---:R-:W-:-:S05]  /*03a0*/  IMAD.WIDE R6, R0, 0x4, R6 ;  /* 0x0000000400067825 */ /* 0x004fca00078e0206 */
[----:B------:R0:W5:Y:S01]  /*03b0*/  LDG.E R0, desc[UR6][R6.64] ;  /* 0x0000000606007981 */ /* 0x000162000c1e1900 */
[----:B------:R-:W-:Y:S01]  /*03c0*/  BSSY.RECONVERGENT B0, `(.L_x_19) ;  /* 0x00000ae000007945 */ /* 0x000fe20003800200 */
[----:B------:R-:W-:Y:S02]  /*03d0*/  CS2R R16, SRZ ;  /* 0x0000000000107805 */ /* 0x000fe4000001ff00 */
[----:B---3--:R-:W-:-:S13]  /*03e0*/  ISETP.GE.AND P0, PT, R2, R5, PT ;  /* 0x000000050200720c */ /* 0x008fda0003f06270 */
[----:B0-----:R-:W-:Y:S05]  /*03f0*/  @P0 BRA `(.L_x_20) ;  /* 0x0000000800a80947 */ /* 0x001fea0003800000 */
[----:B------:R-:W-:Y:S01]  /*0400*/  IADD3 R3, PT, PT, R5, -R2, RZ ;  /* 0x8000000205037210 */ /* 0x000fe20007ffe0ff */
[----:B------:R-:W-:Y:S01]  /*0410*/  IMAD.IADD R5, R2, 0x1, -R5 ;  /* 0x0000000102057824 */ /* 0x000fe200078e0a05 */
[----:B------:R-:W-:Y:S01]  /*0420*/  BSSY.RECONVERGENT B1, `(.L_x_21) ;  /* 0x0000050000017945 */ /* 0x000fe20003800200 */
[----:B------:R-:W-:Y:S02]  /*0430*/  CS2R R16, SRZ ;  /* 0x0000000000107805 */ /* 0x000fe4000001ff00 */
[----:B------:R-:W-:Y:S02]  /*0440*/  LOP3.LUT R4, R3, 0x7, RZ, 0xc0, !PT ;  /* 0x0000000703047812 */ /* 0x000fe400078ec0ff */
[----:B------:R-:W-:Y:S02]  /*0450*/  ISETP.GT.U32.AND P1, PT, R5, -0x8, PT ;  /* 0xfffffff80500780c */ /* 0x000fe40003f24070 */
[----:B------:R-:W-:-:S11]  /*0460*/  ISETP.NE.AND P0, PT, R4, RZ, PT ;  /* 0x000000ff0400720c */ /* 0x000fd60003f05270 */
[----:B------:R-:W-:Y:S05]  /*0470*/  @P1 BRA `(.L_x_22) ;  /* 0x0000000400281947 */ /* 0x000fea0003800000 */
[----:B------:R-:W0:Y:S01]  /*0480*/  S2R R6, SR_CgaCtaId ;  /* 0x0000000000067919 */ /* 0x000e220000008800 */
[----:B------:R-:W1:Y:S01]  /*0490*/  LDC.64 R10, c[0x0][0x388] ;  /* 0x0000e200ff0a7b82 */ /* 0x000e620000000a00 */
[----:B------:R-:W-:Y:S01]  /*04a0*/  MOV R5, 0x400 ;  /* 0x0000040000057802 */ /* 0x000fe20000000f00 */
[----:B------:R-:W-:-:S06]  /*04b0*/  IMAD.MOV.U32 R16, RZ, RZ, RZ ;  /* 0x000000ffff107224 */ /* 0x000fcc00078e00ff */
[----:B------:R-:W2:Y:S01]  /*04c0*/  LDC.64 R12, c[0x0][0x390] ;  /* 0x0000e400ff0c7b82 */ /* 0x000ea20000000a00 */
[----:B-1----:R-:W-:-:S04]  /*04d0*/  IADD3 R10, P1, PT, R10, 0x10, RZ ;  /* 0x000000100a0a7810 */ /* 0x002fc80007f3e0ff */
[----:B------:R-:W-:Y:S02]  /*04e0*/  IADD3.X R11, PT, PT, RZ, R11, RZ, P1, !PT ;  /* 0x0000000bff0b7210 */ /* 0x000fe40000ffe4ff */
[----:B0-----:R-:W-:Y:S02]  /*04f0*/  LEA R5, R6, R5, 0x18 ;  /* 0x0000000506057211 */ /* 0x001fe400078ec0ff */
[----:B--2---:R-:W-:Y:S02]  /*0500*/  IADD3 R12, P2, PT, R12, 0x10, RZ ;  /* 0x000000100c0c7810 */ /* 0x004fe40007f5e0ff */
[----:B------:R-:W-:Y:S02]  /*0510*/  LOP3.LUT R6, R3, 0xfffffff8, RZ, 0xc0, !PT ;  /* 0xfffffff803067812 */ /* 0x000fe400078ec0ff */
[----:B------:R-:W-:Y:S02]  /*0520*/  IADD3.X R13, PT, PT, RZ, R13, RZ, P2, !PT ;  /* 0x0000000dff0d7210 */ /* 0x000fe400017fe4ff */
[----:B------:R-:W-:-:S07]  /*0530*/  IADD3 R6, PT, PT, -R6, RZ, RZ ;  /* 0x000000ff06067210 */ /* 0x000fce0007ffe1ff */
.L_x_23:
[----:B------:R-:W-:-:S04]  /*0540*/  IMAD.WIDE R28, R2, 0x4, R10 ;  /* 0x00000004021c7825 */ /* 0x000fc800078e020a */
[----:B------:R-:W-:Y:S01]  /*0550*/  IMAD.WIDE R14, R2, 0x4, R12 ;  /* 0x00000004020e7825 */ /* 0x000fe200078e020c */
[----:B------:R-:W2:Y:S04]  /*0560*/  LDG.E R7, desc[UR6][R28.64+-0x10] ;  /* 0xfffff0061c077981 */ /* 0x000ea8000c1e1900 */
[----:B------:R-:W2:Y:S04]  /*0570*/  LDG.E R8, desc[UR6][R14.64+-0x10] ;  /* 0xfffff0060e087981 */ /* 0x000ea8000c1e1900 */
[----:B------:R-:W3:Y:S04]  /*0580*/  LDG.E R25, desc[UR6][R28.64+-0xc] ;  /* 0xfffff4061c197981 */ /* 0x000ee8000c1e1900 */
[----:B------:R-:W3:Y:S04]  /*0590*/  LDG.E R26, desc[UR6][R14.64+-0xc] ;  /* 0xfffff4060e1a7981 */ /* 0x000ee8000c1e1900 */
[----:B------:R-:W4:Y:S04]  /*05a0*/  LDG.E R21, desc[UR6][R28.64+-0x8] ;  /* 0xfffff8061c157981 */ /* 0x000f28000c1e1900 */
[----:B------:R-:W4:Y:S04]  /*05b0*/  LDG.E R22, desc[UR6][R14.64+-0x8] ;  /* 0xfffff8060e167981 */ /* 0x000f28000c1e1900 */
[----:B------:R-:W4:Y:S04]  /*05c0*/  LDG.E R24, desc[UR6][R28.64+-0x4] ;  /* 0xfffffc061c187981 */ /* 0x000f28000c1e1900 */
[----:B------:R-:W4:Y:S04]  /*05d0*/  LDG.E R23, desc[UR6][R14.64+-0x4] ;  /* 0xfffffc060e177981 */ /* 0x000f28000c1e1900 */
[----:B------:R-:W4:Y:S01]  /*05e0*/  LDG.E R9, desc[UR6][R28.64+0x8] ;  /* 0x000008061c097981 */ /* 0x000f22000c1e1900 */
[----:B--2---:R-:W-:-:S03]  /*05f0*/  IMAD R8, R7, 0x3, R8 ;  /* 0x0000000307087824 */ /* 0x004fc600078e0208 */
[----:B------:R-:W2:Y:S02]  /*0600*/  LDG.E R7, desc[UR6][R28.64+0xc] ;  /* 0x00000c061c077981 */ /* 0x000ea4000c1e1900 */
[----:B------:R-:W-:-:S06]  /*0610*/  LEA R19, R8, R5, 0x3 ;  /* 0x0000000508137211 */ /* 0x000fcc00078e18ff */
[----:B------:R-:W0:Y:S01]  /*0620*/  LDS.64 R18, [R19] ;  /* 0x0000000013127984 */ /* 0x000e220000000a00 */
[----:B---3--:R-:W-:Y:S02]  /*0630*/  IMAD R25, R25, 0x3, R26 ;  /* 0x0000000319197824 */ /* 0x008fe400078e021a */
[----:B----4-:R-:W-:Y:S02]  /*0640*/  IMAD R26, R21, 0x3, R22 ;  /* 0x00000003151a7824 */ /* 0x010fe400078e0216 */
[----:B------:R-:W3:Y:S04]  /*0650*/  LDG.E R21, desc[UR6][R14.64+0x8] ;  /* 0x000008060e157981 */ /* 0x000ee8000c1e1900 */
[----:B------:R-:W2:Y:S01]  /*0660*/  LDG.E R22, desc[UR6][R14.64+0xc] ;  /* 0x00000c060e167981 */ /* 0x000ea2000c1e1900 */
[----:B0-----:R-:W-:Y:S01]  /*0670*/  FADD R8, R18, R16 ;  /* 0x0000001012087221 */ /* 0x001fe20000000000 */
[----:B------:R-:W-:-:S02]  /*0680*/  FADD R20, R19, R17 ;  /* 0x0000001113147221 */ /* 0x000fc40000000000 */
[----:B------:R-:W4:Y:S04]  /*0690*/  LDG.E R16, desc[UR6][R28.64] ;  /* 0x000000061c107981 */ /* 0x000f28000c1e1900 */
[----:B------:R-:W4:Y:S04]  /*06a0*/  LDG.E R17, desc[UR6][R14.64] ;  /* 0x000000060e117981 */ /* 0x000f28000c1e1900 */
[----:B------:R-:W4:Y:S04]  /*06b0*/  LDG.E R18, desc[UR6][R28.64+0x4] ;  /* 0x000004061c127981 */ /* 0x000f28000c1e1900 */
[----:B------:R0:W4:Y:S01]  /*06c0*/  LDG.E R19, desc[UR6][R14.64+0x4] ;  /* 0x000004060e137981 */ /* 0x000122000c1e1900 */
[----:B------:R-:W-:-:S05]  /*06d0*/  IMAD R27, R25, 0x8, R5 ;  /* 0x00000008191b7824 */ /* 0x000fca00078e0205 */
[----:B0-----:R-:W0:Y:S01]  /*06e0*/  LDS.64 R14, [R27] ;  /* 0x000000001b0e7984 */ /* 0x001e220000000a00 */
[----:B------:R-:W-:Y:S01]  /*06f0*/  IMAD R24, R24, 0x3, R23 ;  /* 0x0000000318187824 */ /* 0x000fe200078e0217 */
[----:B------:R-:W-:-:S04]  /*0700*/  LEA R26, R26, R5, 0x3 ;  /* 0x000000051a1a7211 */ /* 0x000fc800078e18ff */
[----:B------:R-:W-:Y:S01]  /*0710*/  LEA R23, R24, R5, 0x3 ;  /* 0x0000000518177211 */ /* 0x000fe200078e18ff */
[----:B0-----:R-:W-:Y:S01]  /*0720*/  FADD R25, R8, R14 ;  /* 0x0000000e08197221 */ /* 0x001fe20000000000 */
[----:B------:R-:W-:-:S04]  /*0730*/  IADD3 R6, PT, PT, R6, 0x8, RZ ;  /* 0x0000000806067810 */ /* 0x000fc80007ffe0ff */
[----:B------:R-:W-:Y:S02]  /*0740*/  ISETP.NE.AND P1, PT, R6, RZ, PT ;  /* 0x000000ff0600720c */ /* 0x000fe40003f25270 */
[----:B------:R-:W-:Y:S01]  /*0750*/  IADD3 R2, PT, PT, R2, 0x8, RZ ;  /* 0x0000000802027810 */ /* 0x000fe20007ffe0ff */
[----:B---3--:R-:W-:Y:S02]  /*0760*/  IMAD R21, R9, 0x3, R21 ;  /* 0x0000000309157824 */ /* 0x008fe400078e0215 */
[----:B--2---:R-:W-:-:S03]  /*0770*/  IMAD R22, R7, 0x3, R22 ;  /* 0x0000000307167824 */ /* 0x004fc600078e0216 */
[----:B------:R-:W-:Y:S01]  /*0780*/  LEA R21, R21, R5, 0x3 ;  /* 0x0000000515157211 */ /* 0x000fe200078e18ff */
[----:B------:R-:W-:Y:S02]  /*0790*/  IMAD R22, R22, 0x8, R5 ;  /* 0x0000000816167824 */ /* 0x000fe400078e0205 */
[----:B----4-:R-:W-:Y:S02]  /*07a0*/  IMAD R28, R16, 0x3, R17 ;  /* 0x00000003101c7824 */ /* 0x010fe400078e0211 */
[----:B------:R-:W0:Y:S02]  /*07b0*/  LDS.64 R16, [R26] ;  /* 0x000000001a107984 */ /* 0x000e240000000a00 */
[----:B------:R-:W-:Y:S02]  /*07c0*/  IMAD R28, R28, 0x8, R5 ;  /* 0x000000081c1c7824 */ /* 0x000fe400078e0205 */
[----:B------:R-:W-:-:S03]  /*07d0*/  IMAD R24, R18, 0x3, R19 ;  /* 0x0000000312187824 */ /* 0x000fc600078e0213 */
[----:B------:R-:W-:Y:S04]  /*07e0*/  LDS.64 R8, [R28] ;  /* 0x000000001c087984 */ /* 0x000fe80000000a00 */
[----:B------:R-:W1:Y:S01]  /*07f0*/  LDS.64 R18, [R23] ;  /* 0x0000000017127984 */ /* 0x000e620000000a00 */
[----:B------:R-:W-:Y:S01]  /*0800*/  LEA R14, R24, R5, 0x3 ;  /* 0x00000005180e7211 */ /* 0x000fe200078e18ff */
[----:B------:R-:W-:Y:S02]  /*0810*/  FADD R24, R20, R15 ;  /* 0x0000000f14187221 */ /* 0x000fe40000000000 */
[----:B------:R-:W-:Y:S04]  /*0820*/  LDS.64 R20, [R21] ;  /* 0x0000000015147984 */ /* 0x000fe80000000a00 */
[----:B------:R-:W2:Y:S04]  /*0830*/  LDS.64 R14, [R14] ;  /* 0x000000000e0e7984 */ /* 0x000ea80000000a00 */
[----:B------:R-:W3:Y:S01]  /*0840*/  LDS.64 R22, [R22] ;  /* 0x0000000016167984 */ /* 0x000ee20000000a00 */
[----:B0-----:R-:W-:Y:S01]  /*0850*/  FADD R25, R25, R16 ;  /* 0x0000001019197221 */ /* 0x001fe20000000000 */
[----:B------:R-:W-:-:S03]  /*0860*/  FADD R24, R24, R17 ;  /* 0x0000001118187221 */ /* 0x000fc60000000000 */
[----:B-1----:R-:W-:Y:S01]  /*0870*/  FADD R25, R25, R18 ;  /* 0x0000001219197221 */ /* 0x002fe20000000000 */
[----:B------:R-:W-:-:S03]  /*0880*/  FADD R24, R24, R19 ;  /* 0x0000001318187221 */ /* 0x000fc60000000000 */
[----:B------:R-:W-:Y:S01]  /*0890*/  FADD R25, R25, R8 ;  /* 0x0000000819197221 */ /* 0x000fe20000000000 */
[----:B------:R-:W-:-:S03]  /*08a0*/  FADD R24, R24, R9 ;  /* 0x0000000918187221 */ /* 0x000fc60000000000 */
[----:B--2---:R-:W-:Y:S01]  /*08b0*/  FADD R25, R25, R14 ;  /* 0x0000000e19197221 */ /* 0x004fe20000000000 */
[----:B------:R-:W-:-:S03]  /*08c0*/  FADD R24, R24, R15 ;  /* 0x0000000f18187221 */ /* 0x000fc60000000000 */
[----:B------:R-:W-:Y:S01]  /*08d0*/  FADD R25, R25, R20 ;  /* 0x0000001419197221 */ /* 0x000fe20000000000 */
[----:B------:R-:W-:-:S03]  /*08e0*/  FADD R24, R24, R21 ;  /* 0x0000001518187221 */ /* 0x000fc60000000000 */
[----:B---3--:R-:W-:Y:S01]  /*08f0*/  FADD R16, R25, R22 ;  /* 0x0000001619107221 */ /* 0x008fe20000000000 */
[----:B------:R-:W-:Y:S01]  /*0900*/  FADD R17, R24, R23 ;  /* 0x0000001718117221 */ /* 0x000fe20000000000 */
[----:B------:R-:W-:Y:S06]  /*0910*/  @P1 BRA `(.L_x_23) ;  /* 0xfffffffc00081947 */ /* 0x000fec000383ffff */
.L_x_22:
[----:B------:R-:W-:Y:S05]  /*0920*/  BSYNC.RECONVERGENT B1 ;  /* 0x0000000000017941 */ /* 0x000fea0003800200 */
.L_x_21:
[----:B------:R-:W-:Y:S05]  /*0930*/  @!P0 BRA `(.L_x_20) ;  /* 0x0000000400588947 */ /* 0x000fea0003800000 */
[----:B------:R-:W-:Y:S01]  /*0940*/  ISETP.GE.U32.AND P0, PT, R4, 0x4, PT ;  /* 0x000000040400780c */ /* 0x000fe20003f06070 */
[----:B------:R-:W-:Y:S01]  /*0950*/  BSSY.RECONVERGENT B1, `(.L_x_24) ;  /* 0x0000028000017945 */ /* 0x000fe20003800200 */
[----:B------:R-:W-:-:S04]  /*0960*/  LOP3.LUT R14, R3, 0x3, RZ, 0xc0, !PT ;  /* 0x00000003030e7812 */ /* 0x000fc800078ec0ff */
[----:B------:R-:W-:-:S07]  /*0970*/  ISETP.NE.AND P1, PT, R14, RZ, PT ;  /* 0x000000ff0e00720c */ /* 0x000fce0003f25270 */
[----:B------:R-:W-:Y:S06]  /*0980*/  @!P0 BRA `(.L_x_25) ;  /* 0x0000000000908947 */ /* 0x000fec0003800000 */
[----:B------:R-:W0:Y:S08]  /*0990*/  LDC.64 R4, c[0x0][0x388] ;  /* 0x0000e200ff047b82 */ /* 0x000e300000000a00 */
[----:B------:R-:W1:Y:S01]  /*09a0*/  LDC.64 R8, c[0x0][0x390] ;  /* 0x0000e400ff087b82 */ /* 0x000e620000000a00 */
[----:B0-----:R-:W-:-:S05]  /*09b0*/  IMAD.WIDE R4, R2, 0x4, R4 ;  /* 0x0000000402047825 */ /* 0x001fca00078e0204 */
[----:B------:R-:W2:Y:S01]  /*09c0*/  LDG.E R6, desc[UR6][R4.64] ;  /* 0x0000000604067981 */ /* 0x000ea2000c1e1900 */
[----:B-1----:R-:W-:-:S03]  /*09d0*/  IMAD.WIDE R8, R2, 0x4, R8 ;  /* 0x0000000402087825 */ /* 0x002fc600078e0208 */
[----:B------:R-:W3:Y:S04]  /*09e0*/  LDG.E R10, desc[UR6][R4.64+0x4] ;  /* 0x00000406040a7981 */ /* 0x000ee8000c1e1900 */
[----:B------:R-:W2:Y:S04]  /*09f0*/  LDG.E R7, desc[UR6][R8.64] ;  /* 0x0000000608077981 */ /* 0x000ea8000c1e1900 */
[----:B------:R-:W3:Y:S04]  /*0a00*/  LDG.E R11, desc[UR6][R8.64+0x4] ;  /* 0x00000406080b7981 */ /* 0x000ee8000c1e1900 */
[----:B------:R-:W4:Y:S04]  /*0a10*/  LDG.E R12, desc[UR6][R4.64+0x8] ;  /* 0x00000806040c7981 */ /* 0x000f28000c1e1900 */
[----:B------:R-:W4:Y:S04]  /*0a20*/  LDG.E R13, desc[UR6][R8.64+0x8] ;  /* 0x00000806080d7981 */ /* 0x000f28000c1e1900 */
[----:B------:R-:W4:Y:S04]  /*0a30*/  LDG.E R18, desc[UR6][R4.64+0xc] ;  /* 0x00000c0604127981 */ /* 0x000f28000c1e1900 */
[----:B------:R0:W4:Y:S01]  /*0a40*/  LDG.E R19, desc[UR6][R8.64+0xc] ;  /* 0x00000c0608137981 */ /* 0x000122000c1e1900 */
[----:B------:R-:W1:Y:S01]  /*0a50*/  S2UR UR5, SR_CgaCtaId ;  /* 0x00000000000579c3 */ /* 0x000e620000008800 */
[----:B------:R-:W-:-:S02]  /*0a60*/  UMOV UR4, 0x400 ;  /* 0x0000040000047882 */ /* 0x000fc40000000000 */
[----:B-1----:R-:W-:Y:S01]  /*0a70*/  ULEA UR4, UR5, UR4, 0x18 ;  /* 0x0000000405047291 */ /* 0x002fe2000f8ec0ff */
[----:B------:R-:W-:Y:S02]  /*0a80*/  VIADD R2, R2, 0x4 ;  /* 0x0000000402027836 */ /* 0x000fe40000000000 */
[----:B--2---:R-:W-:Y:S02]  /*0a90*/  IMAD R6, R6, 0x3, R7 ;  /* 0x0000000306067824 */ /* 0x004fe400078e0207 */
[----:B---3--:R-:W-:-:S03]  /*0aa0*/  IMAD R10, R10, 0x3, R11 ;  /* 0x000000030a0a7824 */ /* 0x008fc600078e020b */
[----:B------:R-:W-:Y:S02]  /*0ab0*/  LEA R6, R6, UR4, 0x3 ;  /* 0x0000000406067c11 */ /* 0x000fe4000f8e18ff */
[----:B------:R-:W-:-:S04]  /*0ac0*/  LEA R15, R10, UR4, 0x3 ;  /* 0x000000040a0f7c11 */ /* 0x000fc8000f8e18ff */
[----:B------:R-:W1:Y:S01]  /*0ad0*/  LDS.64 R6, [R6] ;  /* 0x0000000006067984 */ /* 0x000e620000000a00 */
[----:B----4-:R-:W-:-:S03]  /*0ae0*/  IMAD R12, R12, 0x3, R13 ;  /* 0x000000030c0c7824 */ /* 0x010fc600078e020d */
[----:B0-----:R-:W0:Y:S02]  /*0af0*/  LDS.64 R8, [R15] ;  /* 0x000000000f087984 */ /* 0x001e240000000a00 */
[----:B------:R-:W-:Y:S01]  /*0b00*/  LEA R10, R12, UR4, 0x3 ;  /* 0x000000040c0a7c11 */ /* 0x000fe2000f8e18ff */
[----:B------:R-:W-:-:S05]  /*0b10*/  IMAD R18, R18, 0x3, R19 ;  /* 0x0000000312127824 */ /* 0x000fca00078e0213 */
[----:B------:R-:W2:Y:S01]  /*0b20*/  LDS.64 R10, [R10] ;  /* 0x000000000a0a7984 */ /* 0x000ea20000000a00 */
[----:B------:R-:W-:-:S06]  /*0b30*/  LEA R4, R18, UR4, 0x3 ;  /* 0x0000000412047c11 */ /* 0x000fcc000f8e18ff */
[----:B------:R-:W3:Y:S01]  /*0b40*/  LDS.64 R4, [R4] ;  /* 0x0000000004047984 */ /* 0x000ee20000000a00 */
[----:B-1----:R-:W-:Y:S01]  /*0b50*/  FADD R13, R16, R6 ;  /* 0x00000006100d7221 */ /* 0x002fe20000000000 */
[----:B------:R-:W-:-:S03]  /*0b60*/  FADD R12, R17, R7 ;  /* 0x00000007110c7221 */ /* 0x000fc60000000000 */
[----:B0-----:R-:W-:Y:S01]  /*0b70*/  FADD R13, R13, R8 ;  /* 0x000000080d0d7221 */ /* 0x001fe20000000000 */
[----:B------:R-:W-:-:S03]  /*0b80*/  FADD R12, R12, R9 ;  /* 0x000000090c0c7221 */ /* 0x000fc60000000000 */
[----:B--2---:R-:W-:Y:S01]  /*0b90*/  FADD R13, R13, R10 ;  /* 0x0000000a0d0d7221 */ /* 0x004fe20000000000 */
[----:B------:R-:W-:-:S03]  /*0ba0*/  FADD R12, R12, R11 ;  /* 0x0000000b0c0c7221 */ /* 0x000fc60000000000 */
[----:B---3--:R-:W-:Y:S01]  /*0bb0*/  FADD R16, R13, R4 ;  /* 0x000000040d107221 */ /* 0x008fe20000000000 */
[----:B------:R-:W-:-:S07]  /*0bc0*/  FADD R17, R12, R5 ;  /* 0x000000050c117221 */ /* 0x000fce0000000000 */
.L_x_25:
[----:B------:R-:W-:Y:S05]  /*0bd0*/  BSYNC.RECONVERGENT B1 ;  /* 0x0000000000017941 */ /* 0x000fea0003800200 */
.L_x_24:
[----:B------:R-:W-:Y:S05]  /*0be0*/  @!P1 BRA `(.L_x_20) ;  /* 0x0000000000ac9947 */ /* 0x000fea0003800000 */
[----:B------:R-:W-:Y:S01]  /*0bf0*/  ISETP.NE.AND P0, PT, R14, 0x1, PT ;  /* 0x000000010e00780c */ /* 0x000fe20003f05270 */
[----:B------:R-:W-:Y:S01]  /*0c00*/  BSSY.RECONVERGENT B1, `(.L_x_26) ;  /* 0x000001a000017945 */ /* 0x000fe20003800200 */
[----:B------:R-:W-:-:S04]  /*0c10*/  LOP3.LUT R3, R3, 0x1, RZ, 0xc0, !PT ;  /* 0x0000000103037812 */ /* 0x000fc800078ec0ff */
[----:B------:R-:W-:-:S07]  /*0c20*/  ISETP.NE.U32.AND P1, PT, R3, 0x1, PT ;  /* 0x000000010300780c */ /* 0x000fce0003f25070 */
        /* <DEDUP_REMOVED lines=8> */
[----:B------:R-:W3:Y:S01]  /*0cb0*/  LDG.E R10, desc[UR6][R6.64+0x4] ;  /* 0x00000406060a7981 */ /* 0x000ee2000c1e1900 */
[----:B------:R-:W0:Y:S01]  /*0cc0*/  S2UR UR5, SR_CgaCtaId ;  /* 0x00000000000579c3 */ /* 0x000e220000008800 */
[----:B------:R-:W-:-:S02]  /*0cd0*/  UMOV UR4, 0x400 ;  /* 0x0000040000047882 */ /* 0x000fc40000000000 */
[----:B0-----:R-:W-:Y:S01]  /*0ce0*/  ULEA UR4, UR5, UR4, 0x18 ;  /* 0x0000000405047291 */ /* 0x001fe2000f8ec0ff */
[----:B------:R-:W-:Y:S01]  /*0cf0*/  IADD3 R2, PT, PT, R2, 0x2, RZ ;  /* 0x0000000202027810 */ /* 0x000fe20007ffe0ff */
[----:B--2---:R-:W-:Y:S02]  /*0d00*/  IMAD R3, R3, 0x3, R8 ;  /* 0x0000000303037824 */ /* 0x004fe400078e0208 */
[----:B---3--:R-:W-:-:S03]  /*0d10*/  IMAD R9, R9, 0x3, R10 ;  /* 0x0000000309097824 */ /* 0x008fc600078e020a */
[----:B------:R-:W-:Y:S02]  /*0d20*/  LEA R3, R3, UR4, 0x3 ;  /* 0x0000000403037c11 */ /* 0x000fe4000f8e18ff */
[----:B------:R-:W-:-:S03]  /*0d30*/  LEA R10, R9, UR4, 0x3 ;  /* 0x00000004090a7c11 */ /* 0x000fc6000f8e18ff */
[----:B------:R-:W0:Y:S04]  /*0d40*/  LDS.64 R8, [R3] ;  /* 0x0000000003087984 */ /* 0x000e280000000a00 */
[----:B------:R-:W1:Y:S01]  /*0d50*/  LDS.64 R10, [R10] ;  /* 0x000000000a0a7984 */ /* 0x000e620000000a00 */
[----:B0-----:R-:W-:Y:S01]  /*0d60*/  FADD R5, R16, R8 ;  /* 0x0000000810057221 */ /* 0x001fe20000000000 */
[----:B------:R-:W-:-:S03]  /*0d70*/  FADD R4, R17, R9 ;  /* 0x0000000911047221 */ /* 0x000fc60000000000 */
[----:B-1----:R-:W-:Y:S01]  /*0d80*/  FADD R16, R5, R10 ;  /* 0x0000000a05107221 */ /* 0x002fe20000000000 */
[----:B------:R-:W-:-:S07]  /*0d90*/  FADD R17, R4, R11 ;  /* 0x0000000b04117221 */ /* 0x000fce0000000000 */
.L_x_27:
[----:B------:R-:W-:Y:S05]  /*0da0*/  BSYNC.RECONVERGENT B1 ;  /* 0x0000000000017941 */ /* 0x000fea0003800200 */
.L_x_26:
[----:B------:R-:W-:Y:S05]  /*0db0*/  @P1 BRA `(.L_x_20) ;  /* 0x0000000000381947 */ /* 0x000fea0003800000 */
[----:B------:R-:W0:Y:S08]  /*0dc0*/  LDC.64 R4, c[0x0][0x388] ;  /* 0x0000e200ff047b82 */ /* 0x000e300000000a00 */
[----:B------:R-:W1:Y:S01]  /*0dd0*/  LDC.64 R6, c[0x0][0x390] ;  /* 0x0000e400ff067b82 */ /* 0x000e620000000a00 */
[----:B0-----:R-:W-:-:S06]  /*0de0*/  IMAD.WIDE R4, R2, 0x4, R4 ;  /* 0x0000000402047825 */ /* 0x001fcc00078e0204 */
[----:B------:R-:W2:Y:S01]  /*0df0*/  LDG.E R4, desc[UR6][R4.64] ;  /* 0x0000000604047981 */ /* 0x000ea2000c1e1900 */
[----:B-1----:R-:W-:-:S06]  /*0e00*/  IMAD.WIDE R2, R2, 0x4, R6 ;  /* 0x0000000402027825 */ /* 0x002fcc00078e0206 */
[----:B------:R-:W2:Y:S01]  /*0e10*/  LDG.E R3, desc[UR6][R2.64] ;  /* 0x0000000602037981 */ /* 0x000ea2000c1e1900 */
[----:B------:R-:W0:Y:S01]  /*0e20*/  S2UR UR5, SR_CgaCtaId ;  /* 0x00000000000579c3 */ /* 0x000e220000008800 */
[----:B------:R-:W-:Y:S02]  /*0e30*/  UMOV UR4, 0x400 ;  /* 0x0000040000047882 */ /* 0x000fe40000000000 */
[----:B0-----:R-:W-:Y:S01]  /*0e40*/  ULEA UR4, UR5, UR4, 0x18 ;  /* 0x0000000405047291 */ /* 0x001fe2000f8ec0ff */
[----:B--2---:R-:W-:-:S05]  /*0e50*/  IMAD R6, R4, 0x3, R3 ;  /* 0x0000000304067824 */ /* 0x004fca00078e0203 */
[----:B------:R-:W-:-:S06]  /*0e60*/  LEA R6, R6, UR4, 0x3 ;  /* 0x0000000406067c11 */ /* 0x000fcc000f8e18ff */
[----:B------:R-:W0:Y:S02]  /*0e70*/  LDS.64 R6, [R6] ;  /* 0x0000000006067984 */ /* 0x000e240000000a00 */
[----:B0-----:R-:W-:Y:S01]  /*0e80*/  FADD R16, R16, R6 ;  /* 0x0000000610107221 */ /* 0x001fe20000000000 */
[----:B------:R-:W-:-:S07]  /*0e90*/  FADD R17, R17, R7 ;  /* 0x0000000711117221 */ /* 0x000fce0000000000 */
.L_x_20:
[----:B------:R-:W-:Y:S05]  /*0ea0*/  BSYNC.RECONVERGENT B0 ;  /* 0x0000000000007941 */ /* 0x000fea0003800200 */
.L_x_19:
[----:B------:R-:W0:Y:S08]  /*0eb0*/  LDC R5, c[0x0][0x3b0] ;  /* 0x0000ec00ff057b82 */ /* 0x000e300000000800 */
[----:B------:R-:W1:Y:S01]  /*0ec0*/  LDC.64 R2, c[0x0][0x3c0] ;  /* 0x0000f000ff027b82 */ /* 0x000e620000000a00 */
[----:B0-----:R-:W-:-:S04]  /*0ed0*/  IMAD R4, R5, UR11, RZ ;  /* 0x0000000b05047c24 */ /* 0x001fc8000f8e02ff */
[----:B------:R-:W-:-:S04]  /*0ee0*/  IMAD R4, R4, R5, RZ ;  /* 0x0000000504047224 */ /* 0x000fc800078e02ff */
[----:B------:R-:W-:-:S05]  /*0ef0*/  IMAD R4, R4, 0x3, RZ ;  /* 0x0000000304047824 */ /* 0x000fca00078e02ff */
[----:B------:R-:W-:-:S04]  /*0f00*/  LEA.HI R5, R4, R4, RZ, 0x1 ;  /* 0x0000000404057211 */ /* 0x000fc800078f08ff */
[----:B-----5:R-:W-:-:S05]  /*0f10*/  LEA.HI.SX32 R5, R5, R0, 0x1f ;  /* 0x0000000005057211 */ /* 0x020fca00078ffaff */
[----:B-1----:R-:W-:-:S05]  /*0f20*/  IMAD.WIDE R2, R5, 0x8, R2 ;  /* 0x0000000805027825 */ /* 0x002fca00078e0202 */
[----:B------:R-:W-:Y:S01]  /*0f30*/  STG.E.64 desc[UR6][R2.64], R16 ;  /* 0x0000001002007986 */ /* 0x000fe2000c101b06 */
[----:B------:R-:W-:Y:S05]  /*0f40*/  EXIT ;  /* 0x000000000000794d */ /* 0x000fea0003800000 */
.L_x_16:
        /* <DEDUP_REMOVED lines=23> */
[----:B------:R-:W-:-:S04]  /*10c0*/  UIADD3 UR4, UPT, UPT, UR4, 0x48, URZ ;  /* 0x0000004804047890 */ /* 0x000fc8000fffe0ff */
[----:B0-----:R-:W-:-:S06]  /*10d0*/  ULEA UR4, UR5, UR4, 0x18 ;  /* 0x0000000405047291 */ /* 0x001fcc000f8ec0ff */
[----:B------:R-:W-:-:S05]  /*10e0*/  LEA R8, R8, UR4, 0x3 ;  /* 0x0000000408087c11 */ /* 0x000fca000f8e18ff */
[----:B--2---:R0:W-:Y:S02]  /*10f0*/  STS.64 [R8], R2 ;  /* 0x0000000208007388 */ /* 0x0041e40000000a00 */
.L_x_29:
[----:B------:R-:W-:Y:S05]  /*1100*/  BSYNC.RECONVERGENT B0 ;  /* 0x0000000000007941 */ /* 0x000fea0003800200 */
.L_x_28:
        /* <DEDUP_REMOVED lines=14> */
[CC--:B------:R-:W-:Y:S01]  /*11f0*/  IADD3 R3, PT, PT, R5.reuse, -R2.reuse, RZ ;  /* 0x8000000205037210 */ /* 0x0c0fe20007ffe0ff */
[----:B------:R-:W-:Y:S01]  /*1200*/  BSSY.RECONVERGENT B1, `(.L_x_32) ;  /* 0x0000052000017945 */ /* 0x000fe20003800200 */
[----:B------:R-:W-:Y:S02]  /*1210*/  IADD3 R5, PT, PT, -R5, R2, RZ ;  /* 0x0000000205057210 */ /* 0x000fe40007ffe1ff */
        /* <DEDUP_REMOVED lines=8> */
[----:B------:R-:W-:-:S04]  /*12a0*/  IMAD.MOV.U32 R16, RZ, RZ, RZ ;  /* 0x000000ffff107224 */ /* 0x000fc800078e00ff */
[----:B------:R-:W-:Y:S02]  /*12b0*/  VIADD R5, R5, 0x48 ;  /* 0x0000004805057836 */ /* 0x000fe40000000000 */
        /* <DEDUP_REMOVED lines=8> */
.L_x_34:
        /* <DEDUP_REMOVED lines=62> */
.L_x_33:
[----:B------:R-:W-:Y:S05]  /*1720*/  BSYNC.RECONVERGENT B1 ;  /* 0x0000000000017941 */ /* 0x000fea0003800200 */
.L_x_32:
        /* <DEDUP_REMOVED lines=20> */
[----:B------:R-:W-:-:S04]  /*1870*/  UIADD3 UR4, UPT, UPT, UR4, 0x48, URZ ;  /* 0x0000004804047890 */ /* 0x000fc8000fffe0ff */
        /* <DEDUP_REMOVED lines=22> */
.L_x_36:
[----:B------:R-:W-:Y:S05]  /*19e0*/  BSYNC.RECONVERGENT B1 ;  /* 0x0000000000017941 */ /* 0x000fea0003800200 */
.L_x_35:
        /* <DEDUP_REMOVED lines=16> */
[----:B------:R-:W-:-:S04]  /*1af0*/  UIADD3 UR4, UPT, UPT, UR4, 0x48, URZ ;  /* 0x0000004804047890 */ /* 0x000fc8000fffe0ff */
        /* <DEDUP_REMOVED lines=12> */
.L_x_38:
[----:B------:R-:W-:Y:S05]  /*1bc0*/  BSYNC.RECONVERGENT B1 ;  /* 0x0000000000017941 */ /* 0x000fea0003800200 */
.L_x_37:
        /* <DEDUP_REMOVED lines=9> */
[----:B------:R-:W-:-:S04]  /*1c60*/  UIADD3 UR4, UPT, UPT, UR4, 0x48, URZ ;  /* 0x0000004804047890 */ /* 0x000fc8000fffe0ff */
[----:B0-----:R-:W-:Y:S01]  /*1c70*/  ULEA UR4, UR5, UR4, 0x18 ;  /* 0x0000000405047291 */ /* 0x001fe2000f8ec0ff */
[----:B--2---:R-:W-:-:S05]  /*1c80*/  IMAD R6, R4, 0x5, R3 ;  /* 0x0000000504067824 */ /* 0x004fca00078e0203 */
[----:B------:R-:W-:-:S06]  /*1c90*/  LEA R6, R6, UR4, 0x3 ;  /* 0x0000000406067c11 */ /* 0x000fcc000f8e18ff */
[----:B------:R-:W0:Y:S02]  /*1ca0*/  LDS.64 R6, [R6] ;  /* 0x0000000006067984 */ /* 0x000e240000000a00 */
[----:B0-----:R-:W-:Y:S01]  /*1cb0*/  FADD R16, R16, R6 ;  /* 0x0000000610107221 */ /* 0x001fe20000000000 */
[----:B------:R-:W-:-:S07]  /*1cc0*/  FADD R17, R17, R7 ;  /* 0x0000000711117221 */ /* 0x000fce0000000000 */
.L_x_31:
[----:B------:R-:W-:Y:S05]  /*1cd0*/  BSYNC.RECONVERGENT B0 ;  /* 0x0000000000007941 */ /* 0x000fea0003800200 */
.L_x_30:
        /* <DEDUP_REMOVED lines=10> */
.L_x_15:
[----:B------:R-:W0:Y:S08]  /*1d80*/  LDC.64 R2, c[0x0][0x398] ;  /* 0x0000e600ff027b82 */ /* 0x000e300000000a00 */
[----:B------:R-:W1:Y:S08]  /*1d90*/  LDC.64 R10, c[0x0][0x3a0] ;  /* 0x0000e800ff0a7b82 */ /* 0x000e700000000a00 */
[----:B------:R-:W2:Y:S01]  /*1da0*/  LDC.64 R12, c[0x0][0x3a8] ;  /* 0x0000ea00ff0c7b82 */ /* 0x000ea20000000a00 */
[----:B0-----:R-:W-:-:S07]  /*1db0*/  IMAD.WIDE R4, R0, 0x4, R2 ;  /* 0x0000000400047825 */ /* 0x001fce00078e0202 */
[----:B------:R-:W0:Y:S01]  /*1dc0*/  LDC R9, c[0x0][0x3b4] ;  /* 0x0000ed00ff097b82 */ /* 0x000e220000000800 */
[----:B-1----:R-:W-:-:S05]  /*1dd0*/  IMAD.WIDE R10, R0, 0x4, R10 ;  /* 0x00000004000a7825 */ /* 0x002fca00078e020a */
[----:B------:R1:W5:Y:S01]  /*1de0*/  LDG.E R2, desc[UR6][R10.64] ;  /* 0x000000060a027981 */ /* 0x000362000c1e1900 */
[----:B--2---:R-:W-:-:S03]  /*1df0*/  IMAD.WIDE R12, R0, 0x4, R12 ;  /* 0x00000004000c7825 */ /* 0x004fc600078e020c */
[----:B------:R1:W5:Y:S04]  /*1e00*/  LDG.E R0, desc[UR6][R4.64] ;  /* 0x0000000604007981 */ /* 0x000368000c1e1900 */
[----:B------:R1:W5:Y:S01]  /*1e10*/  LDG.E R3, desc[UR6][R12.64] ;  /* 0x000000060c037981 */ /* 0x000362000c1e1900 */
[----:B0-----:R-:W-:-:S13]  /*1e20*/  ISETP.NE.AND P0, PT, R9, 0x5, PT ;  /* 0x000000050900780c */ /* 0x001fda0003f05270 */
[----:B-1----:R-:W-:Y:S05]  /*1e30*/  @!P0 BRA `(.L_x_39) ;  /* 0x00000014004c8947 */ /* 0x002fea0003800000 */
[----:B------:R-:W-:-:S13]  /*1e40*/  ISETP.NE.AND P0, PT, R9, 0x3, PT ;  /* 0x000000030900780c */ /* 0x000fda0003f05270 */
[----:B------:R-:W-:Y:S05]  /*1e50*/  @P0 EXIT ;  /* 0x000000000000094d */ /* 0x000fea0003800000 */
[----:B------:R-:W-:Y:S01]  /*1e60*/  ISETP.GT.U32.AND P0, PT, R8, 0x8, PT ;  /* 0x000000080800780c */ /* 0x000fe20003f04070 */
[----:B------:R-:W-:-:S12]  /*1e70*/  BSSY.RECONVERGENT B0, `(.L_x_40) ;  /* 0x0000019000007945 */ /* 0x000fd80003800200 */
[----:B------:R-:W-:Y:S05]  /*1e80*/  @P0 BRA `(.L_x_41) ;  /* 0x00000000005c0947 */ /* 0x000fea0003800000 */
[----:B------:R-:W-:Y:S01]  /*1e90*/  PRMT R4, R8, 0x9910, RZ ;  /* 0x0000991008047816 */ /* 0x000fe200000000ff */
[----:B------:R-:W0:Y:S04]  /*1ea0*/  LDC R12, c[0x0][0x3b0] ;  /* 0x0000ec00ff0c7b82 */ /* 0x000e280000000800 */
[----:B------:R-:W-:-:S05]  /*1eb0*/  IMAD R4, R4, 0xab, RZ ;  /* 0x000000ab04047824 */ /* 0x000fca00078e02ff */
[----:B------:R-:W-:-:S04]  /*1ec0*/  LOP3.LUT R4, R4, 0xffff, RZ, 0xc0, !PT ;  /* 0x0000ffff04047812 */ /* 0x000fc800078ec0ff */
[----:B------:R-:W-:-:S04]  /*1ed0*/  SHF.R.U32.HI R9, RZ, 0x9, R4 ;  /* 0x00000009ff097819 */ /* 0x000fc80000011604 */
[C---:B------:R-:W-:Y:S02]  /*1ee0*/  PRMT R4, R9.reuse, 0x9910, RZ ;  /* 0x0000991009047816 */ /* 0x040fe400000000ff */
[----:B------:R-:W-:-:S03]  /*1ef0*/  LOP3.LUT R9, R9, 0xffff, RZ, 0xc0, !PT ;  /* 0x0000ffff09097812 */ /* 0x000fc600078ec0ff */
[----:B------:R-:W-:Y:S02]  /*1f00*/  IMAD R10, R4, 0x3, RZ ;  /* 0x00000003040a7824 */ /* 0x000fe400078e02ff */
[----:B------:R-:W1:Y:S01]  /*1f10*/  LDC.64 R4, c[0x0][0x380] ;  /* 0x0000e000ff047b82 */ /* 0x000e620000000a00 */
[----:B0-----:R-:W-:Y:S02]  /*1f20*/  IMAD R9, R12, UR11, R9 ;  /* 0x0000000b0c097c24 */ /* 0x001fe4000f8e0209 */
[----:B------:R-:W-:-:S04]  /*1f30*/  IADD3 R10, PT, PT, RZ, -R10, RZ ;  /* 0x8000000aff0a7210 */ /* 0x000fc80007ffe0ff */
[----:B------:R-:W-:-:S05]  /*1f40*/  PRMT R11, R10, 0x7710, RZ ;  /* 0x000077100a0b7816 */ /* 0x000fca00000000ff */
[----:B------:R-:W-:-:S05]  /*1f50*/  IMAD.IADD R11, R8, 0x1, R11 ;  /* 0x00000001080b7824 */ /* 0x000fca00078e020b */
        /* <DEDUP_REMOVED lines=10> */
.L_x_41:
[----:B------:R-:W-:Y:S05]  /*2000*/  BSYNC.RECONVERGENT B0 ;  /* 0x0000000000007941 */ /* 0x000fea0003800200 */
.L_x_40:
[----:B------:R-:W-:-:S03]  /*2010*/  UMOV UR4, 0xffffffff ;  /* 0xffffffff00047882 */ /* 0x000fc60000000000 */
[----:B------:R-:W-:Y:S05]  /*2020*/  BRA.DIV UR4, `(.L_x_42) ;  /* 0x0000002a04147947 */ /* 0x000fea000b800000 */
[----:B0----5:R0:W1:Y:S04]  /*2030*/  SHFL.IDX PT, R4, R0, RZ, 0x1f ;  /* 0x00001fff00047589 */ /* 0x02106800000e0000 */
[----:B------:R0:W2:Y:S02]  /*2040*/  SHFL.IDX PT, R5, R2, 0x1f, 0x1f ;  /* 0x03e01f0002057f89 */ /* 0x0000a400000e0000 */
.L_x_74:
[----:B-12---:R-:W-:-:S13]  /*2050*/  ISETP.GE.AND P0, PT, R4, R5, PT ;  /* 0x000000050400720c */ /* 0x006fda0003f06270 */
[----:B------:R-:W-:Y:S05]  /*2060*/  @P0 BRA `(.L_x_43) ;  /* 0x00000004009c0947 */ /* 0x000fea0003800000 */
[----:B------:R-:W-:Y:S02]  /*2070*/  VIADDMNMX R9, R4, 0x20, R5, !PT ;  /* 0x0000002004097846 */ /* 0x000fe40007800105 */
[-C--:B------:R-:W-:Y:S02]  /*2080*/  LOP3.LUT R10, RZ, R4.reuse, RZ, 0x33, !PT ;  /* 0x00000004ff0a7212 */ /* 0x080fe400078e33ff */
[----:B------:R-:W-:Y:S02]  /*2090*/  MOV R16, R4 ;  /* 0x0000000400107202 */ /* 0x000fe40000000f00 */
[----:B------:R-:W-:-:S04]  /*20a0*/  IADD3 R9, PT, PT, R9, R10, RZ ;  /* 0x0000000a09097210 */ /* 0x000fc80007ffe0ff */
[C---:B------:R-:W-:Y:S02]  /*20b0*/  LOP3.LUT R10, R9.reuse, 0x60, RZ, 0xc0, !PT ;  /* 0x00000060090a7812 */ /* 0x040fe400078ec0ff */
[----:B------:R-:W-:Y:S02]  /*20c0*/  ISETP.GE.U32.AND P1, PT, R9, 0x60, PT ;  /* 0x000000600900780c */ /* 0x000fe40003f26070 */
[----:B------:R-:W-:-:S13]  /*20d0*/  ISETP.NE.AND P0, PT, R10, 0x60, PT ;  /* 0x000000600a00780c */ /* 0x000fda0003f05270 */
[----:B------:R-:W-:Y:S05]  /*20e0*/  @!P0 BRA `(.L_x_44) ;  /* 0x0000000000788947 */ /* 0x000fea0003800000 */
[----:B------:R-:W1:Y:S01]  /*20f0*/  S2UR UR8, SR_CgaCtaId ;  /* 0x00000000000879c3 */ /* 0x000e620000008800 */
[----:B------:R-:W-:Y:S01]  /*2100*/  LEA.HI R9, R9, 0x1, RZ, 0x1b ;  /* 0x0000000109097811 */ /* 0x000fe200078fd8ff */
[----:B------:R-:W-:Y:S01]  /*2110*/  UMOV UR5, 0x400 ;  /* 0x0000040000057882 */ /* 0x000fe20000000000 */
[----:B------:R-:W-:Y:S01]  /*2120*/  IADD3 R19, PT, PT, R6, R4, R7 ;  /* 0x0000000406137210 */ /* 0x000fe20007ffe007 */
[----:B------:R-:W-:Y:S02]  /*2130*/  UIADD3 UR4, UPT, UPT, UR5, 0x2d8, URZ ;  /* 0x000002d805047890 */ /* 0x000fe4000fffe0ff */
[----:B------:R-:W-:Y:S01]  /*2140*/  UIADD3 UR5, UPT, UPT, UR5, 0x158, URZ ;  /* 0x0000015805057890 */ /* 0x000fe2000fffe0ff */
[C---:B------:R-:W-:Y:S01]  /*2150*/  IMAD.SHL.U32 R14, R9.reuse, 0x20, RZ ;  /* 0x00000020090e7824 */ /* 0x040fe200078e00ff */
[----:B------:R-:W2:Y:S01]  /*2160*/  LDC.64 R10, c[0x0][0x390] ;  /* 0x0000e400ff0a7b82 */ /* 0x000ea20000000a00 */
[----:B------:R-:W-:-:S03]  /*2170*/  LOP3.LUT R9, R9, 0x3, RZ, 0xc0, !PT ;  /* 0x0000000309097812 */ /* 0x000fc600078ec0ff */
[----:B------:R-:W-:Y:S02]  /*2180*/  LOP3.LUT R15, R14, 0x60, RZ, 0xc0, !PT ;  /* 0x000000600e0f7812 */ /* 0x000fe400078ec0ff */
[----:B------:R-:W-:Y:S02]  /*2190*/  IADD3 R20, PT, PT, -R9, RZ, RZ ;  /* 0x000000ff09147210 */ /* 0x000fe40007ffe1ff */
[----:B------:R-:W3:Y:S01]  /*21a0*/  LDC.64 R12, c[0x0][0x388] ;  /* 0x0000e200ff0c7b82 */ /* 0x000ee20000000a00 */
[----:B------:R-:W-:Y:S01]  /*21b0*/  IADD3 R16, PT, PT, R4, R15, RZ ;  /* 0x0000000f04107210 */ /* 0x000fe20007ffe0ff */
[----:B-1----:R-:W-:Y:S02]  /*21c0*/  ULEA UR4, UR8, UR4, 0x18 ;  /* 0x0000000408047291 */ /* 0x002fe4000f8ec0ff */
[----:B------:R-:W-:-:S04]  /*21d0*/  ULEA UR5, UR8, UR5, 0x18 ;  /* 0x0000000508057291 */ /* 0x000fc8000f8ec0ff */
[C---:B------:R-:W-:Y:S02]  /*21e0*/  LEA R17, R8.reuse, UR4, 0x2 ;  /* 0x0000000408117c11 */ /* 0x040fe4000f8e10ff */
[----:B------:R-:W-:-:S07]  /*21f0*/  LEA R18, R8, UR5, 0x2 ;  /* 0x0000000508127c11 */ /* 0x000fce000f8e10ff */
.L_x_45:
[C---:B------:R-:W-:Y:S01]  /*2200*/  ISETP.GE.AND P0, PT, R19.reuse, R5, PT ;  /* 0x000000051300720c */ /* 0x040fe20003f06270 */
[----:B---3--:R-:W-:-:S04]  /*2210*/  IMAD.WIDE R8, R19, 0x4, R12 ;  /* 0x0000000413087825 */ /* 0x008fc800078e020c */
[----:B--2---:R-:W-:-:S08]  /*2220*/  IMAD.WIDE R14, R19, 0x4, R10 ;  /* 0x00000004130e7825 */ /* 0x004fd000078e020a */
[----:B------:R-:W2:Y:S04]  /*2230*/  @!P0 LDG.E R9, desc[UR6][R8.64] ;  /* 0x0000000608098981 */ /* 0x000ea8000c1e1900 */
[----:B------:R-:W3:Y:S01]  /*2240*/  @!P0 LDG.E R14, desc[UR6][R14.64] ;  /* 0x000000060e0e8981 */ /* 0x000ee2000c1e1900 */
[----:B------:R-:W-:Y:S01]  /*2250*/  VIADD R20, R20, 0x1 ;  /* 0x0000000114147836 */ /* 0x000fe20000000000 */
[----:B------:R-:W-:Y:S02]  /*2260*/  IADD3 R19, PT, PT, R19, 0x20, RZ ;  /* 0x0000002013137810 */ /* 0x000fe40007ffe0ff */
[----:B--2---:R1:W-:Y:S04]  /*2270*/  @!P0 STS [R18], R9 ;  /* 0x0000000912008388 */ /* 0x0043e80000000800 */
[----:B---3--:R2:W-:Y:S01]  /*2280*/  @!P0 STS [R17], R14 ;  /* 0x0000000e11008388 */ /* 0x0085e20000000800 */
[----:B------:R-:W-:-:S02]  /*2290*/  ISETP.NE.AND P0, PT, R20, RZ, PT ;  /* 0x000000ff1400720c */ /* 0x000fc40003f05270 */
[----:B-1----:R-:W-:Y:S01]  /*22a0*/  IADD3 R18, PT, PT, R18, 0x80, RZ ;  /* 0x0000008012127810 */ /* 0x002fe20007ffe0ff */
[----:B--2---:R-:W-:-:S10]  /*22b0*/  VIADD R17, R17, 0x80 ;  /* 0x0000008011117836 */ /* 0x004fd40000000000 */
[----:B------:R-:W-:Y:S05]  /*22c0*/  @P0 BRA `(.L_x_45) ;  /* 0xfffffffc00cc0947 */ /* 0x000fea000383ffff */
.L_x_44:
[----:B------:R-:W-:Y:S05]  /*22d0*/  @!P1 BRA `(.L_x_43) ;  /* 0x0000000400009947 */ /* 0x000fea0003800000 */
[----:B------:R-:W1:Y:S01]  /*22e0*/  S2UR UR8, SR_CgaCtaId ;  /* 0x00000000000879c3 */ /* 0x000e620000008800 */
[----:B------:R-:W-:Y:S01]  /*22f0*/  IADD3 R7, PT, PT, R6, R7, R16 ;  /* 0x0000000706077210 */ /* 0x000fe20007ffe010 */
[----:B------:R-:W-:Y:S01]  /*2300*/  UMOV UR4, 0x400 ;  /* 0x0000040000047882 */ /* 0x000fe20000000000 */
[----:B------:R-:W-:Y:S01]  /*2310*/  IADD3 R24, PT, PT, R16, 0x40, RZ ;  /* 0x0000004010187810 */ /* 0x000fe20007ffe0ff */
[----:B------:R-:W-:Y:S01]  /*2320*/  UIADD3 UR5, UPT, UPT, UR4, 0x158, URZ ;  /* 0x0000015804057890 */ /* 0x000fe2000fffe0ff */
[----:B------:R-:W-:Y:S01]  /*2330*/  IADD3 R6, PT, PT, -R4, R7, RZ ;  /* 0x0000000704067210 */ /* 0x000fe20007ffe1ff */
[----:B------:R-:W-:Y:S01]  /*2340*/  UIADD3 UR4, UPT, UPT, UR4, 0x2d8, URZ ;  /* 0x000002d804047890 */ /* 0x000fe2000fffe0ff */
[C---:B------:R-:W-:Y:S02]  /*2350*/  IADD3 R8, PT, PT, R7.reuse, 0x40, RZ ;  /* 0x0000004007087810 */ /* 0x040fe40007ffe0ff */
[----:B------:R-:W-:Y:S01]  /*2360*/  LEA R23, R6, 0x100, 0x2 ;  /* 0x0000010006177811 */ /* 0x000fe200078e10ff */
[C---:B------:R-:W-:Y:S01]  /*2370*/  VIADD R6, R7.reuse, 0x20 ;  /* 0x0000002007067836 */ /* 0x040fe20000000000 */
[----:B------:R-:W-:Y:S01]  /*2380*/  IADD3 R9, PT, PT, R7, 0x60, RZ ;  /* 0x0000006007097810 */ /* 0x000fe20007ffe0ff */
[----:B-1----:R-:W-:-:S02]  /*2390*/  ULEA UR5, UR8, UR5, 0x18 ;  /* 0x0000000508057291 */ /* 0x002fc4000f8ec0ff */
[----:B------:R-:W-:-:S04]  /*23a0*/  ULEA UR4, UR8, UR4, 0x18 ;  /* 0x0000000408047291 */ /* 0x000fc8000f8ec0ff */
[C---:B------:R-:W-:Y:S02]  /*23b0*/  VIADD R22, R23.reuse, UR5 ;  /* 0x0000000517167c36 */ /* 0x040fe40008000000 */
[----:B------:R-:W-:-:S07]  /*23c0*/  IADD3 R23, PT, PT, R23, UR4, RZ ;  /* 0x0000000417177c10 */ /* 0x000fce000fffe0ff */
.L_x_46:
[CC--:B------:R-:W-:Y:S02]  /*23d0*/  ISETP.GE.AND P0, PT, R7.reuse, R5.reuse, PT ;  /* 0x000000050700720c */ /* 0x0c0fe40003f06270 */
[C---:B------:R-:W-:Y:S02]  /*23e0*/  IADD3 R12, PT, PT, R7.reuse, 0x20, RZ ;  /* 0x00000020070c7810 */ /* 0x040fe40007ffe0ff */
[C---:B------:R-:W-:Y:S02]  /*23f0*/  IADD3 R14, PT, PT, R7.reuse, 0x60, RZ ;  /* 0x00000060070e7810 */ /* 0x040fe40007ffe0ff */
[-C--:B------:R-:W-:Y:S01]  /*2400*/  ISETP.GE.AND P1, PT, R12, R5.reuse, PT ;  /* 0x000000050c00720c */ /* 0x080fe20003f26270 */
[----:B------:R-:W-:Y:S01]  /*2410*/  VIADD R12, R7, 0x40 ;  /* 0x00000040070c7836 */ /* 0x000fe20000000000 */
[----:B------:R-:W-:-:S04]  /*2420*/  ISETP.GE.AND P3, PT, R14, R5, PT ;  /* 0x000000050e00720c */ /* 0x000fc80003f66270 */
[----:B------:R-:W-:Y:S01]  /*2430*/  ISETP.GE.AND P2, PT, R12, R5, PT ;  /* 0x000000050c00720c */ /* 0x000fe20003f46270 */
[----:B------:R-:W1:Y:S08]  /*2440*/  @!P0 LDC.64 R10, c[0x0][0x388] ;  /* 0x0000e200ff0a8b82 */ /* 0x000e700000000a00 */
[----:B------:R-:W2:Y:S08]  /*2450*/  @!P0 LDC.64 R26, c[0x0][0x390] ;  /* 0x0000e400ff1a8b82 */ /* 0x000eb00000000a00 */
[----:B------:R-:W3:Y:S01]  /*2460*/  @!P1 LDC.64 R20, c[0x0][0x388] ;  /* 0x0000e200ff149b82 */ /* 0x000ee20000000a00 */
[----:B-1----:R-:W-:-:S07]  /*2470*/  @!P0 IMAD.WIDE R10, R7, 0x4, R10 ;  /* 0x00000004070a8825 */ /* 0x002fce00078e020a */
[----:B------:R-:W1:Y:S01]  /*2480*/  @!P1 LDC.64 R18, c[0x0][0x390] ;  /* 0x0000e400ff129b82 */ /* 0x000e620000000a00 */
[----:B------:R4:W5:Y:S01]  /*2490*/  @!P0 LDG.E R25, desc[UR6][R10.64] ;  /* 0x000000060a198981 */ /* 0x000962000c1e1900 */
[----:B--2---:R-:W-:-:S06]  /*24a0*/  @!P0 IMAD.WIDE R26, R7, 0x4, R26 ;  /* 0x00000004071a8825 */ /* 0x004fcc00078e021a */
[----:B------:R-:W2:Y:S01]  /*24b0*/  @!P2 LDC.64 R16, c[0x0][0x388] ;  /* 0x0000e200ff10ab82 */ /* 0x000ea20000000a00 */
[----:B------:R-:W5:Y:S07]  /*24c0*/  @!P0 LDG.E R26, desc[UR6][R26.64] ;  /* 0x000000061a1a8981 */ /* 0x000f6e000c1e1900 */
[----:B----4-:R-:W4:Y:S08]  /*24d0*/  @!P2 LDC.64 R10, c[0x0][0x390] ;  /* 0x0000e400ff0aab82 */ /* 0x010f300000000a00 */
[----:B------:R-:W0:Y:S08]  /*24e0*/  @!P3 LDC.64 R14, c[0x0][0x388] ;  /* 0x0000e200ff0ebb82 */ /* 0x000e300000000a00 */
[----:B------:R-:W0:Y:S01]  /*24f0*/  @!P3 LDC.64 R12, c[0x0][0x390] ;  /* 0x0000e400ff0cbb82 */ /* 0x000e220000000a00 */
[----:B---3--:R-:W-:-:S04]  /*2500*/  @!P1 IMAD.WIDE R20, R6, 0x4, R20 ;  /* 0x0000000406149825 */ /* 0x008fc800078e0214 */
[----:B-1----:R-:W-:Y:S02]  /*2510*/  @!P1 IMAD.WIDE R18, R6, 0x4, R18 ;  /* 0x0000000406129825 */ /* 0x002fe400078e0212 */
[----:B------:R-:W3:Y:S02]  /*2520*/  @!P1 LDG.E R20, desc[UR6][R20.64] ;  /* 0x0000000614149981 */ /* 0x000ee4000c1e1900 */
[C---:B--2---:R-:W-:Y:S02]  /*2530*/  @!P2 IMAD.WIDE R16, R8.reuse, 0x4, R16 ;  /* 0x000000040810a825 */ /* 0x044fe400078e0210 */
[----:B------:R-:W2:Y:S02]  /*2540*/  @!P1 LDG.E R18, desc[UR6][R18.64] ;  /* 0x0000000612129981 */ /* 0x000ea4000c1e1900 */
[----:B----4-:R-:W-:Y:S02]  /*2550*/  @!P2 IMAD.WIDE R10, R8, 0x4, R10 ;  /* 0x00000004080aa825 */ /* 0x010fe400078e020a */
[----:B------:R1:W4:Y:S02]  /*2560*/  @!P2 LDG.E R17, desc[UR6][R16.64] ;  /* 0x000000061011a981 */ /* 0x000324000c1e1900 */
[----:B0-----:R-:W-:-:S02]  /*2570*/  @!P3 IMAD.WIDE R14, R9, 0x4, R14 ;  /* 0x00000004090eb825 */ /* 0x001fc400078e020e */
[----:B------:R-:W4:Y:S04]  /*2580*/  @!P2 LDG.E R10, desc[UR6][R10.64] ;  /* 0x000000060a0aa981 */ /* 0x000f28000c1e1900 */
[----:B------:R-:W4:Y:S01]  /*2590*/  @!P3 LDG.E R15, desc[UR6][R14.64] ;  /* 0x000000060e0fb981 */ /* 0x000f22000c1e1900 */
[----:B------:R-:W-:-:S06]  /*25a0*/  @!P3 IMAD.WIDE R12, R9, 0x4, R12 ;  /* 0x00000004090cb825 */ /* 0x000fcc00078e020c */
[----:B------:R-:W4:Y:S01]  /*25b0*/  @!P3 LDG.E R12, desc[UR6][R12.64] ;  /* 0x000000060c0cb981 */ /* 0x000f22000c1e1900 */
[C---:B-1----:R-:W-:Y:S01]  /*25c0*/  IADD3 R16, PT, PT, R24.reuse, 0x40, RZ ;  /* 0x0000004018107810 */ /* 0x042fe20007ffe0ff */
[----:B------:R-:W-:Y:S01]  /*25d0*/  VIADD R24, R24, 0x80 ;  /* 0x0000008018187836 */ /* 0x000fe20000000000 */
[----:B------:R-:W-:Y:S01]  /*25e0*/  IADD3 R7, PT, PT, R7, 0x80, RZ ;  /* 0x0000008007077810 */ /* 0x000fe20007ffe0ff */
[----:B------:R-:W-:Y:S01]  /*25f0*/  VIADD R8, R8, 0x80 ;  /* 0x0000008008087836 */ /* 0x000fe20000000000 */
[----:B------:R-:W-:Y:S02]  /*2600*/  IADD3 R6, PT, PT, R6, 0x80, RZ ;  /* 0x0000008006067810 */ /* 0x000fe40007ffe0ff */
[----:B------:R-:W-:Y:S01]  /*2610*/  IADD3 R9, PT, PT, R9, 0x80, RZ ;  /* 0x0000008009097810 */ /* 0x000fe20007ffe0ff */
[----:B-----5:R-:W-:Y:S04]  /*2620*/  @!P0 STS [R22+-0x100], R25 ;  /* 0xffff001916008388 */ /* 0x020fe80000000800 */
[----:B------:R-:W-:Y:S01]  /*2630*/  @!P0 STS [R23+-0x100], R26 ;  /* 0xffff001a17008388 */ /* 0x000fe20000000800 */
[----:B------:R-:W-:-:S03]  /*2640*/  ISETP.GE.AND P0, PT, R16, R5, PT ;  /* 0x000000051000720c */ /* 0x000fc60003f06270 */
[----:B---3--:R-:W-:Y:S04]  /*2650*/  @!P1 STS [R22+-0x80], R20 ;  /* 0xffff801416009388 */ /* 0x008fe80000000800 */
[----:B--2---:R-:W-:Y:S04]  /*2660*/  @!P1 STS [R23+-0x80], R18 ;  /* 0xffff801217009388 */ /* 0x004fe80000000800 */
[----:B----4-:R-:W-:Y:S04]  /*2670*/  @!P2 STS [R22], R17 ;  /* 0x000000111600a388 */ /* 0x010fe80000000800 */
[----:B------:R-:W-:Y:S04]  /*2680*/  @!P2 STS [R23], R10 ;  /* 0x0000000a1700a388 */ /* 0x000fe80000000800 */
[----:B------:R0:W-:Y:S04]  /*2690*/  @!P3 STS [R22+0x80], R15 ;  /* 0x0000800f1600b388 */ /* 0x0001e80000000800 */
[----:B------:R1:W-:Y:S01]  /*26a0*/  @!P3 STS [R23+0x80], R12 ;  /* 0x0000800c1700b388 */ /* 0x0003e20000000800 */
[----:B0-----:R-:W-:Y:S01]  /*26b0*/  IADD3 R22, PT, PT, R22, 0x200, RZ ;  /* 0x0000020016167810 */ /* 0x001fe20007ffe0ff */
[----:B-1----:R-:W-:Y:S01]  /*26c0*/  VIADD R23, R23, 0x200 ;  /* 0x0000020017177836 */ /* 0x002fe20000000000 */
[----:B------:R-:W-:Y:S06]  /*26d0*/  @!P0 BRA `(.L_x_46) ;  /* 0xfffffffc003c8947 */ /* 0x000fec000383ffff */
.L_x_43:
[----:B------:R-:W-:Y:S01]  /*26e0*/  ISETP.GE.AND P0, PT, R0, R2, PT ;  /* 0x000000020000720c */ /* 0x000fe20003f06270 */
[----:B------:R-:W-:Y:S01]  /*26f0*/  BSSY.RECONVERGENT B0, `(.L_x_47) ;  /* 0x00000bd000007945 */ /* 0x000fe20003800200 */
[----:B------:R-:W-:-:S11]  /*2700*/  CS2R R6, SRZ ;  /* 0x0000000000067805 */ /* 0x000fd6000001ff00 */
[----:B------:R-:W-:Y:S05]  /*2710*/  @P0 BRA `(.L_x_48) ;  /* 0x0000000800e80947 */ /* 0x000fea0003800000 */
[CC--:B------:R-:W-:Y:S01]  /*2720*/  IADD3 R5, PT, PT, R2.reuse, -R0.reuse, RZ ;  /* 0x8000000002057210 */ /* 0x0c0fe20007ffe0ff */
[----:B------:R-:W-:Y:S01]  /*2730*/  BSSY.RECONVERGENT B1, `(.L_x_49) ;  /* 0x0000055000017945 */ /* 0x000fe20003800200 */
[----:B0-----:R-:W-:Y:S02]  /*2740*/  IADD3 R2, PT, PT, -R2, R0, RZ ;  /* 0x0000000002027210 */ /* 0x001fe40007ffe1ff */
[----:B------:R-:W-:Y:S02]  /*2750*/  CS2R R6, SRZ ;  /* 0x0000000000067805 */ /* 0x000fe4000001ff00 */
[----:B------:R-:W-:Y:S02]  /*2760*/  LOP3.LUT R27, R5, 0x7, RZ, 0xc0, !PT ;  /* 0x00000007051b7812 */ /* 0x000fe400078ec0ff */
[----:B------:R-:W-:Y:S02]  /*2770*/  ISETP.GT.U32.AND P0, PT, R2, -0x8, PT ;  /* 0xfffffff80200780c */ /* 0x000fe40003f04070 */
[----:B------:R-:W-:-:S11]  /*2780*/  ISETP.NE.AND P1, PT, R27, RZ, PT ;  /* 0x000000ff1b00720c */ /* 0x000fd60003f25270 */
[----:B------:R-:W-:Y:S05]  /*2790*/  @P0 BRA `(.L_x_50) ;  /* 0x0000000400380947 */ /* 0x000fea0003800000 */
[----:B------:R-:W0:Y:S01]  /*27a0*/  S2R R11, SR_CgaCtaId ;  /* 0x00000000000b7919 */ /* 0x000e220000008800 */
[----:B------:R-:W-:Y:S01]  /*27b0*/  IMAD.SHL.U32 R9, R4, 0x4, RZ ;  /* 0x0000000404097824 */ /* 0x000fe200078e00ff */
[----:B------:R-:W-:Y:S02]  /*27c0*/  MOV R2, 0x400 ;  /* 0x0000040000027802 */ /* 0x000fe40000000f00 */
[----:B------:R-:W-:Y:S02]  /*27d0*/  LOP3.LUT R26, R5, 0xfffffff8, RZ, 0xc0, !PT ;  /* 0xfffffff8051a7812 */ /* 0x000fe400078ec0ff */
[C---:B------:R-:W-:Y:S01]  /*27e0*/  IADD3 R6, PT, PT, R2.reuse, 0x158, RZ ;  /* 0x0000015802067810 */ /* 0x040fe20007ffe0ff */
[----:B------:R-:W-:Y:S01]  /*27f0*/  VIADD R8, R2, 0x2d8 ;  /* 0x000002d802087836 */ /* 0x000fe20000000000 */
[----:B------:R-:W-:Y:S01]  /*2800*/  LEA R9, R0, -R9, 0x2 ;  /* 0x8000000900097211 */ /* 0x000fe200078e10ff */
[----:B------:R-:W-:Y:S01]  /*2810*/  IMAD.MOV R26, RZ, RZ, -R26 ;  /* 0x000000ffff1a7224 */ /* 0x000fe200078e0a1a */
[----:B------:R-:W-:-:S02]  /*2820*/  IADD3 R24, PT, PT, R2, 0x110, RZ ;  /* 0x0000011002187810 */ /* 0x000fc40007ffe0ff */
[----:B------:R-:W-:Y:S02]  /*2830*/  IADD3 R9, PT, PT, R9, 0x10, RZ ;  /* 0x0000001009097810 */ /* 0x000fe40007ffe0ff */
[C---:B0-----:R-:W-:Y:S02]  /*2840*/  LEA R6, R11.reuse, R6, 0x18 ;  /* 0x000000060b067211 */ /* 0x041fe400078ec0ff */
[C---:B------:R-:W-:Y:S02]  /*2850*/  LEA R8, R11.reuse, R8, 0x18 ;  /* 0x000000080b087211 */ /* 0x040fe400078ec0ff */
[----:B------:R-:W-:Y:S01]  /*2860*/  LEA R24, R11, R24, 0x18 ;  /* 0x000000180b187211 */ /* 0x000fe200078ec0ff */
[----:B------:R-:W-:Y:S02]  /*2870*/  IMAD.IADD R2, R6, 0x1, R9 ;  /* 0x0000000106027824 */ /* 0x000fe400078e0209 */
[----:B------:R-:W-:Y:S01]  /*2880*/  HFMA2 R6, -RZ, RZ, 0, 0 ;  /* 0x00000000ff067431 */ /* 0x000fe200000001ff */
[----:B------:R-:W-:-:S07]  /*2890*/  IADD3 R25, PT, PT, R8, R9, RZ ;  /* 0x0000000908197210 */ /* 0x000fce0007ffe0ff */
.L_x_51:
[----:B------:R-:W-:Y:S01]  /*28a0*/  LDS R8, [R2+-0x10] ;  /* 0xfffff00002087984 */ /* 0x000fe20000000800 */
[----:B------:R-:W-:Y:S01]  /*28b0*/  VIADD R26, R26, 0x8 ;  /* 0x000000081a1a7836 */ /* 0x000fe20000000000 */
[----:B------:R-:W-:Y:S02]  /*28c0*/  IADD3 R0, PT, PT, R0, 0x8, RZ ;  /* 0x0000000800007810 */ /* 0x000fe40007ffe0ff */
[----:B------:R-:W0:Y:S02]  /*28d0*/  LDS R9, [R25+-0x10] ;  /* 0xfffff00019097984 */ /* 0x000e240000000800 */
[----:B------:R-:W-:Y:S02]  /*28e0*/  ISETP.NE.AND P0, PT, R26, RZ, PT ;  /* 0x000000ff1a00720c */ /* 0x000fe40003f05270 */
[----:B------:R-:W-:Y:S04]  /*28f0*/  LDS R22, [R2+-0xc] ;  /* 0xfffff40002167984 */ /* 0x000fe80000000800 */
[----:B------:R-:W1:Y:S04]  /*2900*/  LDS R23, [R25+-0xc] ;  /* 0xfffff40019177984 */ /* 0x000e680000000800 */
[----:B------:R-:W-:Y:S04]  /*2910*/  LDS R10, [R2+-0x8] ;  /* 0xfffff800020a7984 */ /* 0x000fe80000000800 */
[----:B------:R-:W2:Y:S04]  /*2920*/  LDS R11, [R25+-0x8] ;  /* 0xfffff800190b7984 */ /* 0x000ea80000000800 */
[----:B------:R-:W-:Y:S04]  /*2930*/  LDS R20, [R2+-0x4] ;  /* 0xfffffc0002147984 */ /* 0x000fe80000000800 */
[----:B------:R-:W3:Y:S04]  /*2940*/  LDS R21, [R25+-0x4] ;  /* 0xfffffc0019157984 */ /* 0x000ee80000000800 */
[----:B------:R-:W-:Y:S04]  /*2950*/  LDS R13, [R2] ;  /* 0x00000000020d7984 */ /* 0x000fe80000000800 */
[----:B------:R-:W4:Y:S04]  /*2960*/  LDS R12, [R25] ;  /* 0x00000000190c7984 */ /* 0x000f280000000800 */
[----:B------:R-:W-:Y:S04]  /*2970*/  LDS R14, [R2+0x4] ;  /* 0x00000400020e7984 */ /* 0x000fe80000000800 */
[----:B------:R-:W5:Y:S01]  /*2980*/  LDS R15, [R25+0x4] ;  /* 0x00000400190f7984 */ /* 0x000f620000000800 */
[----:B0-----:R-:W-:-:S03]  /*2990*/  IMAD R9, R8, 0x3, R9 ;  /* 0x0000000308097824 */ /* 0x001fc600078e0209 */
[----:B------:R-:W-:Y:S02]  /*29a0*/  LDS R16, [R2+0x8] ;  /* 0x0000080002107984 */ /* 0x000fe40000000800 */
[----:B------:R-:W-:Y:S02]  /*29b0*/  LEA R9, R9, R24, 0x3 ;  /* 0x0000001809097211 */ /* 0x000fe400078e18ff */
[----:B------:R-:W0:Y:S01]  /*29c0*/  LDS R17, [R25+0x8] ;  /* 0x0000080019117984 */ /* 0x000e220000000800 */
[----:B-1----:R-:W-:-:S03]  /*29d0*/  IMAD R23, R22, 0x3, R23 ;  /* 0x0000000316177824 */ /* 0x002fc600078e0217 */
[----:B------:R1:W-:Y:S04]  /*29e0*/  LDS R18, [R2+0xc] ;  /* 0x00000c0002127984 */ /* 0x0003e80000000800 */
[----:B------:R3:W0:Y:S01]  /*29f0*/  LDS R19, [R25+0xc] ;  /* 0x00000c0019137984 */ /* 0x0006220000000800 */
[----:B--2---:R-:W-:Y:S01]  /*2a00*/  IMAD R11, R10, 0x3, R11 ;  /* 0x000000030a0b7824 */ /* 0x004fe200078e020b */
[----:B------:R-:W-:Y:S02]  /*2a10*/  LEA R10, R23, R24, 0x3 ;  /* 0x00000018170a7211 */ /* 0x000fe400078e18ff */
[----:B------:R-:W2:Y:S01]  /*2a20*/  LDS.64 R8, [R9] ;  /* 0x0000000009087984 */ /* 0x000ea20000000a00 */
[----:B-1----:R-:W-:Y:S01]  /*2a30*/  IADD3 R2, PT, PT, R2, 0x20, RZ ;  /* 0x0000002002027810 */ /* 0x002fe20007ffe0ff */
[----:B---3--:R-:W-:-:S02]  /*2a40*/  IMAD R21, R20, 0x3, R21 ;  /* 0x0000000314157824 */ /* 0x008fc400078e0215 */
[----:B------:R-:W-:Y:S02]  /*2a50*/  IMAD R20, R11, 0x8, R24 ;  /* 0x000000080b147824 */ /* 0x000fe400078e0218 */
[----:B------:R-:W1:Y:S01]  /*2a60*/  LDS.64 R10, [R10] ;  /* 0x000000000a0a7984 */ /* 0x000e620000000a00 */
[-C--:B------:R-:W-:Y:S01]  /*2a70*/  LEA R28, R21, R24.reuse, 0x3 ;  /* 0x00000018151c7211 */ /* 0x080fe200078e18ff */
[----:B------:R-:W-:Y:S02]  /*2a80*/  VIADD R25, R25, 0x20 ;  /* 0x0000002019197836 */ /* 0x000fe40000000000 */
[----:B----4-:R-:W-:Y:S02]  /*2a90*/  IMAD R23, R13, 0x3, R12 ;  /* 0x000000030d177824 */ /* 0x010fe400078e020c */
[----:B------:R3:W4:Y:S03]  /*2aa0*/  LDS.64 R12, [R20] ;  /* 0x00000000140c7984 */ /* 0x0007260000000a00 */
[----:B------:R-:W-:Y:S01]  /*2ab0*/  LEA R23, R23, R24, 0x3 ;  /* 0x0000001817177211 */ /* 0x000fe200078e18ff */
[----:B-----5:R-:W-:-:S02]  /*2ac0*/  IMAD R21, R14, 0x3, R15 ;  /* 0x000000030e157824 */ /* 0x020fc400078e020f */
[----:B------:R-:W5:Y:S02]  /*2ad0*/  LDS.64 R14, [R28] ;  /* 0x000000001c0e7984 */ /* 0x000f640000000a00 */
[----:B------:R-:W-:Y:S02]  /*2ae0*/  IMAD R21, R21, 0x8, R24 ;  /* 0x0000000815157824 */ /* 0x000fe400078e0218 */
[----:B0-----:R-:W-:Y:S02]  /*2af0*/  IMAD R29, R16, 0x3, R17 ;  /* 0x00000003101d7824 */ /* 0x001fe400078e0211 */
[----:B------:R-:W0:Y:S03]  /*2b00*/  LDS.64 R16, [R23] ;  /* 0x0000000017107984 */ /* 0x000e260000000a00 */
[----:B---3--:R-:W-:Y:S01]  /*2b10*/  LEA R20, R29, R24, 0x3 ;  /* 0x000000181d147211 */ /* 0x008fe200078e18ff */
[----:B------:R-:W-:-:S02]  /*2b20*/  IMAD R22, R18, 0x3, R19 ;  /* 0x0000000312167824 */ /* 0x000fc400078e0213 */
[----:B------:R-:W3:Y:S01]  /*2b30*/  LDS.64 R18, [R21] ;  /* 0x0000000015127984 */ /* 0x000ee20000000a00 */
[----:B--2---:R-:W-:Y:S02]  /*2b40*/  FADD R29, R8, R6 ;  /* 0x00000006081d7221 */ /* 0x004fe40000000000 */
[----:B------:R-:W-:Y:S01]  /*2b50*/  LEA R22, R22, R24, 0x3 ;  /* 0x0000001816167211 */ /* 0x000fe200078e18ff */
[----:B------:R-:W2:Y:S01]  /*2b60*/  LDS.64 R20, [R20] ;  /* 0x0000000014147984 */ /* 0x000ea20000000a00 */
[----:B------:R-:W-:-:S04]  /*2b70*/  FADD R6, R9, R7 ;  /* 0x0000000709067221 */ /* 0x000fc80000000000 */
[----:B------:R-:W2:Y:S01]  /*2b80*/  LDS.64 R22, [R22] ;  /* 0x0000000016167984 */ /* 0x000ea20000000a00 */
[----:B-1----:R-:W-:Y:S01]  /*2b90*/  FADD R29, R29, R10 ;  /* 0x0000000a1d1d7221 */ /* 0x002fe20000000000 */
[----:B------:R-:W-:-:S03]  /*2ba0*/  FADD R6, R6, R11 ;  /* 0x0000000b06067221 */ /* 0x000fc60000000000 */
[----:B----4-:R-:W-:Y:S01]  /*2bb0*/  FADD R29, R29, R12 ;  /* 0x0000000c1d1d7221 */ /* 0x010fe20000000000 */
[----:B------:R-:W-:-:S03]  /*2bc0*/  FADD R6, R6, R13 ;  /* 0x0000000d06067221 */ /* 0x000fc60000000000 */
[----:B-----5:R-:W-:Y:S01]  /*2bd0*/  FADD R29, R29, R14 ;  /* 0x0000000e1d1d7221 */ /* 0x020fe20000000000 */
[----:B------:R-:W-:-:S03]  /*2be0*/  FADD R6, R6, R15 ;  /* 0x0000000f06067221 */ /* 0x000fc60000000000 */
[----:B0-----:R-:W-:Y:S01]  /*2bf0*/  FADD R29, R29, R16 ;  /* 0x000000101d1d7221 */ /* 0x001fe20000000000 */
[----:B------:R-:W-:-:S03]  /*2c00*/  FADD R6, R6, R17 ;  /* 0x0000001106067221 */ /* 0x000fc60000000000 */
[----:B---3--:R-:W-:Y:S01]  /*2c10*/  FADD R29, R29, R18 ;  /* 0x000000121d1d7221 */ /* 0x008fe20000000000 */
[----:B------:R-:W-:-:S03]  /*2c20*/  FADD R6, R6, R19 ;  /* 0x0000001306067221 */ /* 0x000fc60000000000 */
[----:B--2---:R-:W-:Y:S01]  /*2c30*/  FADD R29, R29, R20 ;  /* 0x000000141d1d7221 */ /* 0x004fe20000000000 */
[----:B------:R-:W-:-:S03]  /*2c40*/  FADD R8, R6, R21 ;  /* 0x0000001506087221 */ /* 0x000fc60000000000 */
[----:B------:R-:W-:Y:S01]  /*2c50*/  FADD R6, R29, R22 ;  /* 0x000000161d067221 */ /* 0x000fe20000000000 */
[----:B------:R-:W-:Y:S01]  /*2c60*/  FADD R7, R8, R23 ;  /* 0x0000001708077221 */ /* 0x000fe20000000000 */
[----:B------:R-:W-:Y:S06]  /*2c70*/  @P0 BRA `(.L_x_51) ;  /* 0xfffffffc00080947 */ /* 0x000fec000383ffff */
.L_x_50:
[----:B------:R-:W-:Y:S05]  /*2c80*/  BSYNC.RECONVERGENT B1 ;  /* 0x0000000000017941 */ /* 0x000fea0003800200 */
.L_x_49:
[----:B------:R-:W-:Y:S05]  /*2c90*/  @!P1 BRA `(.L_x_48) ;  /* 0x0000000400889947 */ /* 0x000fea0003800000 */
[----:B------:R-:W-:Y:S01]  /*2ca0*/  ISETP.GE.U32.AND P0, PT, R27, 0x4, PT ;  /* 0x000000041b00780c */ /* 0x000fe20003f06070 */
[----:B------:R-:W-:Y:S01]  /*2cb0*/  BSSY.RECONVERGENT B1, `(.L_x_52) ;  /* 0x000002c000017945 */ /* 0x000fe20003800200 */
[----:B------:R-:W-:-:S04]  /*2cc0*/  LOP3.LUT R16, R5, 0x3, RZ, 0xc0, !PT ;  /* 0x0000000305107812 */ /* 0x000fc800078ec0ff */
[----:B------:R-:W-:-:S07]  /*2cd0*/  ISETP.NE.AND P1, PT, R16, RZ, PT ;  /* 0x000000ff1000720c */ /* 0x000fce0003f25270 */
[----:B------:R-:W-:Y:S06]  /*2ce0*/  @!P0 BRA `(.L_x_53) ;  /* 0x0000000000a08947 */ /* 0x000fec0003800000 */
[----:B------:R-:W0:Y:S01]  /*2cf0*/  S2UR UR8, SR_CgaCtaId ;  /* 0x00000000000879c3 */ /* 0x000e220000008800 */
[----:B------:R-:W-:Y:S01]  /*2d00*/  UMOV UR4, 0x400 ;  /* 0x0000040000047882 */ /* 0x000fe20000000000 */
[C---:B------:R-:W-:Y:S01]  /*2d10*/  IADD3 R2, PT, PT, R0.reuse, -R4, RZ ;  /* 0x8000000400027210 */ /* 0x040fe20007ffe0ff */
[----:B------:R-:W-:Y:S01]  /*2d20*/  UIADD3 UR5, UPT, UPT, UR4, 0x158, URZ ;  /* 0x0000015804057890 */ /* 0x000fe2000fffe0ff */
[----:B------:R-:W-:Y:S01]  /*2d30*/  IADD3 R0, PT, PT, R0, 0x4, RZ ;  /* 0x0000000400007810 */ /* 0x000fe20007ffe0ff */
[----:B------:R-:W-:Y:S02]  /*2d40*/  UIADD3 UR9, UPT, UPT, UR4, 0x2d8, URZ ;  /* 0x000002d804097890 */ /* 0x000fe4000fffe0ff */
[----:B------:R-:W-:Y:S02]  /*2d50*/  UIADD3 UR4, UPT, UPT, UR4, 0x110, URZ ;  /* 0x0000011004047890 */ /* 0x000fe4000fffe0ff */
[----:B0-----:R-:W-:Y:S02]  /*2d60*/  ULEA UR5, UR8, UR5, 0x18 ;  /* 0x0000000508057291 */ /* 0x001fe4000f8ec0ff */
[----:B------:R-:W-:-:S02]  /*2d70*/  ULEA UR9, UR8, UR9, 0x18 ;  /* 0x0000000908097291 */ /* 0x000fc4000f8ec0ff */
[----:B------:R-:W-:Y:S02]  /*2d80*/  ULEA UR4, UR8, UR4, 0x18 ;  /* 0x0000000408047291 */ /* 0x000fe4000f8ec0ff */
[C---:B------:R-:W-:Y:S02]  /*2d90*/  LEA R8, R2.reuse, UR5, 0x2 ;  /* 0x0000000502087c11 */ /* 0x040fe4000f8e10ff */
[----:B------:R-:W-:-:S03]  /*2da0*/  LEA R9, R2, UR9, 0x2 ;  /* 0x0000000902097c11 */ /* 0x000fc6000f8e10ff */
[----:B------:R-:W-:Y:S04]  /*2db0*/  LDS R2, [R8] ;  /* 0x0000000008027984 */ /* 0x000fe80000000800 */
[----:B------:R-:W0:Y:S04]  /*2dc0*/  LDS R11, [R9] ;  /* 0x00000000090b7984 */ /* 0x000e280000000800 */
[----:B------:R-:W-:Y:S04]  /*2dd0*/  LDS R10, [R8+0x4] ;  /* 0x00000400080a7984 */ /* 0x000fe80000000800 */
[----:B------:R-:W1:Y:S04]  /*2de0*/  LDS R13, [R9+0x4] ;  /* 0x00000400090d7984 */ /* 0x000e680000000800 */
[----:B------:R-:W-:Y:S04]  /*2df0*/  LDS R12, [R8+0x8] ;  /* 0x00000800080c7984 */ /* 0x000fe80000000800 */
[----:B------:R-:W2:Y:S04]  /*2e00*/  LDS R15, [R9+0x8] ;  /* 0x00000800090f7984 */ /* 0x000ea80000000800 */
[----:B------:R-:W-:Y:S04]  /*2e10*/  LDS R17, [R8+0xc] ;  /* 0x00000c0008117984 */ /* 0x000fe80000000800 */
[----:B------:R-:W3:Y:S01]  /*2e20*/  LDS R18, [R9+0xc] ;  /* 0x00000c0009127984 */ /* 0x000ee20000000800 */
[----:B0-----:R-:W-:-:S05]  /*2e30*/  IMAD R2, R2, 0x3, R11 ;  /* 0x0000000302027824 */ /* 0x001fca00078e020b */
[----:B------:R-:W-:Y:S01]  /*2e40*/  LEA R2, R2, UR4, 0x3 ;  /* 0x0000000402027c11 */ /* 0x000fe2000f8e18ff */
[----:B-1----:R-:W-:-:S05]  /*2e50*/  IMAD R10, R10, 0x3, R13 ;  /* 0x000000030a0a7824 */ /* 0x002fca00078e020d */
[----:B------:R-:W-:Y:S01]  /*2e60*/  LEA R14, R10, UR4, 0x3 ;  /* 0x000000040a0e7c11 */ /* 0x000fe2000f8e18ff */
[----:B--2---:R-:W-:Y:S02]  /*2e70*/  IMAD R15, R12, 0x3, R15 ;  /* 0x000000030c0f7824 */ /* 0x004fe400078e020f */
[----:B------:R-:W0:Y:S03]  /*2e80*/  LDS.64 R12, [R2] ;  /* 0x00000000020c7984 */ /* 0x000e260000000a00 */
[----:B------:R-:W-:Y:S02]  /*2e90*/  LEA R10, R15, UR4, 0x3 ;  /* 0x000000040f0a7c11 */ /* 0x000fe4000f8e18ff */
[----:B------:R-:W1:Y:S01]  /*2ea0*/  LDS.64 R14, [R14] ;  /* 0x000000000e0e7984 */ /* 0x000e620000000a00 */
[----:B---3--:R-:W-:-:S03]  /*2eb0*/  IMAD R17, R17, 0x3, R18 ;  /* 0x0000000311117824 */ /* 0x008fc600078e0212 */
[----:B------:R-:W2:Y:S02]  /*2ec0*/  LDS.64 R10, [R10] ;  /* 0x000000000a0a7984 */ /* 0x000ea40000000a00 */
[----:B------:R-:W-:-:S06]  /*2ed0*/  LEA R8, R17, UR4, 0x3 ;  /* 0x0000000411087c11 */ /* 0x000fcc000f8e18ff */
[----:B------:R-:W3:Y:S01]  /*2ee0*/  LDS.64 R8, [R8] ;  /* 0x0000000008087984 */ /* 0x000ee20000000a00 */
[----:B0-----:R-:W-:Y:S01]  /*2ef0*/  FADD R17, R6, R12 ;  /* 0x0000000c06117221 */ /* 0x001fe20000000000 */
[----:B------:R-:W-:-:S03]  /*2f00*/  FADD R6, R7, R13 ;  /* 0x0000000d07067221 */ /* 0x000fc60000000000 */
[----:B-1----:R-:W-:Y:S01]  /*2f10*/  FADD R17, R17, R14 ;  /* 0x0000000e11117221 */ /* 0x002fe20000000000 */
[----:B------:R-:W-:-:S03]  /*2f20*/  FADD R6, R6, R15 ;  /* 0x0000000f06067221 */ /* 0x000fc60000000000 */
[----:B--2---:R-:W-:Y:S01]  /*2f30*/  FADD R17, R17, R10 ;  /* 0x0000000a11117221 */ /* 0x004fe20000000000 */
[----:B------:R-:W-:-:S03]  /*2f40*/  FADD R2, R6, R11 ;  /* 0x0000000b06027221 */ /* 0x000fc60000000000 */
[----:B---3--:R-:W-:Y:S01]  /*2f50*/  FADD R6, R17, R8 ;  /* 0x0000000811067221 */ /* 0x008fe20000000000 */
[----:B------:R-:W-:-:S07]  /*2f60*/  FADD R7, R2, R9 ;  /* 0x0000000902077221 */ /* 0x000fce0000000000 */
.L_x_53:
[----:B------:R-:W-:Y:S05]  /*2f70*/  BSYNC.RECONVERGENT B1 ;  /* 0x0000000000017941 */ /* 0x000fea0003800200 */
.L_x_52:
[----:B------:R-:W-:Y:S05]  /*2f80*/  @!P1 BRA `(.L_x_48) ;  /* 0x0000000000cc9947 */ /* 0x000fea0003800000 */
[----:B------:R-:W-:Y:S01]  /*2f90*/  ISETP.NE.AND P0, PT, R16, 0x1, PT ;  /* 0x000000011000780c */ /* 0x000fe20003f05270 */
[----:B------:R-:W-:Y:S01]  /*2fa0*/  BSSY.RECONVERGENT B1, `(.L_x_54) ;  /* 0x000001e000017945 */ /* 0x000fe20003800200 */
[----:B------:R-:W-:-:S04]  /*2fb0*/  LOP3.LUT R5, R5, 0x1, RZ, 0xc0, !PT ;  /* 0x0000000105057812 */ /* 0x000fc800078ec0ff */
[----:B------:R-:W-:-:S07]  /*2fc0*/  ISETP.NE.U32.AND P1, PT, R5, 0x1, PT ;  /* 0x000000010500780c */ /* 0x000fce0003f25070 */
[----:B------:R-:W-:Y:S06]  /*2fd0*/  @!P0 BRA `(.L_x_55) ;  /* 0x0000000000688947 */ /* 0x000fec0003800000 */
[----:B------:R-:W0:Y:S01]  /*2fe0*/  S2UR UR8, SR_CgaCtaId ;  /* 0x00000000000879c3 */ /* 0x000e220000008800 */
[----:B------:R-:W-:Y:S01]  /*2ff0*/  UMOV UR4, 0x400 ;  /* 0x0000040000047882 */ /* 0x000fe20000000000 */
[C---:B------:R-:W-:Y:S01]  /*3000*/  IMAD.IADD R2, R0.reuse, 0x1, -R4 ;  /* 0x0000000100027824 */ /* 0x040fe200078e0a04 */
        /* <DEDUP_REMOVED lines=12> */
[----:B------:R-:W1:Y:S01]  /*30d0*/  LDS R11, [R8+0x4] ;  /* 0x00000400080b7984 */ /* 0x000e620000000800 */
[----:B0-----:R-:W-:-:S05]  /*30e0*/  IMAD R2, R2, 0x3, R9 ;  /* 0x0000000302027824 */ /* 0x001fca00078e0209 */
[----:B------:R-:W-:Y:S01]  /*30f0*/  LEA R2, R2, UR4, 0x3 ;  /* 0x0000000402027c11 */ /* 0x000fe2000f8e18ff */
[----:B-1----:R-:W-:-:S05]  /*3100*/  IMAD R10, R10, 0x3, R11 ;  /* 0x000000030a0a7824 */ /* 0x002fca00078e020b */
[----:B------:R-:W-:Y:S02]  /*3110*/  LEA R12, R10, UR4, 0x3 ;  /* 0x000000040a0c7c11 */ /* 0x000fe4000f8e18ff */
[----:B------:R-:W0:Y:S04]  /*3120*/  LDS.64 R10, [R2] ;  /* 0x00000000020a7984 */ /* 0x000e280000000a00 */
[----:B------:R-:W1:Y:S01]  /*3130*/  LDS.64 R12, [R12] ;  /* 0x000000000c0c7984 */ /* 0x000e620000000a00 */
[----:B0-----:R-:W-:Y:S01]  /*3140*/  FADD R9, R6, R10 ;  /* 0x0000000a06097221 */ /* 0x001fe20000000000 */
[----:B------:R-:W-:-:S03]  /*3150*/  FADD R10, R7, R11 ;  /* 0x0000000b070a7221 */ /* 0x000fc60000000000 */
[----:B-1----:R-:W-:Y:S01]  /*3160*/  FADD R6, R9, R12 ;  /* 0x0000000c09067221 */ /* 0x002fe20000000000 */
[----:B------:R-:W-:-:S07]  /*3170*/  FADD R7, R10, R13 ;  /* 0x0000000d0a077221 */ /* 0x000fce0000000000 */
.L_x_55:
[----:B------:R-:W-:Y:S05]  /*3180*/  BSYNC.RECONVERGENT B1 ;  /* 0x0000000000017941 */ /* 0x000fea0003800200 */
.L_x_54:
[----:B------:R-:W-:Y:S05]  /*3190*/  @P1 BRA `(.L_x_48) ;  /* 0x0000000000481947 */ /* 0x000fea0003800000 */
[----:B------:R-:W0:Y:S01]  /*31a0*/  S2UR UR8, SR_CgaCtaId ;  /* 0x00000000000879c3 */ /* 0x000e220000008800 */
[----:B------:R-:W-:Y:S01]  /*31b0*/  UMOV UR4, 0x400 ;  /* 0x0000040000047882 */ /* 0x000fe20000000000 */
[----:B------:R-:W-:Y:S01]  /*31c0*/  IADD3 R0, PT, PT, -R4, R0, RZ ;  /* 0x0000000004007210 */ /* 0x000fe20007ffe1ff */
[----:B------:R-:W-:Y:S02]  /*31d0*/  UIADD3 UR5, UPT, UPT, UR4, 0x158, URZ ;  /* 0x0000015804057890 */ /* 0x000fe4000fffe0ff */
[----:B------:R-:W-:Y:S02]  /*31e0*/  UIADD3 UR9, UPT, UPT, UR4, 0x2d8, URZ ;  /* 0x000002d804097890 */ /* 0x000fe4000fffe0ff */
[----:B------:R-:W-:Y:S02]  /*31f0*/  UIADD3 UR4, UPT, UPT, UR4, 0x110, URZ ;  /* 0x0000011004047890 */ /* 0x000fe4000fffe0ff */
[----:B0-----:R-:W-:Y:S02]  /*3200*/  ULEA UR5, UR8, UR5, 0x18 ;  /* 0x0000000508057291 */ /* 0x001fe4000f8ec0ff */
[----:B------:R-:W-:-:S02]  /*3210*/  ULEA UR9, UR8, UR9, 0x18 ;  /* 0x0000000908097291 */ /* 0x000fc4000f8ec0ff */
[----:B------:R-:W-:Y:S02]  /*3220*/  ULEA UR4, UR8, UR4, 0x18 ;  /* 0x0000000408047291 */ /* 0x000fe4000f8ec0ff */
[C---:B------:R-:W-:Y:S02]  /*3230*/  LEA R2, R0.reuse, UR5, 0x2 ;  /* 0x0000000500027c11 */ /* 0x040fe4000f8e10ff */
[----:B------:R-:W-:-:S04]  /*3240*/  LEA R0, R0, UR9, 0x2 ;  /* 0x0000000900007c11 */ /* 0x000fc8000f8e10ff */
[----:B------:R-:W-:Y:S04]  /*3250*/  LDS R2, [R2] ;  /* 0x0000000002027984 */ /* 0x000fe80000000800 */
[----:B------:R-:W0:Y:S02]  /*3260*/  LDS R5, [R0] ;  /* 0x0000000000057984 */ /* 0x000e240000000800 */
[----:B0-----:R-:W-:-:S05]  /*3270*/  IMAD R5, R2, 0x3, R5 ;  /* 0x0000000302057824 */ /* 0x001fca00078e0205 */
[----:B------:R-:W-:-:S06]  /*3280*/  LEA R5, R5, UR4, 0x3 ;  /* 0x0000000405057c11 */ /* 0x000fcc000f8e18ff */
[----:B------:R-:W0:Y:S02]  /*3290*/  LDS.64 R4, [R5] ;  /* 0x0000000005047984 */ /* 0x000e240000000a00 */
[----:B0-----:R-:W-:Y:S01]  /*32a0*/  FADD R6, R6, R4 ;  /* 0x0000000406067221 */ /* 0x001fe20000000000 */
[----:B------:R-:W-:-:S07]  /*32b0*/  FADD R7, R7, R5 ;  /* 0x0000000507077221 */ /* 0x000fce0000000000 */
.L_x_48:
[----:B------:R-:W-:Y:S05]  /*32c0*/  BSYNC.RECONVERGENT B0 ;  /* 0x0000000000007941 */ /* 0x000fea0003800200 */
.L_x_47:
[----:B0-----:R-:W0:Y:S08]  /*32d0*/  LDC R0, c[0x0][0x3b0] ;  /* 0x0000ec00ff007b82 */ /* 0x001e300000000800 */
[----:B------:R-:W1:Y:S01]  /*32e0*/  LDC.64 R4, c[0x0][0x3c0] ;  /* 0x0000f000ff047b82 */ /* 0x000e620000000a00 */
[----:B0-----:R-:W-:-:S04]  /*32f0*/  IMAD R9, R0, UR11, RZ ;  /* 0x0000000b00097c24 */ /* 0x001fc8000f8e02ff */
[----:B------:R-:W-:-:S04]  /*3300*/  IMAD R9, R9, R0, RZ ;  /* 0x0000000009097224 */ /* 0x000fc800078e02ff */
[----:B------:R-:W-:-:S05]  /*3310*/  IMAD R9, R9, 0x3, RZ ;  /* 0x0000000309097824 */ /* 0x000fca00078e02ff */
[----:B------:R-:W-:-:S04]  /*3320*/  LEA.HI R0, R9, R9, RZ, 0x1 ;  /* 0x0000000909007211 */ /* 0x000fc800078f08ff */
[----:B------:R-:W-:-:S05]  /*3330*/  LEA.HI.SX32 R3, R0, R3, 0x1f ;  /* 0x0000000300037211 */ /* 0x000fca00078ffaff */
[----:B-1----:R-:W-:-:S05]  /*3340*/  IMAD.WIDE R2, R3, 0x8, R4 ;  /* 0x0000000803027825 */ /* 0x002fca00078e0204 */
[----:B------:R-:W-:Y:S01]  /*3350*/  STG.E.64 desc[UR6][R2.64], R6 ;  /* 0x0000000602007986 */ /* 0x000fe2000c101b06 */
[----:B------:R-:W-:Y:S05]  /*3360*/  EXIT ;  /* 0x000000000000794d */ /* 0x000fea0003800000 */
.L_x_39:
        /* <DEDUP_REMOVED lines=13> */
[----:B------:R-:W-:-:S05]  /*3440*/  IMAD.MOV R10, RZ, RZ, -R10 ;  /* 0x000000ffff0a7224 */ /* 0x000fca00078e0a0a */
[----:B------:R-:W-:-:S04]  /*3450*/  PRMT R11, R10, 0x7710, RZ ;  /* 0x000077100a0b7816 */ /* 0x000fc800000000ff */
[----:B------:R-:W-:-:S04]  /*3460*/  IADD3 R11, PT, PT, R8, R11, RZ ;  /* 0x0000000b080b7210 */ /* 0x000fc80007ffe0ff */
        /* <DEDUP_REMOVED lines=10> */
.L_x_57:
[----:B------:R-:W-:Y:S05]  /*3510*/  BSYNC.RECONVERGENT B0 ;  /* 0x0000000000007941 */ /* 0x000fea0003800200 */
.L_x_56:
[----:B------:R-:W-:-:S03]  /*3520*/  UMOV UR4, 0xffffffff ;  /* 0xffffffff00047882 */ /* 0x000fc60000000000 */
[----:B------:R-:W-:Y:S05]  /*3530*/  BRA.DIV UR4, `(.L_x_58) ;  /* 0x0000001604087947 */ /* 0x000fea000b800000 */
[----:B0----5:R0:W1:Y:S04]  /*3540*/  SHFL.IDX PT, R4, R0, RZ, 0x1f ;  /* 0x00001fff00047589 */ /* 0x02106800000e0000 */
[----:B------:R0:W2:Y:S02]  /*3550*/  SHFL.IDX PT, R5, R2, 0x1f, 0x1f ;  /* 0x03e01f0002057f89 */ /* 0x0000a400000e0000 */
.L_x_77:
[----:B-12---:R-:W-:-:S13]  /*3560*/  ISETP.GE.AND P0, PT, R4, R5, PT ;  /* 0x000000050400720c */ /* 0x006fda0003f06270 */
[----:B------:R-:W-:Y:S05]  /*3570*/  @P0 BRA `(.L_x_59) ;  /* 0x00000004009c0947 */ /* 0x000fea0003800000 */
[----:B------:R-:W-:Y:S01]  /*3580*/  VIADDMNMX R9, R4, 0x20, R5, !PT ;  /* 0x0000002004097846 */ /* 0x000fe20007800105 */
[----:B------:R-:W-:Y:S01]  /*3590*/  IMAD.MOV.U32 R16, RZ, RZ, R4 ;  /* 0x000000ffff107224 */ /* 0x000fe200078e0004 */
[----:B------:R-:W-:-:S04]  /*35a0*/  LOP3.LUT R10, RZ, R4, RZ, 0x33, !PT ;  /* 0x00000004ff0a7212 */ /* 0x000fc800078e33ff */
[----:B------:R-:W-:-:S04]  /*35b0*/  IADD3 R9, PT, PT, R9, R10, RZ ;  /* 0x0000000a09097210 */ /* 0x000fc80007ffe0ff */
[C---:B------:R-:W-:Y:S02]  /*35c0*/  LOP3.LUT R10, R9.reuse, 0x60, RZ, 0xc0, !PT ;  /* 0x00000060090a7812 */ /* 0x040fe400078ec0ff */
[----:B------:R-:W-:Y:S02]  /*35d0*/  ISETP.GE.U32.AND P1, PT, R9, 0x60, PT ;  /* 0x000000600900780c */ /* 0x000fe40003f26070 */
[----:B------:R-:W-:-:S13]  /*35e0*/  ISETP.NE.AND P0, PT, R10, 0x60, PT ;  /* 0x000000600a00780c */ /* 0x000fda0003f05270 */
[----:B------:R-:W-:Y:S05]  /*35f0*/  @!P0 BRA `(.L_x_60) ;  /* 0x0000000000788947 */ /* 0x000fea0003800000 */
[----:B------:R-:W1:Y:S01]  /*3600*/  S2UR UR8, SR_CgaCtaId ;  /* 0x00000000000879c3 */ /* 0x000e620000008800 */
[----:B------:R-:W-:Y:S01]  /*3610*/  UMOV UR5, 0x400 ;  /* 0x0000040000057882 */ /* 0x000fe20000000000 */
[----:B------:R-:W-:Y:S01]  /*3620*/  LEA.HI R9, R9, 0x1, RZ, 0x1b ;  /* 0x0000000109097811 */ /* 0x000fe200078fd8ff */
[----:B------:R-:W-:Y:S01]  /*3630*/  UIADD3 UR4, UPT, UPT, UR5, 0x7a0, URZ ;  /* 0x000007a005047890 */ /* 0x000fe2000fffe0ff */
[----:B------:R-:W-:Y:S01]  /*3640*/  IADD3 R19, PT, PT, R6, R4, R7 ;  /* 0x0000000406137210 */ /* 0x000fe20007ffe007 */
[----:B------:R-:W-:Y:S01]  /*3650*/  UIADD3 UR5, UPT, UPT, UR5, 0x520, URZ ;  /* 0x0000052005057890 */ /* 0x000fe2000fffe0ff */
[C---:B------:R-:W-:Y:S02]  /*3660*/  SHF.L.U32 R14, R9.reuse, 0x5, RZ ;  /* 0x00000005090e7819 */ /* 0x040fe400000006ff */
[----:B------:R-:W2:Y:S01]  /*3670*/  LDC.64 R10, c[0x0][0x390] ;  /* 0x0000e400ff0a7b82 */ /* 0x000ea20000000a00 */
[----:B------:R-:W-:Y:S02]  /*3680*/  LOP3.LUT R9, R9, 0x3, RZ, 0xc0, !PT ;  /* 0x0000000309097812 */ /* 0x000fe400078ec0ff */
[----:B------:R-:W-:-:S02]  /*3690*/  LOP3.LUT R15, R14, 0x60, RZ, 0xc0, !PT ;  /* 0x000000600e0f7812 */ /* 0x000fc400078ec0ff */
[----:B------:R-:W-:-:S03]  /*36a0*/  IADD3 R20, PT, PT, -R9, RZ, RZ ;  /* 0x000000ff09147210 */ /* 0x000fc60007ffe1ff */
[----:B------:R-:W3:Y:S01]  /*36b0*/  LDC.64 R12, c[0x0][0x388] ;  /* 0x0000e200ff0c7b82 */ /* 0x000ee20000000a00 */
[----:B------:R-:W-:Y:S01]  /*36c0*/  IMAD.IADD R16, R4, 0x1, R15 ;  /* 0x0000000104107824 */ /* 0x000fe200078e020f */
[----:B-1----:R-:W-:Y:S02]  /*36d0*/  ULEA UR4, UR8, UR4, 0x18 ;  /* 0x0000000408047291 */ /* 0x002fe4000f8ec0ff */
[----:B------:R-:W-:-:S04]  /*36e0*/  ULEA UR5, UR8, UR5, 0x18 ;  /* 0x0000000508057291 */ /* 0x000fc8000f8ec0ff */
[C---:B------:R-:W-:Y:S02]  /*36f0*/  LEA R17, R8.reuse, UR4, 0x2 ;  /* 0x0000000408117c11 */ /* 0x040fe4000f8e10ff */
[----:B------:R-:W-:-:S07]  /*3700*/  LEA R18, R8, UR5, 0x2 ;  /* 0x0000000508127c11 */ /* 0x000fce000f8e10ff */
.L_x_61:
[C---:B------:R-:W-:Y:S01]  /*3710*/  ISETP.GE.AND P0, PT, R19.reuse, R5, PT ;  /* 0x000000051300720c */ /* 0x040fe20003f06270 */
[----:B---3--:R-:W-:-:S04]  /*3720*/  IMAD.WIDE R8, R19, 0x4, R12 ;  /* 0x0000000413087825 */ /* 0x008fc800078e020c */
[----:B--2---:R-:W-:-:S08]  /*3730*/  IMAD.WIDE R14, R19, 0x4, R10 ;  /* 0x00000004130e7825 */ /* 0x004fd000078e020a */
[----:B------:R-:W2:Y:S04]  /*3740*/  @!P0 LDG.E R9, desc[UR6][R8.64] ;  /* 0x0000000608098981 */ /* 0x000ea8000c1e1900 */
[----:B------:R-:W3:Y:S01]  /*3750*/  @!P0 LDG.E R14, desc[UR6][R14.64] ;  /* 0x000000060e0e8981 */ /* 0x000ee2000c1e1900 */
[----:B------:R-:W-:Y:S02]  /*3760*/  IADD3 R20, PT, PT, R20, 0x1, RZ ;  /* 0x0000000114147810 */ /* 0x000fe40007ffe0ff */
[----:B------:R-:W-:Y:S01]  /*3770*/  IADD3 R19, PT, PT, R19, 0x20, RZ ;  /* 0x0000002013137810 */ /* 0x000fe20007ffe0ff */
[----:B--2---:R1:W-:Y:S04]  /*3780*/  @!P0 STS [R18], R9 ;  /* 0x0000000912008388 */ /* 0x0043e80000000800 */
[----:B---3--:R2:W-:Y:S01]  /*3790*/  @!P0 STS [R17], R14 ;  /* 0x0000000e11008388 */ /* 0x0085e20000000800 */
[----:B------:R-:W-:Y:S01]  /*37a0*/  ISETP.NE.AND P0, PT, R20, RZ, PT ;  /* 0x000000ff1400720c */ /* 0x000fe20003f05270 */
[----:B-1----:R-:W-:Y:S01]  /*37b0*/  VIADD R18, R18, 0x80 ;  /* 0x0000008012127836 */ /* 0x002fe20000000000 */
[----:B--2---:R-:W-:-:S11]  /*37c0*/  IADD3 R17, PT, PT, R17, 0x80, RZ ;  /* 0x0000008011117810 */ /* 0x004fd60007ffe0ff */
[----:B------:R-:W-:Y:S05]  /*37d0*/  @P0 BRA `(.L_x_61) ;  /* 0xfffffffc00cc0947 */ /* 0x000fea000383ffff */
.L_x_60:
[----:B------:R-:W-:Y:S05]  /*37e0*/  @!P1 BRA `(.L_x_59) ;  /* 0x0000000400009947 */ /* 0x000fea0003800000 */
[----:B------:R-:W1:Y:S01]  /*37f0*/  S2UR UR8, SR_CgaCtaId ;  /* 0x00000000000879c3 */ /* 0x000e620000008800 */
[----:B------:R-:W-:Y:S01]  /*3800*/  UMOV UR4, 0x400 ;  /* 0x0000040000047882 */ /* 0x000fe20000000000 */
[----:B------:R-:W-:Y:S01]  /*3810*/  IADD3 R7, PT, PT, R6, R7, R16 ;  /* 0x0000000706077210 */ /* 0x000fe20007ffe010 */
[----:B------:R-:W-:Y:S01]  /*3820*/  UIADD3 UR5, UPT, UPT, UR4, 0x520, URZ ;  /* 0x0000052004057890 */ /* 0x000fe2000fffe0ff */
[----:B------:R-:W-:Y:S01]  /*3830*/  VIADD R24, R16, 0x40 ;  /* 0x0000004010187836 */ /* 0x000fe20000000000 */
[----:B------:R-:W-:Y:S01]  /*3840*/  UIADD3 UR4, UPT, UPT, UR4, 0x7a0, URZ ;  /* 0x000007a004047890 */ /* 0x000fe2000fffe0ff */
[----:B------:R-:W-:Y:S01]  /*3850*/  IADD3 R6, PT, PT, -R4, R7, RZ ;  /* 0x0000000704067210 */ /* 0x000fe20007ffe1ff */
[C---:B------:R-:W-:Y:S01]  /*3860*/  VIADD R9, R7.reuse, 0x60 ;  /* 0x0000006007097836 */ /* 0x040fe20000000000 */
[----:B------:R-:W-:Y:S02]  /*3870*/  IADD3 R8, PT, PT, R7, 0x40, RZ ;  /* 0x0000004007087810 */ /* 0x000fe40007ffe0ff */
[----:B------:R-:W-:-:S02]  /*3880*/  LEA R23, R6, 0x100, 0x2 ;  /* 0x0000010006177811 */ /* 0x000fc400078e10ff */
[----:B------:R-:W-:Y:S01]  /*3890*/  IADD3 R6, PT, PT, R7, 0x20, RZ ;  /* 0x0000002007067810 */ /* 0x000fe20007ffe0ff */
[----:B-1----:R-:W-:Y:S02]  /*38a0*/  ULEA UR5, UR8, UR5, 0x18 ;  /* 0x0000000508057291 */ /* 0x002fe4000f8ec0ff */
[----:B------:R-:W-:-:S04]  /*38b0*/  ULEA UR4, UR8, UR4, 0x18 ;  /* 0x0000000408047291 */ /* 0x000fc8000f8ec0ff */
[C---:B------:R-:W-:Y:S02]  /*38c0*/  IADD3 R22, PT, PT, R23.reuse, UR5, RZ ;  /* 0x0000000517167c10 */ /* 0x040fe4000fffe0ff */
[----:B------:R-:W-:-:S07]  /*38d0*/  IADD3 R23, PT, PT, R23, UR4, RZ ;  /* 0x0000000417177c10 */ /* 0x000fce000fffe0ff */
.L_x_62:
[C---:B------:R-:W-:Y:S01]  /*38e0*/  ISETP.GE.AND P0, PT, R7.reuse, R5, PT ;  /* 0x000000050700720c */ /* 0x040fe20003f06270 */
[C---:B------:R-:W-:Y:S01]  /*38f0*/  VIADD R12, R7.reuse, 0x20 ;  /* 0x00000020070c7836 */ /* 0x040fe20000000000 */
[----:B------:R-:W-:-:S04]  /*3900*/  IADD3 R14, PT, PT, R7, 0x60, RZ ;  /* 0x00000060070e7810 */ /* 0x000fc80007ffe0ff */
[-C--:B------:R-:W-:Y:S02]  /*3910*/  ISETP.GE.AND P1, PT, R12, R5.reuse, PT ;  /* 0x000000050c00720c */ /* 0x080fe40003f26270 */
[C---:B------:R-:W-:Y:S02]  /*3920*/  IADD3 R12, PT, PT, R7.reuse, 0x40, RZ ;  /* 0x00000040070c7810 */ /* 0x040fe40007ffe0ff */
[-C--:B------:R-:W-:Y:S02]  /*3930*/  ISETP.GE.AND P3, PT, R14, R5.reuse, PT ;  /* 0x000000050e00720c */ /* 0x080fe40003f66270 */
        /* <DEDUP_REMOVED lines=25> */
[C---:B-1----:R-:W-:Y:S01]  /*3ad0*/  VIADD R16, R24.reuse, 0x40 ;  /* 0x0000004018107836 */ /* 0x042fe20000000000 */
[----:B------:R-:W-:Y:S01]  /*3ae0*/  IADD3 R24, PT, PT, R24, 0x80, RZ ;  /* 0x0000008018187810 */ /* 0x000fe20007ffe0ff */
[----:B------:R-:W-:Y:S01]  /*3af0*/  VIADD R6, R6, 0x80 ;  /* 0x0000008006067836 */ /* 0x000fe20000000000 */
[----:B------:R-:W-:Y:S02]  /*3b00*/  IADD3 R7, PT, PT, R7, 0x80, RZ ;  /* 0x0000008007077810 */ /* 0x000fe40007ffe0ff */
        /* <DEDUP_REMOVED lines=11> */
[----:B0-----:R-:W-:Y:S01]  /*3bc0*/  VIADD R22, R22, 0x200 ;  /* 0x0000020016167836 */ /* 0x001fe20000000000 */
[----:B-1----:R-:W-:Y:S01]  /*3bd0*/  IADD3 R23, PT, PT, R23, 0x200, RZ ;  /* 0x0000020017177810 */ /* 0x002fe20007ffe0ff */
[----:B------:R-:W-:Y:S06]  /*3be0*/  @!P0 BRA `(.L_x_62) ;  /* 0xfffffffc003c8947 */ /* 0x000fec000383ffff */
.L_x_59:
[----:B------:R-:W-:Y:S01]  /*3bf0*/  ISETP.GE.AND P0, PT, R0, R2, PT ;  /* 0x000000020000720c */ /* 0x000fe20003f06270 */
[----:B------:R-:W-:Y:S01]  /*3c00*/  BSSY.RECONVERGENT B0, `(.L_x_63) ;  /* 0x00000bd000007945 */ /* 0x000fe20003800200 */
[----:B------:R-:W-:-:S11]  /*3c10*/  CS2R R6, SRZ ;  /* 0x0000000000067805 */ /* 0x000fd6000001ff00 */
[----:B------:R-:W-:Y:S05]  /*3c20*/  @P0 BRA `(.L_x_64) ;  /* 0x0000000800e80947 */ /* 0x000fea0003800000 */
[----:B------:R-:W-:Y:S01]  /*3c30*/  IADD3 R5, PT, PT, R2, -R0, RZ ;  /* 0x8000000002057210 */ /* 0x000fe20007ffe0ff */
[----:B0-----:R-:W-:Y:S01]  /*3c40*/  IMAD.IADD R2, R0, 0x1, -R2 ;  /* 0x0000000100027824 */ /* 0x001fe200078e0a02 */
[----:B------:R-:W-:Y:S01]  /*3c50*/  BSSY.RECONVERGENT B1, `(.L_x_65) ;  /* 0x0000054000017945 */ /* 0x000fe20003800200 */
[----:B------:R-:W-:Y:S02]  /*3c60*/  CS2R R6, SRZ ;  /* 0x0000000000067805 */ /* 0x000fe4000001ff00 */
[----:B------:R-:W-:Y:S02]  /*3c70*/  LOP3.LUT R27, R5, 0x7, RZ, 0xc0, !PT ;  /* 0x00000007051b7812 */ /* 0x000fe400078ec0ff */
[----:B------:R-:W-:Y:S02]  /*3c80*/  ISETP.GT.U32.AND P0, PT, R2, -0x8, PT ;  /* 0xfffffff80200780c */ /* 0x000fe40003f04070 */
[----:B------:R-:W-:-:S11]  /*3c90*/  ISETP.NE.AND P1, PT, R27, RZ, PT ;  /* 0x000000ff1b00720c */ /* 0x000fd60003f25270 */
[----:B------:R-:W-:Y:S05]  /*3ca0*/  @P0 BRA `(.L_x_66) ;  /* 0x0000000400380947 */ /* 0x000fea0003800000 */
[----:B------:R-:W0:Y:S01]  /*3cb0*/  S2R R11, SR_CgaCtaId ;  /* 0x00000000000b7919 */ /* 0x000e220000008800 */
[----:B------:R-:W-:Y:S02]  /*3cc0*/  SHF.L.U32 R9, R4, 0x2, RZ ;  /* 0x0000000204097819 */ /* 0x000fe400000006ff */
[----:B------:R-:W-:Y:S02]  /*3cd0*/  MOV R2, 0x400 ;  /* 0x0000040000027802 */ /* 0x000fe40000000f00 */
[----:B------:R-:W-:Y:S01]  /*3ce0*/  LOP3.LUT R26, R5, 0xfffffff8, RZ, 0xc0, !PT ;  /* 0xfffffff8051a7812 */ /* 0x000fe200078ec0ff */
[----:B------:R-:W-:Y:S01]  /*3cf0*/  IMAD R9, R0, 0x4, -R9 ;  /* 0x0000000400097824 */ /* 0x000fe200078e0a09 */
[C---:B------:R-:W-:Y:S02]  /*3d00*/  IADD3 R6, PT, PT, R2.reuse, 0x520, RZ ;  /* 0x0000052002067810 */ /* 0x040fe40007ffe0ff */
[C---:B------:R-:W-:Y:S01]  /*3d10*/  IADD3 R8, PT, PT, R2.reuse, 0x7a0, RZ ;  /* 0x000007a002087810 */ /* 0x040fe20007ffe0ff */
[----:B------:R-:W-:Y:S01]  /*3d20*/  VIADD R9, R9, 0x10 ;  /* 0x0000001009097836 */ /* 0x000fe20000000000 */
[----:B------:R-:W-:-:S02]  /*3d30*/  IADD3 R24, PT, PT, R2, 0x458, RZ ;  /* 0x0000045802187810 */ /* 0x000fc40007ffe0ff */
[----:B------:R-:W-:Y:S02]  /*3d40*/  IADD3 R26, PT, PT, -R26, RZ, RZ ;  /* 0x000000ff1a1a7210 */ /* 0x000fe40007ffe1ff */
[C---:B0-----:R-:W-:Y:S02]  /*3d50*/  LEA R6, R11.reuse, R6, 0x18 ;  /* 0x000000060b067211 */ /* 0x041fe400078ec0ff */
[C---:B------:R-:W-:Y:S02]  /*3d60*/  LEA R8, R11.reuse, R8, 0x18 ;  /* 0x000000080b087211 */ /* 0x040fe400078ec0ff */
[-C--:B------:R-:W-:Y:S01]  /*3d70*/  IADD3 R2, PT, PT, R6, R9.reuse, RZ ;  /* 0x0000000906027210 */ /* 0x080fe20007ffe0ff */
[----:B------:R-:W-:Y:S01]  /*3d80*/  IMAD.MOV.U32 R6, RZ, RZ, RZ ;  /* 0x000000ffff067224 */ /* 0x000fe200078e00ff */
[----:B------:R-:W-:Y:S02]  /*3d90*/  LEA R24, R11, R24, 0x18 ;  /* 0x000000180b187211 */ /* 0x000fe400078ec0ff */
[----:B------:R-:W-:-:S07]  /*3da0*/  IADD3 R25, PT, PT, R8, R9, RZ ;  /* 0x0000000908197210 */ /* 0x000fce0007ffe0ff */
.L_x_67:
[----:B------:R-:W-:Y:S01]  /*3db0*/  LDS R8, [R2+-0x10] ;  /* 0xfffff00002087984 */ /* 0x000fe20000000800 */
[----:B------:R-:W-:Y:S02]  /*3dc0*/  IADD3 R26, PT, PT, R26, 0x8, RZ ;  /* 0x000000081a1a7810 */ /* 0x000fe40007ffe0ff */
[----:B------:R-:W-:Y:S01]  /*3dd0*/  IADD3 R0, PT, PT, R0, 0x8, RZ ;  /* 0x0000000800007810 */ /* 0x000fe20007ffe0ff */
[----:B------:R-:W0:Y:S01]  /*3de0*/  LDS R9, [R25+-0x10] ;  /* 0xfffff00019097984 */ /* 0x000e220000000800 */
[----:B------:R-:W-:-:S03]  /*3df0*/  ISETP.NE.AND P0, PT, R26, RZ, PT ;  /* 0x000000ff1a00720c */ /* 0x000fc60003f05270 */
        /* <DEDUP_REMOVED lines=17> */
[----:B--2---:R-:W-:Y:S02]  /*3f10*/  IMAD R11, R10, 0x5, R11 ;  /* 0x000000050a0b7824 */ /* 0x004fe400078e020b */
[----:B------:R-:W-:Y:S01]  /*3f20*/  IMAD R10, R23, 0x8, R24 ;  /* 0x00000008170a7824 */ /* 0x000fe200078e0218 */
[----:B------:R-:W2:Y:S01]  /*3f30*/  LDS.64 R8, [R9] ;  /* 0x0000000009087984 */ /* 0x000ea20000000a00 */
[----:B-1----:R-:W-:Y:S02]  /*3f40*/  VIADD R2, R2, 0x20 ;  /* 0x0000002002027836 */ /* 0x002fe40000000000 */
[----:B---3--:R-:W-:Y:S01]  /*3f50*/  IMAD R21, R20, 0x5, R21 ;  /* 0x0000000514157824 */ /* 0x008fe200078e0215 */
[----:B------:R-:W-:-:S02]  /*3f60*/  LEA R20, R11, R24, 0x3 ;  /* 0x000000180b147211 */ /* 0x000fc400078e18ff */
[----:B------:R-:W1:Y:S01]  /*3f70*/  LDS.64 R10, [R10] ;  /* 0x000000000a0a7984 */ /* 0x000e620000000a00 */
[----:B------:R-:W-:Y:S02]  /*3f80*/  IADD3 R25, PT, PT, R25, 0x20, RZ ;  /* 0x0000002019197810 */ /* 0x000fe40007ffe0ff */
[----:B------:R-:W-:Y:S01]  /*3f90*/  LEA R28, R21, R24, 0x3 ;  /* 0x00000018151c7211 */ /* 0x000fe200078e18ff */
[----:B----4-:R-:W-:Y:S02]  /*3fa0*/  IMAD R23, R13, 0x5, R12 ;  /* 0x000000050d177824 */ /* 0x010fe400078e020c */
[----:B------:R3:W4:Y:S02]  /*3fb0*/  LDS.64 R12, [R20] ;  /* 0x00000000140c7984 */ /* 0x0007240000000a00 */
[----:B------:R-:W-:Y:S02]  /*3fc0*/  IMAD R23, R23, 0x8, R24 ;  /* 0x0000000817177824 */ /* 0x000fe400078e0218 */
[----:B-----5:R-:W-:-:S02]  /*3fd0*/  IMAD R21, R14, 0x5, R15 ;  /* 0x000000050e157824 */ /* 0x020fc400078e020f */
[----:B------:R-:W5:Y:S03]  /*3fe0*/  LDS.64 R14, [R28] ;  /* 0x000000001c0e7984 */ /* 0x000f660000000a00 */
[-C--:B------:R-:W-:Y:S01]  /*3ff0*/  LEA R21, R21, R24.reuse, 0x3 ;  /* 0x0000001815157211 */ /* 0x080fe200078e18ff */
[----:B0-----:R-:W-:Y:S02]  /*4000*/  IMAD R29, R16, 0x5, R17 ;  /* 0x00000005101d7824 */ /* 0x001fe400078e0211 */
[----:B------:R-:W0:Y:S03]  /*4010*/  LDS.64 R16, [R23] ;  /* 0x0000000017107984 */ /* 0x000e260000000a00 */
[----:B---3--:R-:W-:Y:S01]  /*4020*/  LEA R20, R29, R24, 0x3 ;  /* 0x000000181d147211 */ /* 0x008fe200078e18ff */
[----:B------:R-:W-:-:S02]  /*4030*/  IMAD R22, R18, 0x5, R19 ;  /* 0x0000000512167824 */ /* 0x000fc400078e0213 */
[----:B------:R-:W3:Y:S02]  /*4040*/  LDS.64 R18, [R21] ;  /* 0x0000000015127984 */ /* 0x000ee40000000a00 */
[----:B------:R-:W-:Y:S02]  /*4050*/  IMAD R22, R22, 0x8, R24 ;  /* 0x0000000816167824 */ /* 0x000fe400078e0218 */
[----:B--2---:R-:W-:Y:S01]  /*4060*/  FADD R29, R8, R6 ;  /* 0x00000006081d7221 */ /* 0x004fe20000000000 */
[----:B------:R-:W2:Y:S01]  /*4070*/  LDS.64 R20, [R20] ;  /* 0x0000000014147984 */ /* 0x000ea20000000a00 */
[----:B------:R-:W-:-:S03]  /*4080*/  FADD R6, R9, R7 ;  /* 0x0000000709067221 */ /* 0x000fc60000000000 */
        /* <DEDUP_REMOVED lines=16> */
.L_x_66:
[----:B------:R-:W-:Y:S05]  /*4190*/  BSYNC.RECONVERGENT B1 ;  /* 0x0000000000017941 */ /* 0x000fea0003800200 */
.L_x_65:
        /* <DEDUP_REMOVED lines=10> */
[----:B------:R-:W-:Y:S01]  /*4240*/  VIADD R0, R0, 0x4 ;  /* 0x0000000400007836 */ /* 0x000fe20000000000 */
        /* <DEDUP_REMOVED lines=35> */
.L_x_69:
[----:B------:R-:W-:Y:S05]  /*4480*/  BSYNC.RECONVERGENT B1 ;  /* 0x0000000000017941 */ /* 0x000fea0003800200 */
.L_x_68:
        /* <DEDUP_REMOVED lines=32> */
.L_x_71:
[----:B------:R-:W-:Y:S05]  /*4690*/  BSYNC.RECONVERGENT B1 ;  /* 0x0000000000017941 */ /* 0x000fea0003800200 */
.L_x_70:
[----:B------:R-:W-:Y:S05]  /*46a0*/  @P1 BRA `(.L_x_64) ;  /* 0x0000000000481947 */ /* 0x000fea0003800000 */
[----:B------:R-:W0:Y:S01]  /*46b0*/  S2UR UR8, SR_CgaCtaId ;  /* 0x00000000000879c3 */ /* 0x000e220000008800 */
[----:B------:R-:W-:Y:S01]  /*46c0*/  UMOV UR4, 0x400 ;  /* 0x0000040000047882 */ /* 0x000fe20000000000 */
[----:B------:R-:W-:Y:S01]  /*46d0*/  IMAD.IADD R0, R0, 0x1, -R4 ;  /* 0x0000000100007824 */ /* 0x000fe200078e0a04 */
        /* <DEDUP_REMOVED lines=15> */
.L_x_64:
[----:B------:R-:W-:Y:S05]  /*47d0*/  BSYNC.RECONVERGENT B0 ;  /* 0x0000000000007941 */ /* 0x000fea0003800200 */
.L_x_63:
        /* <DEDUP_REMOVED lines=10> */
.L_x_42:
[----:B------:R-:W-:Y:S01]  /*4880*/  HFMA2 R11, -RZ, RZ, 0, 0 ;  /* 0x00000000ff0b7431 */ /* 0x000fe200000001ff */
[----:B-----5:R-:W-:Y:S01]  /*4890*/  MOV R10, R0 ;  /* 0x00000000000a7202 */ /* 0x020fe20000000f00 */
[----:B------:R-:W-:Y:S01]  /*48a0*/  IMAD.MOV.U32 R12, RZ, RZ, 0x1f ;  /* 0x0000001fff0c7424 */ /* 0x000fe200078e00ff */
[----:B0-----:R-:W-:-:S07]  /*48b0*/  MOV R9, 0xffffffff ;  /* 0xffffffff00097802 */ /* 0x001fce0000000f00 */
[----:B------:R-:W-:Y:S05]  /*48c0*/  WARPSYNC.COLLECTIVE R9, `(.L_x_72) ;  /* 0x0000000009087348 */ /* 0x000fea0003c00000 */
[----:B------:R0:W1:Y:S02]  /*48d0*/  SHFL.IDX P0, R5, R10, R11, R12 ;  /* 0x0000000b0a057389 */ /* 0x000064000000000c */
[----:B01----:R-:W-:Y:S05]  /*48e0*/  ENDCOLLECTIVE ;  /* 0x000000000000791b */ /* 0x003fea0003800000 */
.L_x_72:
[----:B------:R-:W-:Y:S02]  /*48f0*/  HFMA2 R11, -RZ, RZ, 0, 1.847743988037109375e-06 ;  /* 0x0000001fff0b7431 */ /* 0x000fe400000001ff */
[----:B------:R-:W-:Y:S01]  /*4900*/  IMAD.MOV.U32 R10, RZ, RZ, R2 ;  /* 0x000000ffff0a7224 */ /* 0x000fe200078e0002 */
[----:B------:R-:W-:-:S07]  /*4910*/  MOV R4, R5 ;  /* 0x0000000500047202 */ /* 0x000fce0000000f00 */
[----:B------:R-:W-:Y:S05]  /*4920*/  WARPSYNC.COLLECTIVE R9, `(.L_x_73) ;  /* 0x0000000009087348 */ /* 0x000fea0003c00000 */
[----:B------:R0:W1:Y:S02]  /*4930*/  SHFL.IDX P0, R5, R10, R11, R12 ;  /* 0x0000000b0a057389 */ /* 0x000064000000000c */
[----:B01----:R-:W-:Y:S05]  /*4940*/  ENDCOLLECTIVE ;  /* 0x000000000000791b */ /* 0x003fea0003800000 */
.L_x_73:
[----:B------:R-:W-:Y:S05]  /*4950*/  BRA `(.L_x_74) ;  /* 0xffffffd400bc7947 */ /* 0x000fea000383ffff */
.L_x_58:
[----:B------:R-:W-:Y:S01]  /*4960*/  HFMA2 R12, -RZ, RZ, 0, 1.847743988037109375e-06 ;  /* 0x0000001fff0c7431 */ /* 0x000fe200000001ff */
[----:B-----5:R-:W-:Y:S01]  /*4970*/  MOV R10, R0 ;  /* 0x00000000000a7202 */ /* 0x020fe20000000f00 */
[----:B------:R-:W-:Y:S01]  /*4980*/  IMAD.MOV.U32 R11, RZ, RZ, RZ ;  /* 0x000000ffff0b7224 */ /* 0x000fe200078e00ff */
[----:B0-----:R-:W-:-:S07]  /*4990*/  MOV R9, 0xffffffff ;  /* 0xffffffff00097802 */ /* 0x001fce0000000f00 */
[----:B------:R-:W-:Y:S05]  /*49a0*/  WARPSYNC.COLLECTIVE R9, `(.L_x_75) ;  /* 0x0000000009087348 */ /* 0x000fea0003c00000 */
[----:B------:R0:W1:Y:S02]  /*49b0*/  SHFL.IDX P0, R5, R10, R11, R12 ;  /* 0x0000000b0a057389 */ /* 0x000064000000000c */
[----:B01----:R-:W-:Y:S05]  /*49c0*/  ENDCOLLECTIVE ;  /* 0x000000000000791b */ /* 0x003fea0003800000 */
.L_x_75:
[----:B------:R-:W-:Y:S01]  /*49d0*/  HFMA2 R11, -RZ, RZ, 0, 1.847743988037109375e-06 ;  /* 0x0000001fff0b7431 */ /* 0x000fe200000001ff */
[----:B------:R-:W-:Y:S01]  /*49e0*/  MOV R10, R2 ;  /* 0x00000002000a7202 */ /* 0x000fe20000000f00 */
[----:B------:R-:W-:-:S07]  /*49f0*/  IMAD.MOV.U32 R4, RZ, RZ, R5 ;  /* 0x000000ffff047224 */ /* 0x000fce00078e0005 */
[----:B------:R-:W-:Y:S05]  /*4a00*/  WARPSYNC.COLLECTIVE R9, `(.L_x_76) ;  /* 0x0000000009087348 */ /* 0x000fea0003c00000 */
[----:B------:R0:W1:Y:S02]  /*4a10*/  SHFL.IDX P0, R5, R10, R11, R12 ;  /* 0x0000000b0a057389 */ /* 0x000064000000000c */
[----:B01----:R-:W-:Y:S05]  /*4a20*/  ENDCOLLECTIVE ;  /* 0x000000000000791b */ /* 0x003fea0003800000 */
.L_x_76:
[----:B------:R-:W-:Y:S05]  /*4a30*/  BRA `(.L_x_77) ;  /* 0xffffffe800c87947 */ /* 0x000fea000383ffff */
.L_x_78:
        /* <DEDUP_REMOVED lines=12> */
.L_x_107:


//--------------------- .text._Z16sumAlongFeaturesPfPKfiii --------------------------
	.section	.text._Z16sumAlongFeaturesPfPKfiii,"ax",@progbits
	.align	128
        .global         _Z16sumAlongFeaturesPfPKfiii
        .type           _Z16sumAlongFeaturesPfPKfiii,@function
        .size           _Z16sumAlongFeaturesPfPKfiii,(.L_x_108 - _Z16sumAlongFeaturesPfPKfiii)
        .other          _Z16sumAlongFeaturesPfPKfiii,@"STO_CUDA_ENTRY STV_DEFAULT"
_Z16sumAlongFeaturesPfPKfiii:
.text._Z16sumAlongFeaturesPfPKfiii:
[----:B------:R-:W-:Y:S01]  /*0000*/  LDC R1, c[0x0][0x37c] ;  /* 0x0000df00ff017b82 */ /* 0x000fe20000000800 */
[----:B------:R-:W0:Y:S01]  /*0010*/  S2R R0, SR_CTAID.X ;  /* 0x0000000000007919 */ /* 0x000e220000002500 */
[----:B------:R-:W1:Y:S06]  /*0020*/  LDCU UR4, c[0x0][0x360] ;  /* 0x00006c00ff0477ac */ /* 0x000e6c0008000800 */
[----:B------:R-:W2:Y:S01]  /*0030*/  LDC.64 R2, c[0x0][0x390] ;  /* 0x0000e400ff027b82 */ /* 0x000ea20000000a00 */
[----:B------:R-:W3:Y:S01]  /*0040*/  S2R R5, SR_CTAID.Y ;  /* 0x0000000000057919 */ /* 0x000ee20000002600 */
[----:B------:R-:W3:Y:S01]  /*0050*/  LDCU UR5, c[0x0][0x364] ;  /* 0x00006c80ff0577ac */ /* 0x000ee20008000800 */
[----:B------:R-:W3:Y:S01]  /*0060*/  S2R R4, SR_TID.Y ;  /* 0x0000000000047919 */ /* 0x000ee20000002200 */
[----:B------:R-:W1:Y:S01]  /*0070*/  S2R R7, SR_TID.X ;  /* 0x0000000000077919 */ /* 0x000e620000002100 */
[----:B0-----:R-:W-:-:S04]  /*0080*/  SHF.L.U32 R0, R0, 0x8, RZ ;  /* 0x0000000800007819 */ /* 0x001fc800000006ff */
[----:B------:R-:W-:Y:S01]  /*0090*/  SHF.R.S32.HI R0, RZ, 0x8, R0 ;  /* 0x00000008ff007819 */ /* 0x000fe20000011400 */
[----:B---3--:R-:W-:-:S04]  /*00a0*/  IMAD R5, R5, UR5, R4 ;  /* 0x0000000505057c24 */ /* 0x008fc8000f8e0204 */
[----:B-1----:R-:W-:Y:S01]  /*00b0*/  IMAD R0, R0, UR4, R7 ;  /* 0x0000000400007c24 */ /* 0x002fe2000f8e0207 */
[----:B--2---:R-:W-:-:S04]  /*00c0*/  ISETP.GE.AND P0, PT, R5, R2, PT ;  /* 0x000000020500720c */ /* 0x004fc80003f06270 */
[----:B------:R-:W-:-:S13]  /*00d0*/  ISETP.GE.OR P0, PT, R0, R3, P0 ;  /* 0x000000030000720c */ /* 0x000fda0000706670 */
[----:B------:R-:W-:Y:S05]  /*00e0*/  @P0 EXIT ;  /* 0x000000000000094d */ /* 0x000fea0003800000 */
[----:B------:R-:W0:Y:S01]  /*00f0*/  LDC.64 R10, c[0x0][0x388] ;  /* 0x0000e200ff0a7b82 */ /* 0x000e220000000a00 */
[----:B------:R-:W1:Y:S01]  /*0100*/  LDCU.64 UR8, c[0x0][0x358] ;  /* 0x00006b00ff0877ac */ /* 0x000e620008000a00 */
[----:B------:R-:W-:Y:S02]  /*0110*/  SHF.L.U32 R2, R2, 0x8, RZ ;  /* 0x0000000802027819 */ /* 0x000fe400000006ff */
[----:B------:R-:W-:Y:S01]  /*0120*/  SHF.L.U32 R0, R0, 0x8, RZ ;  /* 0x0000000800007819 */ /* 0x000fe200000006ff */
[----:B------:R-:W2:Y:S01]  /*0130*/  LDCU UR5, c[0x0][0x398] ;  /* 0x00007300ff0577ac */ /* 0x000ea20008000800 */
[----:B------:R-:W-:Y:S02]  /*0140*/  SHF.R.S32.HI R4, RZ, 0x8, R2 ;  /* 0x00000008ff047819 */ /* 0x000fe40000011402 */
[----:B------:R-:W-:-:S05]  /*0150*/  SHF.R.S32.HI R0, RZ, 0x8, R0 ;  /* 0x00000008ff007819 */ /* 0x000fca0000011400 */
[----:B------:R-:W-:-:S04]  /*0160*/  IMAD R0, R4, R0, R5 ;  /* 0x0000000004007224 */ /* 0x000fc800078e0205 */
[----:B0-----:R-:W-:-:S05]  /*0170*/  IMAD.WIDE R10, R0, 0x4, R10 ;  /* 0x00000004000a7825 */ /* 0x001fca00078e020a */
[----:B-1----:R0:W5:Y:S01]  /*0180*/  LDG.E R2, desc[UR8][R10.64] ;  /* 0x000000080a027981 */ /* 0x002162000c1e1900 */
[----:B--2---:R-:W-:Y:S01]  /*0190*/  UISETP.GE.AND UP0, UPT, UR5, 0x2, UPT ;  /* 0x000000020500788c */ /* 0x004fe2000bf06270 */
[----:B------:R-:W-:-:S04]  /*01a0*/  SHF.L.U32 R3, R3, 0x8, RZ ;  /* 0x0000000803037819 */ /* 0x000fc800000006ff */
[----:B------:R-:W-:-:S05]  /*01b0*/  SHF.R.S32.HI R3, RZ, 0x8, R3 ;  /* 0x00000008ff037819 */ /* 0x000fca0000011403 */
[----:B------:R-:W-:Y:S01]  /*01c0*/  IMAD R3, R4, R3, RZ ;  /* 0x0000000304037224 */ /* 0x000fe200078e02ff */
[----:B0-----:R-:W-:Y:S06]  /*01d0*/  BRA.U !UP0, `(.L_x_79) ;  /* 0x0000000508dc7547 */ /* 0x001fec000b800000 */
[----:B------:R-:W-:Y:S01]  /*01e0*/  UIADD3 UR4, UPT, UPT, UR5, -0x1, URZ ;  /* 0xffffffff05047890 */ /* 0x000fe2000fffe0ff */
[----:B------:R-:W-:Y:S01]  /*01f0*/  MOV R4, R3 ;  /* 0x0000000300047202 */ /* 0x000fe20000000f00 */
[----:B------:R-:W-:Y:S02]  /*0200*/  UIADD3 UR5, UPT, UPT, UR5, -0x2, URZ ;  /* 0xfffffffe05057890 */ /* 0x000fe4000fffe0ff */
[----:B------:R-:W-:Y:S02]  /*0210*/  ULOP3.LUT UR6, UR4, 0xf, URZ, 0xc0, !UPT ;  /* 0x0000000f04067892 */ /* 0x000fe4000f8ec0ff */
[----:B------:R-:W-:Y:S02]  /*0220*/  UISETP.GE.U32.AND UP1, UPT, UR5, 0xf, UPT ;  /* 0x0000000f0500788c */ /* 0x000fe4000bf26070 */
[----:B------:R-:W-:-:S07]  /*0230*/  UISETP.NE.AND UP0, UPT, UR6, URZ, UPT ;  /* 0x000000ff0600728c */ /* 0x000fce000bf05270 */
[----:B------:R-:W-:Y:S05]  /*0240*/  BRA.U !UP1, `(.L_x_80) ;  /* 0x0000000109dc7547 */ /* 0x000fea000b800000 */
[----:B------:R-:W-:Y:S01]  /*0250*/  ULOP3.LUT UR5, UR4, 0xfffffff0, URZ, 0xc0, !UPT ;  /* 0xfffffff004057892 */ /* 0x000fe2000f8ec0ff */
[----:B------:R-:W-:-:S03]  /*0260*/  MOV R4, R3 ;  /* 0x0000000300047202 */ /* 0x000fc60000000f00 */
[----:B------:R-:W-:-:S12]  /*0270*/  UIADD3 UR5, UPT, UPT, -UR5, URZ, URZ ;  /* 0x000000ff05057290 */ /* 0x000fd8000fffe1ff */
.L_x_81:
[----:B------:R-:W-:-:S05]  /*0280*/  IMAD.WIDE R20, R4, 0x4, R10 ;  /* 0x0000000404147825 */ /* 0x000fca00078e020a */
[----:B------:R-:W2:Y:S01]  /*0290*/  LDG.E R5, desc[UR8][R20.64] ;  /* 0x0000000814057981 */ /* 0x000ea2000c1e1900 */
[----:B------:R-:W-:-:S04]  /*02a0*/  IMAD.WIDE R6, R3, 0x4, R20 ;  /* 0x0000000403067825 */ /* 0x000fc800078e0214 */
[C---:B------:R-:W-:Y:S02]  /*02b0*/  IMAD.WIDE R14, R3.reuse, 0x4, R6 ;  /* 0x00000004030e7825 */ /* 0x040fe400078e0206 */
[----:B------:R-:W3:Y:S02]  /*02c0*/  LDG.E R6, desc[UR8][R6.64] ;  /* 0x0000000806067981 */ /* 0x000ee4000c1e1900 */
[----:B------:R-:W-:-:S05]  /*02d0*/  IMAD.WIDE R24, R3, 0x4, R14 ;  /* 0x0000000403187825 */ /* 0x000fca00078e020e */
[----:B------:R-:W4:Y:S01]  /*02e0*/  LDG.E R8, desc[UR8][R24.64] ;  /* 0x0000000818087981 */ /* 0x000f22000c1e1900 */
[----:B------:R-:W-:-:S03]  /*02f0*/  IMAD.WIDE R26, R3, 0x4, R24 ;  /* 0x00000004031a7825 */ /* 0x000fc600078e0218 */
[----:B------:R0:W4:Y:S01]  /*0300*/  LDG.E R7, desc[UR8][R14.64] ;  /* 0x000000080e077981 */ /* 0x000122000c1e1900 */
[----:B------:R-:W-:-:S03]  /*0310*/  IMAD.WIDE R12, R3, 0x4, R26 ;  /* 0x00000004030c7825 */ /* 0x000fc600078e021a */
[----:B------:R-:W4:Y:S04]  /*0320*/  LDG.E R23, desc[UR8][R26.64] ;  /* 0x000000081a177981 */ /* 0x000f28000c1e1900 */
[----:B------:R1:W4:Y:S01]  /*0330*/  LDG.E R22, desc[UR8][R12.64] ;  /* 0x000000080c167981 */ /* 0x000322000c1e1900 */
[----:B------:R-:W-:-:S05]  /*0340*/  IMAD.WIDE R28, R3, 0x4, R12 ;  /* 0x00000004031c7825 */ /* 0x000fca00078e020c */
[----:B------:R1:W4:Y:S01]  /*0350*/  LDG.E R9, desc[UR8][R28.64] ;  /* 0x000000081c097981 */ /* 0x000322000c1e1900 */
[----:B------:R-:W-:-:S04]  /*0360*/  IMAD.WIDE R18, R3, 0x4, R28 ;  /* 0x0000000403127825 */ /* 0x000fc800078e021c */
[C---:B------:R-:W-:Y:S02]  /*0370*/  IMAD.WIDE R16, R3.reuse, 0x4, R18 ;  /* 0x0000000403107825 */ /* 0x040fe400078e0212 */
[----:B------:R-:W4:Y:S02]  /*0380*/  LDG.E R18, desc[UR8][R18.64] ;  /* 0x0000000812127981 */ /* 0x000f24000c1e1900 */
[C---:B0-----:R-:W-:Y:S02]  /*0390*/  IMAD.WIDE R14, R3.reuse, 0x4, R16 ;  /* 0x00000004030e7825 */ /* 0x041fe400078e0210 */
[----:B------:R-:W4:Y:S02]  /*03a0*/  LDG.E R16, desc[UR8][R16.64] ;  /* 0x0000000810107981 */ /* 0x000f24000c1e1900 */
[C---:B-1----:R-:W-:Y:S02]  /*03b0*/  IMAD.WIDE R12, R3.reuse, 0x4, R14 ;  /* 0x00000004030c7825 */ /* 0x042fe400078e020e */
[----:B------:R-:W4:Y:S02]  /*03c0*/  LDG.E R14, desc[UR8][R14.64] ;  /* 0x000000080e0e7981 */ /* 0x000f24000c1e1900 */
[----:B------:R-:W-:-:S04]  /*03d0*/  IMAD.WIDE R20, R3, 0x4, R12 ;  /* 0x0000000403147825 */ /* 0x000fc800078e020c */
[C---:B------:R-:W-:Y:S01]  /*03e0*/  IMAD.WIDE R24, R3.reuse, 0x4, R20 ;  /* 0x0000000403187825 */ /* 0x040fe200078e0214 */
[----:B------:R0:W4:Y:S04]  /*03f0*/  LDG.E R15, desc[UR8][R12.64] ;  /* 0x000000080c0f7981 */ /* 0x000128000c1e1900 */
[----:B------:R-:W4:Y:S01]  /*0400*/  LDG.E R20, desc[UR8][R20.64] ;  /* 0x0000000814147981 */ /* 0x000f22000c1e1900 */
[----:B------:R-:W-:-:S03]  /*0410*/  IMAD.WIDE R26, R3, 0x4, R24 ;  /* 0x00000004031a7825 */ /* 0x000fc600078e0218 */
[----:B------:R-:W4:Y:S01]  /*0420*/  LDG.E R24, desc[UR8][R24.64] ;  /* 0x0000000818187981 */ /* 0x000f22000c1e1900 */
[----:B------:R-:W-:-:S03]  /*0430*/  IMAD.WIDE R28, R3, 0x4, R26 ;  /* 0x00000004031c7825 */ /* 0x000fc600078e021a */
[----:B------:R-:W4:Y:S01]  /*0440*/  LDG.E R26, desc[UR8][R26.64] ;  /* 0x000000081a1a7981 */ /* 0x000f22000c1e1900 */
[----:B0-----:R-:W-:-:S03]  /*0450*/  IMAD.WIDE R12, R3, 0x4, R28 ;  /* 0x00000004030c7825 */ /* 0x001fc600078e021c */
[----:B------:R-:W4:Y:S04]  /*0460*/  LDG.E R28, desc[UR8][R28.64] ;  /* 0x000000081c1c7981 */ /* 0x000f28000c1e1900 */
[----:B------:R-:W4:Y:S01]  /*0470*/  LDG.E R17, desc[UR8][R12.64] ;  /* 0x000000080c117981 */ /* 0x000f22000c1e1900 */
[----:B------:R-:W-:-:S04]  /*0480*/  UIADD3 UR5, UPT, UPT, UR5, 0x10, URZ ;  /* 0x0000001005057890 */ /* 0x000fc8000fffe0ff */
[----:B------:R-:W-:Y:S01]  /*0490*/  UISETP.NE.AND UP1, UPT, UR5, URZ, UPT ;  /* 0x000000ff0500728c */ /* 0x000fe2000bf25270 */
[----:B------:R-:W-:Y:S01]  /*04a0*/  LEA R4, R3, R4, 0x4 ;  /* 0x0000000403047211 */ /* 0x000fe200078e20ff */
[----:B--2--5:R-:W-:-:S04]  /*04b0*/  FADD R5, R5, R2 ;  /* 0x0000000205057221 */ /* 0x024fc80000000000 */
[----:B---3--:R-:W-:-:S04]  /*04c0*/  FADD R6, R5, R6 ;  /* 0x0000000605067221 */ /* 0x008fc80000000000 */
[----:B----4-:R-:W-:-:S04]  /*04d0*/  FADD R7, R6, R7 ;  /* 0x0000000706077221 */ /* 0x010fc80000000000 */
[----:B------:R-:W-:-:S04]  /*04e0*/  FADD R8, R7, R8 ;  /* 0x0000000807087221 */ /* 0x000fc80000000000 */
        /* <DEDUP_REMOVED lines=11> */
[----:B------:R-:W-:Y:S01]  /*05a0*/  FADD R2, R28, R17 ;  /* 0x000000111c027221 */ /* 0x000fe20000000000 */
[----:B------:R-:W-:Y:S06]  /*05b0*/  BRA.U UP1, `(.L_x_81) ;  /* 0xfffffffd01307547 */ /* 0x000fec000b83ffff */
.L_x_80:
[----:B------:R-:W-:Y:S05]  /*05c0*/  BRA.U !UP0, `(.L_x_79) ;  /* 0x0000000108e07547 */ /* 0x000fea000b800000 */
[----:B------:R-:W-:Y:S02]  /*05d0*/  UISETP.GE.U32.AND UP0, UPT, UR6, 0x8, UPT ;  /* 0x000000080600788c */ /* 0x000fe4000bf06070 */
[----:B------:R-:W-:-:S04]  /*05e0*/  ULOP3.LUT UR5, UR4, 0x7, URZ, 0xc0, !UPT ;  /* 0x0000000704057892 */ /* 0x000fc8000f8ec0ff */
[----:B------:R-:W-:-:S03]  /*05f0*/  UISETP.NE.AND UP1, UPT, UR5, URZ, UPT ;  /* 0x000000ff0500728c */ /* 0x000fc6000bf25270 */
[----:B------:R-:W-:Y:S08]  /*0600*/  BRA.U !UP0, `(.L_x_82) ;  /* 0x0000000108647547 */ /* 0x000ff0000b800000 */
[----:B------:R-:W-:-:S04]  /*0610*/  IMAD.WIDE R6, R4, 0x4, R10 ;  /* 0x0000000404067825 */ /* 0x000fc800078e020a */
[C---:B------:R-:W-:Y:S02]  /*0620*/  IMAD.WIDE R8, R3.reuse, 0x4, R6 ;  /* 0x0000000403087825 */ /* 0x040fe400078e0206 */
[----:B------:R-:W2:Y:S02]  /*0630*/  LDG.E R7, desc[UR8][R6.64] ;  /* 0x0000000806077981 */ /* 0x000ea4000c1e1900 */
[C---:B------:R-:W-:Y:S02]  /*0640*/  IMAD.WIDE R12, R3.reuse, 0x4, R8 ;  /* 0x00000004030c7825 */ /* 0x040fe400078e0208 */
[----:B------:R-:W3:Y:S02]  /*0650*/  LDG.E R8, desc[UR8][R8.64] ;  /* 0x0000000808087981 */ /* 0x000ee4000c1e1900 */
[C---:B------:R-:W-:Y:S02]  /*0660*/  IMAD.WIDE R14, R3.reuse, 0x4, R12 ;  /* 0x00000004030e7825 */ /* 0x040fe400078e020c */
[----:B------:R-:W4:Y:S02]  /*0670*/  LDG.E R12, desc[UR8][R12.64] ;  /* 0x000000080c0c7981 */ /* 0x000f24000c1e1900 */
[----:B------:R-:W-:-:S02]  /*0680*/  IMAD.WIDE R16, R3, 0x4, R14 ;  /* 0x0000000403107825 */ /* 0x000fc400078e020e */
[----:B------:R-:W4:Y:S02]  /*0690*/  LDG.E R14, desc[UR8][R14.64] ;  /* 0x000000080e0e7981 */ /* 0x000f24000c1e1900 */
[C---:B------:R-:W-:Y:S02]  /*06a0*/  IMAD.WIDE R18, R3.reuse, 0x4, R16 ;  /* 0x0000000403127825 */ /* 0x040fe400078e0210 */
[----:B------:R-:W4:Y:S02]  /*06b0*/  LDG.E R16, desc[UR8][R16.64] ;  /* 0x0000000810107981 */ /* 0x000f24000c1e1900 */
[C---:B------:R-:W-:Y:S02]  /*06c0*/  IMAD.WIDE R20, R3.reuse, 0x4, R18 ;  /* 0x0000000403147825 */ /* 0x040fe400078e0212 */
[----:B------:R-:W4:Y:S02]  /*06d0*/  LDG.E R18, desc[UR8][R18.64] ;  /* 0x0000000812127981 */ /* 0x000f24000c1e1900 */
[----:B------:R-:W-:-:S02]  /*06e0*/  IMAD.WIDE R22, R3, 0x4, R20 ;  /* 0x0000000403167825 */ /* 0x000fc400078e0214 */
[----:B------:R-:W4:Y:S04]  /*06f0*/  LDG.E R20, desc[UR8][R20.64] ;  /* 0x0000000814147981 */ /* 0x000f28000c1e1900 */
[----:B------:R-:W4:Y:S01]  /*0700*/  LDG.E R22, desc[UR8][R22.64] ;  /* 0x0000000816167981 */ /* 0x000f22000c1e1900 */
        /* <DEDUP_REMOVED lines=8> */
[----:B------:R-:W-:-:S07]  /*0790*/  FADD R2, R7, R22 ;  /* 0x0000001607027221 */ /* 0x000fce0000000000 */
.L_x_82:
        /* <DEDUP_REMOVED lines=11> */
[----:B------:R-:W4:Y:S04]  /*0850*/  LDG.E R13, desc[UR8][R12.64] ;  /* 0x000000080c0d7981 */ /* 0x000f28000c1e1900 */
[----:B------:R-:W4:Y:S01]  /*0860*/  LDG.E R15, desc[UR8][R14.64] ;  /* 0x000000080e0f7981 */ /* 0x000f22000c1e1900 */
[----:B------:R-:W-:Y:S01]  /*0870*/  LEA R4, R3, R4, 0x2 ;  /* 0x0000000403047211 */ /* 0x000fe200078e10ff */
[----:B--2--5:R-:W-:-:S04]  /*0880*/  FADD R2, R2, R7 ;  /* 0x0000000702027221 */ /* 0x024fc80000000000 */
[----:B---3--:R-:W-:-:S04]  /*0890*/  FADD R2, R2, R9 ;  /* 0x0000000902027221 */ /* 0x008fc80000000000 */
[----:B----4-:R-:W-:-:S04]  /*08a0*/  FADD R2, R2, R13 ;  /* 0x0000000d02027221 */ /* 0x010fc80000000000 */
[----:B------:R-:W-:-:S07]  /*08b0*/  FADD R2, R2, R15 ;  /* 0x0000000f02027221 */ /* 0x000fce0000000000 */
.L_x_83:
[----:B------:R-:W-:Y:S05]  /*08c0*/  BRA.U !UP1, `(.L_x_79) ;  /* 0x0000000109207547 */ /* 0x000fea000b800000 */
[----:B------:R-:W-:-:S12]  /*08d0*/  UIADD3 UR4, UPT, UPT, -UR4, URZ, URZ ;  /* 0x000000ff04047290 */ /* 0x000fd8000fffe1ff */
.L_x_84:
[----:B------:R-:W-:-:S06]  /*08e0*/  IMAD.WIDE R6, R4, 0x4, R10 ;  /* 0x0000000404067825 */ /* 0x000fcc00078e020a */
[----:B------:R-:W2:Y:S01]  /*08f0*/  LDG.E R7, desc[UR8][R6.64] ;  /* 0x0000000806077981 */ /* 0x000ea2000c1e1900 */
[----:B------:R-:W-:Y:S01]  /*0900*/  UIADD3 UR4, UPT, UPT, UR4, 0x1, URZ ;  /* 0x0000000104047890 */ /* 0x000fe2000fffe0ff */
[----:B------:R-:W-:-:S03]  /*0910*/  IADD3 R4, PT, PT, R3, R4, RZ ;  /* 0x0000000403047210 */ /* 0x000fc60007ffe0ff */
[----:B------:R-:W-:Y:S01]  /*0920*/  UISETP.NE.AND UP0, UPT, UR4, URZ, UPT ;  /* 0x000000ff0400728c */ /* 0x000fe2000bf05270 */
[----:B--2--5:R-:W-:-:S08]  /*0930*/  FADD R2, R7, R2 ;  /* 0x0000000207027221 */ /* 0x024fd00000000000 */
[----:B------:R-:W-:Y:S05]  /*0940*/  BRA.U UP0, `(.L_x_84) ;  /* 0xfffffffd00e47547 */ /* 0x000fea000b83ffff */
.L_x_79:
[----:B------:R-:W0:Y:S02]  /*0950*/  LDC.64 R4, c[0x0][0x380] ;  /* 0x0000e000ff047b82 */ /* 0x000e240000000a00 */
[----:B0-----:R-:W-:-:S05]  /*0960*/  IMAD.WIDE R4, R0, 0x4, R4 ;  /* 0x0000000400047825 */ /* 0x001fca00078e0204 */
[----:B-----5:R-:W-:Y:S01]  /*0970*/  STG.E desc[UR8][R4.64], R2 ;  /* 0x0000000204007986 */ /* 0x020fe2000c101908 */
[----:B------:R-:W-:Y:S05]  /*0980*/  EXIT ;  /* 0x000000000000794d */ /* 0x000fea0003800000 */
.L_x_85:
        /* <DEDUP_REMOVED lines=15> */
.L_x_108:


//--------------------- .text._Z30elementwiseProductAndNormalizeP6float2PKS_S2_iiif --------------------------
	.section	.text._Z30elementwiseProductAndNormalizeP6float2PKS_S2_iiif,"ax",@progbits
	.align	128
        .global         _Z30elementwiseProductAndNormalizeP6float2PKS_S2_iiif
        .type           _Z30elementwiseProductAndNormalizeP6float2PKS_S2_iiif,@function
        .size           _Z30elementwiseProductAndNormalizeP6float2PKS_S2_iiif,(.L_x_109 - _Z30elementwiseProductAndNormalizeP6float2PKS_S2_iiif)
        .other          _Z30elementwiseProductAndNormalizeP6float2PKS_S2_iiif,@"STO_CUDA_ENTRY STV_DEFAULT"
_Z30elementwiseProductAndNormalizeP6float2PKS_S2_iiif:
.text._Z30elementwiseProductAndNormalizeP6float2PKS_S2_iiif:
[----:B------:R-:W-:Y:S01]  /*0000*/  LDC R1, c[0x0][0x37c] ;  /* 0x0000df00ff017b82 */ /* 0x000fe20000000800 */
[----:B------:R-:W0:Y:S01]  /*0010*/  S2R R0, SR_CTAID.X ;  /* 0x0000000000007919 */ /* 0x000e220000002500 */
[----:B------:R-:W1:Y:S01]  /*0020*/  LDCU UR4, c[0x0][0x360] ;  /* 0x00006c00ff0477ac */ /* 0x000e620008000800 */
[----:B------:R-:W2:Y:S01]  /*0030*/  S2R R6, SR_CTAID.Y ;  /* 0x0000000000067919 */ /* 0x000ea20000002600 */
[----:B------:R-:W2:Y:S01]  /*0040*/  LDCU UR5, c[0x0][0x364] ;  /* 0x00006c80ff0577ac */ /* 0x000ea20008000800 */
[----:B------:R-:W2:Y:S01]  /*0050*/  S2R R5, SR_TID.Y ;  /* 0x0000000000057919 */ /* 0x000ea20000002200 */
[----:B------:R-:W3:Y:S01]  /*0060*/  LDCU.64 UR8, c[0x0][0x398] ;  /* 0x00007300ff0877ac */ /* 0x000ee20008000a00 */
[----:B------:R-:W1:Y:S01]  /*0070*/  S2R R3, SR_TID.X ;  /* 0x0000000000037919 */ /* 0x000e620000002100 */
[----:B------:R-:W4:Y:S01]  /*0080*/  LDCU UR6, c[0x0][0x368] ;  /* 0x00006d00ff0677ac */ /* 0x000f220008000800 */
[----:B------:R-:W4:Y:S01]  /*0090*/  S2R R7, SR_CTAID.Z ;  /* 0x0000000000077919 */ /* 0x000f220000002700 */
[----:B------:R-:W5:Y:S01]  /*00a0*/  LDCU UR7, c[0x0][0x3a0] ;  /* 0x00007400ff0777ac */ /* 0x000f620008000800 */
[----:B------:R-:W4:Y:S01]  /*00b0*/  S2R R2, SR_TID.Z ;  /* 0x0000000000027919 */ /* 0x000f220000002300 */
[----:B0-----:R-:W-:-:S04]  /*00c0*/  SHF.L.U32 R0, R0, 0x8, RZ ;  /* 0x0000000800007819 */ /* 0x001fc800000006ff */
[----:B------:R-:W-:Y:S01]  /*00d0*/  SHF.R.S32.HI R0, RZ, 0x8, R0 ;  /* 0x00000008ff007819 */ /* 0x000fe20000011400 */
[----:B--2---:R-:W-:-:S04]  /*00e0*/  IMAD R6, R6, UR5, R5 ;  /* 0x0000000506067c24 */ /* 0x004fc8000f8e0205 */
[----:B-1----:R-:W-:Y:S01]  /*00f0*/  IMAD R0, R0, UR4, R3 ;  /* 0x0000000400007c24 */ /* 0x002fe2000f8e0203 */
[----:B---3--:R-:W-:-:S04]  /*0100*/  ISETP.GE.AND P0, PT, R6, UR8, PT ;  /* 0x0000000806007c0c */ /* 0x008fc8000bf06270 */
[----:B------:R-:W-:Y:S01]  /*0110*/  ISETP.GE.OR P0, PT, R0, UR9, P0 ;  /* 0x0000000900007c0c */ /* 0x000fe20008706670 */
[----:B----4-:R-:W-:-:S05]  /*0120*/  IMAD R7, R7, UR6, R2 ;  /* 0x0000000607077c24 */ /* 0x010fca000f8e0202 */
[----:B-----5:R-:W-:-:S13]  /*0130*/  ISETP.GE.OR P0, PT, R7, UR7, P0 ;  /* 0x0000000707007c0c */ /* 0x020fda0008706670 */
[----:B------:R-:W-:Y:S05]  /*0140*/  @P0 EXIT ;  /* 0x000000000000094d */ /* 0x000fea0003800000 */
[----:B------:R-:W0:Y:S01]  /*0150*/  LDC.64 R2, c[0x0][0x388] ;  /* 0x0000e200ff027b82 */ /* 0x000e220000000a00 */
[----:B------:R-:W1:Y:S01]  /*0160*/  LDCU.64 UR4, c[0x0][0x358] ;  /* 0x00006b00ff0477ac */ /* 0x000e620008000a00 */
[----:B------:R-:W-:Y:S01]  /*0170*/  IMAD R7, R7, UR9, R0 ;  /* 0x0000000907077c24 */ /* 0x000fe2000f8e0200 */
[----:B------:R-:W2:Y:S03]  /*0180*/  LDCU UR6, c[0x0][0x3a4] ;  /* 0x00007480ff0677ac */ /* 0x000ea60008000800 */
[----:B------:R-:W-:Y:S02]  /*0190*/  IMAD R9, R7, UR8, R6 ;  /* 0x0000000807097c24 */ /* 0x000fe4000f8e0206 */
[----:B------:R-:W3:Y:S08]  /*01a0*/  LDC.64 R4, c[0x0][0x390] ;  /* 0x0000e400ff047b82 */ /* 0x000ef00000000a00 */
[----:B------:R-:W4:Y:S01]  /*01b0*/  LDC.64 R6, c[0x0][0x380] ;  /* 0x0000e000ff067b82 */ /* 0x000f220000000a00 */
[----:B0-----:R-:W-:-:S05]  /*01c0*/  IMAD.WIDE R2, R9, 0x8, R2 ;  /* 0x0000000809027825 */ /* 0x001fca00078e0202 */
[----:B-1----:R-:W5:Y:S01]  /*01d0*/  LDG.E.64 R10, desc[UR4][R2.64] ;  /* 0x00000004020a7981 */ /* 0x002f62000c1e1b00 */
[----:B---3--:R-:W-:-:S05]  /*01e0*/  IMAD.WIDE R4, R9, 0x8, R4 ;  /* 0x0000000809047825 */ /* 0x008fca00078e0204 */
[----:B------:R-:W5:Y:S01]  /*01f0*/  LDG.E.64 R12, desc[UR4][R4.64] ;  /* 0x00000004040c7981 */ /* 0x000f62000c1e1b00 */
[----:B----4-:R-:W-:-:S04]  /*0200*/  IMAD.WIDE R6, R9, 0x8, R6 ;  /* 0x0000000809067825 */ /* 0x010fc800078e0206 */
[----:B-----5:R-:W-:-:S04]  /*0210*/  FMUL R15, R11, R13 ;  /* 0x0000000d0b0f7220 */ /* 0x020fc80000400000 */
[----:B------:R-:W-:-:S04]  /*0220*/  FFMA R10, R10, R12, -R15 ;  /* 0x0000000c0a0a7223 */ /* 0x000fc8000000080f */
[----:B--2---:R-:W-:-:S05]  /*0230*/  FMUL R9, R10, UR6 ;  /* 0x000000060a097c20 */ /* 0x004fca0008400000 */
[----:B------:R-:W-:Y:S04]  /*0240*/  STG.E desc[UR4][R6.64], R9 ;  /* 0x0000000906007986 */ /* 0x000fe8000c101904 */
[----:B------:R-:W2:Y:S04]  /*0250*/  LDG.E R8, desc[UR4][R2.64] ;  /* 0x0000000402087981 */ /* 0x000ea8000c1e1900 */
[----:B------:R-:W3:Y:S01]  /*0260*/  LDG.E R0, desc[UR4][R4.64] ;  /* 0x0000000404007981 */ /* 0x000ee2000c1e1900 */
[----:B--2---:R-:W-:-:S04]  /*0270*/  FMUL R8, R13, R8 ;  /* 0x000000080d087220 */ /* 0x004fc80000400000 */
[----:B---3--:R-:W-:-:S04]  /*0280*/  FFMA R0, R11, R0, R8 ;  /* 0x000000000b007223 */ /* 0x008fc80000000008 */
[----:B------:R-:W-:-:S05]  /*0290*/  FMUL R11, R0, UR6 ;  /* 0x00000006000b7c20 */ /* 0x000fca0008400000 */
[----:B------:R-:W-:Y:S01]  /*02a0*/  STG.E desc[UR4][R6.64+0x4], R11 ;  /* 0x0000040b06007986 */ /* 0x000fe2000c101904 */
[----:B------:R-:W-:Y:S05]  /*02b0*/  EXIT ;  /* 0x000000000000794d */ /* 0x000fea0003800000 */
.L_x_86:
        /* <DEDUP_REMOVED lines=12> */
.L_x_109:


//--------------------- .text._Z17padDataWithBorderPfS_iiiiiiiii --------------------------
	.section	.text._Z17padDataWithBorderPfS_iiiiiiiii,"ax",@progbits
	.align	128
        .global         _Z17padDataWithBorderPfS_iiiiiiiii
        .type           _Z17padDataWithBorderPfS_iiiiiiiii,@function
        .size           _Z17padDataWithBorderPfS_iiiiiiiii,(.L_x_110 - _Z17padDataWithBorderPfS_iiiiiiiii)
        .other          _Z17padDataWithBorderPfS_iiiiiiiii,@"STO_CUDA_ENTRY STV_DEFAULT"
_Z17padDataWithBorderPfS_iiiiiiiii:
.text._Z17padDataWithBorderPfS_iiiiiiiii:
        /* <DEDUP_REMOVED lines=8> */
[----:B0-----:R-:W-:-:S05]  /*0080*/  IMAD.SHL.U32 R0, R0, 0x100, RZ ;  /* 0x0000010000007824 */ /* 0x001fca00078e00ff */
[----:B------:R-:W-:Y:S01]  /*0090*/  SHF.R.S32.HI R0, RZ, 0x8, R0 ;  /* 0x00000008ff007819 */ /* 0x000fe20000011400 */
[----:B--2---:R-:W-:-:S04]  /*00a0*/  IMAD R6, R6, UR5, R5 ;  /* 0x0000000506067c24 */ /* 0x004fc8000f8e0205 */
[----:B-1----:R-:W-:Y:S01]  /*00b0*/  IMAD R0, R0, UR4, R3 ;  /* 0x0000000400007c24 */ /* 0x002fe2000f8e0203 */
[----:B---3--:R-:W-:-:S04]  /*00c0*/  ISETP.GE.AND P0, PT, R6, UR11, PT ;  /* 0x0000000b06007c0c */ /* 0x008fc8000bf06270 */
[----:B------:R-:W-:-:S13]  /*00d0*/  ISETP.GE.OR P0, PT, R0, UR10, P0 ;  /* 0x0000000a00007c0c */ /* 0x000fda0008706670 */
[----:B------:R-:W-:Y:S05]  /*00e0*/  @P0 EXIT ;  /* 0x000000000000094d */ /* 0x000fea0003800000 */
[----:B------:R-:W0:Y:S01]  /*00f0*/  LDCU.64 UR12, c[0x0][0x398] ;  /* 0x00007300ff0c77ac */ /* 0x000e220008000a00 */
[----:B------:R-:W1:Y:S01]  /*0100*/  LDC.64 R2, c[0x0][0x388] ;  /* 0x0000e200ff027b82 */ /* 0x000e620000000a00 */
[----:B------:R-:W2:Y:S01]  /*0110*/  LDCU UR4, c[0x0][0x3ac] ;  /* 0x00007580ff0477ac */ /* 0x000ea20008000800 */
[----:B------:R-:W3:Y:S01]  /*0120*/  LDCU UR5, c[0x0][0x3b0] ;  /* 0x00007600ff0577ac */ /* 0x000ee20008000800 */
[----:B0-----:R-:W-:Y:S02]  /*0130*/  UIADD3 UR8, UPT, UPT, UR13, -0x1, URZ ;  /* 0xffffffff0d087890 */ /* 0x001fe4000fffe0ff */
[C---:B------:R-:W-:Y:S01]  /*0140*/  ISETP.GE.AND P0, PT, R6.reuse, UR13, PT ;  /* 0x0000000d06007c0c */ /* 0x040fe2000bf06270 */
[----:B------:R-:W-:Y:S02]  /*0150*/  UIADD3 UR7, UPT, UPT, UR12, -0x1, URZ ;  /* 0xffffffff0c077890 */ /* 0x000fe4000fffe0ff */
[----:B--2---:R-:W-:Y:S01]  /*0160*/  UIADD3 UR4, UPT, UPT, UR12, UR4, URZ ;  /* 0x000000040c047290 */ /* 0x004fe2000fffe0ff */
[----:B------:R-:W-:Y:S01]  /*0170*/  SEL R4, R6, UR8, !P0 ;  /* 0x0000000806047c07 */ /* 0x000fe2000c000000 */
[----:B------:R-:W-:-:S02]  /*0180*/  USHF.L.U32 UR6, UR12, 0x8, URZ ;  /* 0x000000080c067899 */ /* 0x000fc400080006ff */
[C---:B------:R-:W-:Y:S01]  /*0190*/  ISETP.GE.AND P0, PT, R0.reuse, UR12, PT ;  /* 0x0000000c00007c0c */ /* 0x040fe2000bf06270 */
[----:B---3--:R-:W-:Y:S01]  /*01a0*/  UIADD3 UR5, UPT, UPT, UR13, UR5, URZ ;  /* 0x000000050d057290 */ /* 0x008fe2000fffe0ff */
[----:B------:R-:W-:Y:S01]  /*01b0*/  ISETP.GE.AND P1, PT, R0, UR4, PT ;  /* 0x0000000400007c0c */ /* 0x000fe2000bf26270 */
[----:B------:R-:W-:Y:S01]  /*01c0*/  IMAD.SHL.U32 R5, R4, 0x100, RZ ;  /* 0x0000010004057824 */ /* 0x000fe200078e00ff */
[----:B------:R-:W-:Y:S01]  /*01d0*/  SEL R4, R0, UR7, !P0 ;  /* 0x0000000700047c07 */ /* 0x000fe2000c000000 */
[----:B------:R-:W0:Y:S02]  /*01e0*/  LDCU.64 UR8, c[0x0][0x358] ;  /* 0x00006b00ff0877ac */ /* 0x000e240008000a00 */
[----:B------:R-:W-:Y:S02]  /*01f0*/  ISETP.GE.AND P2, PT, R6, UR5, PT ;  /* 0x0000000506007c0c */ /* 0x000fe4000bf46270 */
[----:B------:R-:W-:Y:S01]  /*0200*/  SHF.R.S32.HI R5, RZ, 0x8, R5 ;  /* 0x00000008ff057819 */ /* 0x000fe20000011405 */
[----:B------:R-:W-:Y:S01]  /*0210*/  USHF.R.S32.HI UR6, URZ, 0x8, UR6 ;  /* 0x00000008ff067899 */ /* 0x000fe20008011406 */
[----:B------:R-:W-:-:S02]  /*0220*/  SEL R4, R4, RZ, !P1 ;  /* 0x000000ff04047207 */ /* 0x000fc40004800000 */
[----:B------:R-:W-:-:S05]  /*0230*/  SEL R5, R5, RZ, !P2 ;  /* 0x000000ff05057207 */ /* 0x000fca0005000000 */
[----:B------:R-:W-:-:S04]  /*0240*/  IMAD R5, R5, UR6, R4 ;  /* 0x0000000605057c24 */ /* 0x000fc8000f8e0204 */
[----:B-1----:R-:W-:Y:S02]  /*0250*/  IMAD.WIDE R2, R5, 0x4, R2 ;  /* 0x0000000405027825 */ /* 0x002fe400078e0202 */
[----:B------:R-:W1:Y:S04]  /*0260*/  LDC.64 R4, c[0x0][0x380] ;  /* 0x0000e000ff047b82 */ /* 0x000e680000000a00 */
[----:B0-----:R-:W2:Y:S01]  /*0270*/  LDG.E R3, desc[UR8][R2.64] ;  /* 0x0000000802037981 */ /* 0x001ea2000c1e1900 */
[----:B------:R-:W-:Y:S01]  /*0280*/  USHF.L.U32 UR4, UR10, 0x8, URZ ;  /* 0x000000080a047899 */ /* 0x000fe200080006ff */
[----:B------:R-:W-:-:S03]  /*0290*/  IMAD.SHL.U32 R6, R6, 0x100, RZ ;  /* 0x0000010006067824 */ /* 0x000fc600078e00ff */
[----:B------:R-:W-:Y:S02]  /*02a0*/  USHF.R.S32.HI UR4, URZ, 0x8, UR4 ;  /* 0x00000008ff047899 */ /* 0x000fe40008011404 */
[----:B------:R-:W-:-:S05]  /*02b0*/  SHF.R.S32.HI R7, RZ, 0x8, R6 ;  /* 0x00000008ff077819 */ /* 0x000fca0000011406 */
[----:B------:R-:W-:-:S04]  /*02c0*/  IMAD R7, R7, UR4, R0 ;  /* 0x0000000407077c24 */ /* 0x000fc8000f8e0200 */
[----:B-1----:R-:W-:-:S05]  /*02d0*/  IMAD.WIDE R4, R7, 0x4, R4 ;  /* 0x0000000407047825 */ /* 0x002fca00078e0204 */
[----:B--2---:R-:W-:Y:S01]  /*02e0*/  STG.E desc[UR8][R4.64], R3 ;  /* 0x0000000304007986 */ /* 0x004fe2000c101908 */
[----:B------:R-:W-:Y:S05]  /*02f0*/  EXIT ;  /* 0x000000000000794d */ /* 0x000fea0003800000 */
.L_x_87:
        /* <DEDUP_REMOVED lines=16> */
.L_x_110:


//--------------------- .text._Z19qdVectorReconstructPK6float2PKiS3_iiPS_ --------------------------
	.section	.text._Z19qdVectorReconstructPK6float2PKiS3_iiPS_,"ax",@progbits
	.align	128
        .global         _Z19qdVectorReconstructPK6float2PKiS3_iiPS_
        .type           _Z19qdVectorReconstructPK6float2PKiS3_iiPS_,@function
        .size           _Z19qdVectorReconstructPK6float2PKiS3_iiPS_,(.L_x_111 - _Z19qdVectorReconstructPK6float2PKiS3_iiPS_)
        .other          _Z19qdVectorReconstructPK6float2PKiS3_iiPS_,@"STO_CUDA_ENTRY STV_DEFAULT"
_Z19qdVectorReconstructPK6float2PKiS3_iiPS_:
.text._Z19qdVectorReconstructPK6float2PKiS3_iiPS_:
[----:B------:R-:W-:Y:S01]  /*0000*/  LDC R1, c[0x0][0x37c] ;  /* 0x0000df00ff017b82 */ /* 0x000fe20000000800 */
[----:B------:R-:W0:Y:S07]  /*0010*/  S2R R9, SR_CTAID.Y ;  /* 0x0000000000097919 */ /* 0x000e2e0000002600 */
[----:B------:R-:W1:Y:S01]  /*0020*/  S2UR UR6, SR_CTAID.X ;  /* 0x00000000000679c3 */ /* 0x000e620000002500 */
[----:B------:R-:W2:Y:S01]  /*0030*/  LDCU.64 UR4, c[0x0][0x358] ;  /* 0x00006b00ff0477ac */ /* 0x000ea20008000a00 */
[----:B------:R-:W0:Y:S06]  /*0040*/  S2R R8, SR_TID.X ;  /* 0x0000000000087919 */ /* 0x000e2c0000002100 */
[----:B------:R-:W1:Y:S08]  /*0050*/  LDC R13, c[0x0][0x398] ;  /* 0x0000e600ff0d7b82 */ /* 0x000e700000000800 */
[----:B------:R-:W3:Y:S08]  /*0060*/  LDC.64 R4, c[0x0][0x388] ;  /* 0x0000e200ff047b82 */ /* 0x000ef00000000a00 */
[----:B------:R-:W4:Y:S08]  /*0070*/  LDC.64 R6, c[0x0][0x390] ;  /* 0x0000e400ff067b82 */ /* 0x000f300000000a00 */
[----:B------:R-:W5:Y:S01]  /*0080*/  LDC.64 R2, c[0x0][0x380] ;  /* 0x0000e000ff027b82 */ /* 0x000f620000000a00 */
[----:B-1----:R-:W-:Y:S01]  /*0090*/  IMAD R0, R13, UR6, RZ ;  /* 0x000000060d007c24 */ /* 0x002fe2000f8e02ff */
[----:B0-----:R-:W-:-:S03]  /*00a0*/  LEA R9, R9, R8, 0x5 ;  /* 0x0000000809097211 */ /* 0x001fc600078e28ff */
[----:B------:R-:W-:Y:S02]  /*00b0*/  IMAD R11, R0, R13, RZ ;  /* 0x0000000d000b7224 */ /* 0x000fe400078e02ff */
[----:B---3--:R-:W-:-:S03]  /*00c0*/  IMAD.WIDE.U32 R4, R9, 0x4, R4 ;  /* 0x0000000409047825 */ /* 0x008fc600078e0004 */
[----:B------:R-:W-:-:S03]  /*00d0*/  LEA R0, R11, R11, 0x1 ;  /* 0x0000000b0b007211 */ /* 0x000fc600078e08ff */
[----:B--2---:R-:W2:Y:S01]  /*00e0*/  LDG.E R4, desc[UR4][R4.64] ;  /* 0x0000000404047981 */ /* 0x004ea2000c1e1900 */
[----:B------:R-:W-:Y:S01]  /*00f0*/  LEA.HI R0, R0, R0, RZ, 0x1 ;  /* 0x0000000000007211 */ /* 0x000fe200078f08ff */
[----:B----4-:R-:W-:-:S03]  /*0100*/  IMAD.WIDE.U32 R6, R9, 0x4, R6 ;  /* 0x0000000409067825 */ /* 0x010fc600078e0006 */
[----:B------:R-:W-:-:S03]  /*0110*/  LEA.HI.SX32 R9, R0, R9, 0x1f ;  /* 0x0000000900097211 */ /* 0x000fc600078ffaff */
[----:B------:R-:W3:Y:S02]  /*0120*/  LDG.E R6, desc[UR4][R6.64] ;  /* 0x0000000406067981 */ /* 0x000ee4000c1e1900 */
[----:B-----5:R-:W-:Y:S02]  /*0130*/  IMAD.WIDE R2, R9, 0x8, R2 ;  /* 0x0000000809027825 */ /* 0x020fe400078e0202 */
[----:B------:R-:W0:Y:S04]  /*0140*/  LDC.64 R8, c[0x0][0x3a0] ;  /* 0x0000e800ff087b82 */ /* 0x000e280000000a00 */
[----:B------:R-:W4:Y:S01]  /*0150*/  LDG.E.64 R2, desc[UR4][R2.64] ;  /* 0x0000000402027981 */ /* 0x000f22000c1e1b00 */
[----:B--2---:R-:W-:-:S05]  /*0160*/  IMAD R11, R4, R13, R11 ;  /* 0x0000000d040b7224 */ /* 0x004fca00078e020b */
[----:B---3--:R-:W-:-:S05]  /*0170*/  IADD3 R11, PT, PT, R6, R11, RZ ;  /* 0x0000000b060b7210 */ /* 0x008fca0007ffe0ff */
[----:B0-----:R-:W-:-:S05]  /*0180*/  IMAD.WIDE R8, R11, 0x8, R8 ;  /* 0x000000080b087825 */ /* 0x001fca00078e0208 */
[----:B----4-:R-:W-:Y:S01]  /*0190*/  STG.E.64 desc[UR4][R8.64], R2 ;  /* 0x0000000208007986 */ /* 0x010fe2000c101b04 */
[----:B------:R-:W-:Y:S05]  /*01a0*/  EXIT ;  /* 0x000000000000794d */ /* 0x000fea0003800000 */
.L_x_88:
        /* <DEDUP_REMOVED lines=13> */
.L_x_111:


//--------------------- .text._Z17qdVectorConstructPK6float2PKiS3_iiiPS_ --------------------------
	.section	.text._Z17qdVectorConstructPK6float2PKiS3_iiiPS_,"ax",@progbits
	.align	128
        .global         _Z17qdVectorConstructPK6float2PKiS3_iiiPS_
        .type           _Z17qdVectorConstructPK6float2PKiS3_iiiPS_,@function
        .size           _Z17qdVectorConstructPK6float2PKiS3_iiiPS_,(.L_x_112 - _Z17qdVectorConstructPK6float2PKiS3_iiiPS_)
        .other          _Z17qdVectorConstructPK6float2PKiS3_iiiPS_,@"STO_CUDA_ENTRY STV_DEFAULT"
_Z17qdVectorConstructPK6float2PKiS3_iiiPS_:
.text._Z17qdVectorConstructPK6float2PKiS3_iiiPS_:
[----:B------:R-:W-:Y:S01]  /*0000*/  LDC R1, c[0x0][0x37c] ;  /* 0x0000df00ff017b82 */ /* 0x000fe20000000800 */
[----:B------:R-:W0:Y:S07]  /*0010*/  S2R R0, SR_TID.X ;  /* 0x0000000000007919 */ /* 0x000e2e0000002100 */
[----:B------:R-:W1:Y:S01]  /*0020*/  S2UR UR7, SR_CgaCtaId ;  /* 0x00000000000779c3 */ /* 0x000e620000008800 */
[----:B------:R-:W-:Y:S01]  /*0030*/  UMOV UR4, 0x400 ;  /* 0x0000040000047882 */ /* 0x000fe20000000000 */
[----:B------:R-:W2:Y:S01]  /*0040*/  LDCU UR9, c[0x0][0x360] ;  /* 0x00006c00ff0977ac */ /* 0x000ea20008000800 */
[----:B------:R-:W2:Y:S01]  /*0050*/  S2R R5, SR_TID.Y ;  /* 0x0000000000057919 */ /* 0x000ea20000002200 */
[----:B------:R-:W-:Y:S01]  /*0060*/  BSSY.RECONVERGENT B0, `(.L_x_89) ;  /* 0x00000e4000007945 */ /* 0x000fe20003800200 */
[----:B------:R-:W-:-:S03]  /*0070*/  UIADD3 UR5, UPT, UPT, UR4, 0x400, URZ ;  /* 0x0000040004057890 */ /* 0x000fc6000fffe0ff */
[----:B------:R-:W3:Y:S01]  /*0080*/  LDC R10, c[0x0][0x398] ;  /* 0x0000e600ff0a7b82 */ /* 0x000ee20000000800 */
[----:B------:R-:W4:Y:S07]  /*0090*/  LDCU.64 UR10, c[0x0][0x358] ;  /* 0x00006b00ff0a77ac */ /* 0x000f2e0008000a00 */
[----:B------:R-:W5:Y:S01]  /*00a0*/  S2UR UR8, SR_CTAID.X ;  /* 0x00000000000879c3 */ /* 0x000f620000002500 */
[----:B-1----:R-:W-:-:S07]  /*00b0*/  ULEA UR6, UR7, UR4, 0x18 ;  /* 0x0000000407067291 */ /* 0x002fce000f8ec0ff */
[----:B------:R-:W1:Y:S01]  /*00c0*/  S2UR UR4, SR_CTAID.Y ;  /* 0x00000000000479c3 */ /* 0x000e620000002600 */
[----:B------:R-:W-:Y:S01]  /*00d0*/  ULEA UR7, UR7, UR5, 0x18 ;  /* 0x0000000507077291 */ /* 0x000fe2000f8ec0ff */
[----:B------:R-:W4:Y:S01]  /*00e0*/  LDCU UR5, c[0x0][0x3a0] ;  /* 0x00007400ff0577ac */ /* 0x000f220008000800 */
[----:B0-----:R-:W-:-:S04]  /*00f0*/  LEA R2, R0, UR6, 0x2 ;  /* 0x0000000600027c11 */ /* 0x001fc8000f8e10ff */
[----:B------:R-:W-:Y:S01]  /*0100*/  LEA R3, R0, UR7, 0x2 ;  /* 0x0000000700037c11 */ /* 0x000fe2000f8e10ff */
[----:B--2---:R-:W-:Y:S01]  /*0110*/  IMAD R5, R5, UR9, RZ ;  /* 0x0000000905057c24 */ /* 0x004fe2000f8e02ff */
[----:B------:R0:W-:Y:S01]  /*0120*/  STS [R2], RZ ;  /* 0x000000ff02007388 */ /* 0x0001e20000000800 */
[----:B---3--:R-:W-:-:S03]  /*0130*/  ISETP.GE.AND P0, PT, R10, 0x1, PT ;  /* 0x000000010a00780c */ /* 0x008fc60003f06270 */
[----:B------:R0:W-:Y:S01]  /*0140*/  STS [R3], RZ ;  /* 0x000000ff03007388 */ /* 0x0001e20000000800 */
[----:B------:R-:W-:Y:S01]  /*0150*/  IADD3 R6, PT, PT, R5, R0, RZ ;  /* 0x0000000005067210 */ /* 0x000fe20007ffe0ff */
[----:B-----5:R-:W-:-:S04]  /*0160*/  IMAD R4, R10, UR8, RZ ;  /* 0x000000080a047c24 */ /* 0x020fc8000f8e02ff */
[----:B-1----:R-:W-:-:S04]  /*0170*/  IMAD R7, R10, UR4, R6 ;  /* 0x000000040a077c24 */ /* 0x002fc8000f8e0206 */
[----:B----4-:R-:W-:Y:S01]  /*0180*/  IMAD R6, R4, UR5, R7 ;  /* 0x0000000504067c24 */ /* 0x010fe2000f8e0207 */
[----:B0-----:R-:W-:Y:S06]  /*0190*/  @!P0 BRA `(.L_x_90) ;  /* 0x0000000800308947 */ /* 0x001fec0003800000 */
[----:B------:R-:W-:-:S04]  /*01a0*/  IADD3 R7, PT, PT, R10, -0x1, RZ ;  /* 0xffffffff0a077810 */ /* 0x000fc80007ffe0ff */
[----:B------:R-:W-:-:S04]  /*01b0*/  LEA.HI R8, R7, 0x1, RZ, 0x1b ;  /* 0x0000000107087811 */ /* 0x000fc800078fd8ff */
[----:B------:R-:W-:Y:S01]  /*01c0*/  LOP3.LUT R9, R8, 0xffffffe, RZ, 0xc0, !PT ;  /* 0x0ffffffe08097812 */ /* 0x000fe200078ec0ff */
[----:B------:R-:W-:Y:S01]  /*01d0*/  IMAD R8, R10, UR4, R5 ;  /* 0x000000040a087c24 */ /* 0x000fe2000f8e0205 */
[----:B------:R-:W-:Y:S02]  /*01e0*/  UMOV UR4, URZ ;  /* 0x000000ff00047c82 */ /* 0x000fe40008000000 */
[----:B------:R-:W-:-:S07]  /*01f0*/  IADD3 R9, PT, PT, -R9, RZ, RZ ;  /* 0x000000ff09097210 */ /* 0x000fce0007ffe1ff */
.L_x_97:
[----:B0-----:R-:W0:Y:S01]  /*0200*/  LDCU UR8, c[0x0][0x398] ;  /* 0x00007300ff0877ac */ /* 0x001e220008000800 */
[----:B------:R-:W-:Y:S01]  /*0210*/  IADD3 R11, PT, PT, R8, UR4, RZ ;  /* 0x00000004080b7c10 */ /* 0x000fe2000fffe0ff */
[----:B------:R-:W-:Y:S01]  /*0220*/  HFMA2 R12, -RZ, RZ, 0, 0 ;  /* 0x00000000ff0c7431 */ /* 0x000fe200000001ff */
[----:B------:R-:W-:Y:S01]  /*0230*/  LOP3.LUT P1, RZ, R7, 0x20, RZ, 0xc0, !PT ;  /* 0x0000002007ff7812 */ /* 0x000fe2000782c0ff */
[----:B------:R-:W-:Y:S01]  /*0240*/  UMOV UR5, URZ ;  /* 0x000000ff00057c82 */ /* 0x000fe20008000000 */
[----:B------:R-:W-:Y:S02]  /*0250*/  ISETP.NE.AND P0, PT, R0, RZ, PT ;  /* 0x000000ff0000720c */ /* 0x000fe40003f05270 */
[----:B------:R-:W-:Y:S01]  /*0260*/  MOV R18, RZ ;  /* 0x000000ff00127202 */ /* 0x000fe20000000f00 */
[----:B0-----:R-:W-:Y:S02]  /*0270*/  UISETP.GE.U32.AND UP0, UPT, UR8, 0x21, UPT ;  /* 0x000000210800788c */ /* 0x001fe4000bf06070 */
[----:B------:R-:W-:-:S07]  /*0280*/  IMAD R11, R11, UR8, R0 ;  /* 0x000000080b0b7c24 */ /* 0x000fce000f8e0200 */
[----:B------:R-:W-:Y:S05]  /*0290*/  BRA.U !UP0, `(.L_x_91) ;  /* 0x00000005081c7547 */ /* 0x000fea000b800000 */
[----:B------:R-:W-:Y:S01]  /*02a0*/  MOV R12, RZ ;  /* 0x000000ff000c7202 */ /* 0x000fe20000000f00 */
[----:B------:R-:W-:Y:S01]  /*02b0*/  UMOV UR5, URZ ;  /* 0x000000ff00057c82 */ /* 0x000fe20008000000 */
[----:B------:R-:W-:Y:S02]  /*02c0*/  MOV R10, R9 ;  /* 0x00000009000a7202 */ /* 0x000fe40000000f00 */
[----:B------:R-:W-:-:S07]  /*02d0*/  MOV R13, R11 ;  /* 0x0000000b000d7202 */ /* 0x000fce0000000f00 */
.L_x_92:
[----:B------:R-:W0:Y:S08]  /*02e0*/  LDC.64 R14, c[0x0][0x388] ;  /* 0x0000e200ff0e7b82 */ /* 0x000e300000000a00 */
[----:B------:R-:W1:Y:S01]  /*02f0*/  LDC.64 R16, c[0x0][0x390] ;  /* 0x0000e400ff107b82 */ /* 0x000e620000000a00 */
[----:B0-----:R-:W-:-:S07]  /*0300*/  IMAD.WIDE R20, R13, 0x4, R14 ;  /* 0x000000040d147825 */ /* 0x001fce00078e020e */
[----:B------:R-:W0:Y:S01]  /*0310*/  LDC.64 R14, c[0x0][0x380] ;  /* 0x0000e000ff0e7b82 */ /* 0x000e220000000a00 */
[----:B------:R-:W2:Y:S01]  /*0320*/  LDG.E R19, desc[UR10][R20.64+0x80] ;  /* 0x0000800a14137981 */ /* 0x000ea2000c1e1900 */
[----:B-1----:R-:W-:-:S03]  /*0330*/  IMAD.WIDE R22, R13, 0x4, R16 ;  /* 0x000000040d167825 */ /* 0x002fc600078e0210 */
[----:B------:R-:W3:Y:S04]  /*0340*/  LDG.E R17, desc[UR10][R20.64] ;  /* 0x0000000a14117981 */ /* 0x000ee8000c1e1900 */
[----:B------:R-:W4:Y:S04]  /*0350*/  LDG.E R16, desc[UR10][R22.64] ;  /* 0x0000000a16107981 */ /* 0x000f28000c1e1900 */
[----:B------:R-:W5:Y:S01]  /*0360*/  LDG.E R24, desc[UR10][R22.64+0x80] ;  /* 0x0000800a16187981 */ /* 0x000f62000c1e1900 */
[C---:B--2---:R-:W-:Y:S02]  /*0370*/  IADD3 R19, PT, PT, R4.reuse, R19, RZ ;  /* 0x0000001304137210 */ /* 0x044fe40007ffe0ff */
[----:B---3--:R-:W-:-:S05]  /*0380*/  IADD3 R17, PT, PT, R4, R17, RZ ;  /* 0x0000001104117210 */ /* 0x008fca0007ffe0ff */
[----:B----4-:R-:W-:Y:S02]  /*0390*/  IMAD R17, R17, UR8, R16 ;  /* 0x0000000811117c24 */ /* 0x010fe4000f8e0210 */
[----:B-----5:R-:W-:Y:S02]  /*03a0*/  IMAD R19, R19, UR8, R24 ;  /* 0x0000000813137c24 */ /* 0x020fe4000f8e0218 */
[----:B0-----:R-:W-:-:S04]  /*03b0*/  IMAD.WIDE R16, R17, 0x8, R14 ;  /* 0x0000000811107825 */ /* 0x001fc800078e020e */
[----:B------:R-:W-:Y:S02]  /*03c0*/  IMAD.WIDE R14, R19, 0x8, R14 ;  /* 0x00000008130e7825 */ /* 0x000fe400078e020e */
[----:B------:R-:W2:Y:S04]  /*03d0*/  LDG.E.64 R16, desc[UR10][R16.64] ;  /* 0x0000000a10107981 */ /* 0x000ea8000c1e1b00 */
[----:B------:R-:W3:Y:S01]  /*03e0*/  LDG.E.64 R14, desc[UR10][R14.64] ;  /* 0x0000000a0e0e7981 */ /* 0x000ee2000c1e1b00 */
[----:B------:R-:W-:Y:S02]  /*03f0*/  IADD3 R10, PT, PT, R10, 0x2, RZ ;  /* 0x000000020a0a7810 */ /* 0x000fe40007ffe0ff */
[----:B------:R-:W-:Y:S02]  /*0400*/  ISETP.NE.AND P2, PT, R0, RZ, PT ;  /* 0x000000ff0000720c */ /* 0x000fe40003f45270 */
[----:B------:R-:W-:Y:S01]  /*0410*/  ISETP.NE.AND P3, PT, R10, RZ, PT ;  /* 0x000000ff0a00720c */ /* 0x000fe20003f65270 */
[----:B------:R-:W-:Y:S01]  /*0420*/  UIADD3 UR5, UPT, UPT, UR5, 0x40, URZ ;  /* 0x0000004005057890 */ /* 0x000fe2000fffe0ff */
[----:B------:R-:W-:Y:S01]  /*0430*/  IADD3 R13, PT, PT, R13, 0x40, RZ ;  /* 0x000000400d0d7810 */ /* 0x000fe20007ffe0ff */
[----:B--2---:R-:W0:Y:S04]  /*0440*/  SHFL.DOWN PT, R19, R16, 0x10, 0x1f ;  /* 0x0a001f0010137f89 */ /* 0x004e2800000e0000 */
[----:B------:R-:W1:Y:S04]  /*0450*/  SHFL.DOWN PT, R20, R17, 0x10, 0x1f ;  /* 0x0a001f0011147f89 */ /* 0x000e6800000e0000 */
[----:B---3--:R-:W2:Y:S04]  /*0460*/  SHFL.DOWN PT, R21, R14, 0x10, 0x1f ;  /* 0x0a001f000e157f89 */ /* 0x008ea800000e0000 */
[----:B------:R-:W3:Y:S01]  /*0470*/  SHFL.DOWN PT, R24, R15, 0x10, 0x1f ;  /* 0x0a001f000f187f89 */ /* 0x000ee200000e0000 */
[----:B0-----:R-:W-:Y:S01]  /*0480*/  FADD R19, R16, R19 ;  /* 0x0000001310137221 */ /* 0x001fe20000000000 */
[----:B-1----:R-:W-:-:S04]  /*0490*/  FADD R20, R17, R20 ;  /* 0x0000001411147221 */ /* 0x002fc80000000000 */
[----:B------:R-:W0:Y:S01]  /*04a0*/  SHFL.DOWN PT, R22, R19, 0x8, 0x1f ;  /* 0x09001f0013167f89 */ /* 0x000e2200000e0000 */
[----:B--2---:R-:W-:-:S03]  /*04b0*/  FADD R23, R14, R21 ;  /* 0x000000150e177221 */ /* 0x004fc60000000000 */
[----:B------:R-:W1:Y:S01]  /*04c0*/  SHFL.DOWN PT, R21, R20, 0x8, 0x1f ;  /* 0x09001f0014157f89 */ /* 0x000e6200000e0000 */
[----:B---3--:R-:W-:-:S03]  /*04d0*/  FADD R24, R15, R24 ;  /* 0x000000180f187221 */ /* 0x008fc60000000000 */
[----:B------:R-:W2:Y:S04]  /*04e0*/  SHFL.DOWN PT, R26, R23, 0x8, 0x1f ;  /* 0x09001f00171a7f89 */ /* 0x000ea800000e0000 */
        /* <DEDUP_REMOVED lines=26> */
[----:B-1----:R-:W-:-:S03]  /*0690*/  FADD R15, R17, R20 ;  /* 0x00000014110f7221 */ /* 0x002fc60000000000 */
[----:B------:R-:W-:Y:S01]  /*06a0*/  FADD R19, R19, R18 ;  /* 0x0000001213137221 */ /* 0x000fe20000000000 */
[----:B--2---:R-:W-:Y:S01]  /*06b0*/  FADD R22, R21, R22 ;  /* 0x0000001615167221 */ /* 0x004fe20000000000 */
[----:B------:R-:W-:Y:S01]  /*06c0*/  FADD R15, R15, R12 ;  /* 0x0000000c0f0f7221 */ /* 0x000fe20000000000 */
[----:B---3--:R-:W-:Y:S02]  /*06d0*/  FADD R24, R27, R24 ;  /* 0x000000181b187221 */ /* 0x008fe40000000000 */
[----:B------:R-:W-:Y:S02]  /*06e0*/  @!P2 FADD R18, R19, R22 ;  /* 0x000000161312a221 */ /* 0x000fe40000000000 */
[----:B------:R-:W-:Y:S01]  /*06f0*/  @!P2 FADD R12, R15, R24 ;  /* 0x000000180f0ca221 */ /* 0x000fe20000000000 */
[----:B------:R-:W-:Y:S06]  /*0700*/  @P3 BRA `(.L_x_92) ;  /* 0xfffffff800f43947 */ /* 0x000fec000383ffff */
.L_x_91:
[----:B------:R-:W-:Y:S05]  /*0710*/  @P1 BRA `(.L_x_93) ;  /* 0x00000000008c1947 */ /* 0x000fea0003800000 */
[----:B------:R-:W0:Y:S01]  /*0720*/  LDC.64 R16, c[0x0][0x388] ;  /* 0x0000e200ff107b82 */ /* 0x000e220000000a00 */
[----:B------:R-:W-:-:S07]  /*0730*/  IADD3 R11, PT, PT, R11, UR5, RZ ;  /* 0x000000050b0b7c10 */ /* 0x000fce000fffe0ff */
[----:B------:R-:W1:Y:S01]  /*0740*/  LDC.64 R14, c[0x0][0x390] ;  /* 0x0000e400ff0e7b82 */ /* 0x000e620000000a00 */
[----:B0-----:R-:W-:-:S06]  /*0750*/  IMAD.WIDE R16, R11, 0x4, R16 ;  /* 0x000000040b107825 */ /* 0x001fcc00078e0210 */
[----:B------:R-:W2:Y:S01]  /*0760*/  LDG.E R17, desc[UR10][R16.64] ;  /* 0x0000000a10117981 */ /* 0x000ea2000c1e1900 */
[----:B-1----:R-:W-:Y:S02]  /*0770*/  IMAD.WIDE R14, R11, 0x4, R14 ;  /* 0x000000040b0e7825 */ /* 0x002fe400078e020e */
[----:B------:R-:W0:Y:S04]  /*0780*/  LDC.64 R10, c[0x0][0x380] ;  /* 0x0000e000ff0a7b82 */ /* 0x000e280000000a00 */
[----:B------:R-:W3:Y:S01]  /*0790*/  LDG.E R14, desc[UR10][R14.64] ;  /* 0x0000000a0e0e7981 */ /* 0x000ee2000c1e1900 */
[----:B--2---:R-:W-:-:S05]  /*07a0*/  IADD3 R13, PT, PT, R4, R17, RZ ;  /* 0x00000011040d7210 */ /* 0x004fca0007ffe0ff */
[----:B---3--:R-:W-:-:S04]  /*07b0*/  IMAD R13, R13, UR8, R14 ;  /* 0x000000080d0d7c24 */ /* 0x008fc8000f8e020e */
[----:B0-----:R-:W-:-:S06]  /*07c0*/  IMAD.WIDE R10, R13, 0x8, R10 ;  /* 0x000000080d0a7825 */ /* 0x001fcc00078e020a */
[----:B------:R-:W2:Y:S01]  /*07d0*/  LDG.E.64 R10, desc[UR10][R10.64] ;  /* 0x0000000a0a0a7981 */ /* 0x000ea2000c1e1b00 */
[----:B------:R-:W-:-:S03]  /*07e0*/  ISETP.NE.AND P1, PT, R0, RZ, PT ;  /* 0x000000ff0000720c */ /* 0x000fc60003f25270 */
[----:B--2---:R-:W0:Y:S04]  /*07f0*/  SHFL.DOWN PT, R13, R10, 0x10, 0x1f ;  /* 0x0a001f000a0d7f89 */ /* 0x004e2800000e0000 */
[----:B------:R-:W1:Y:S01]  /*0800*/  SHFL.DOWN PT, R20, R11, 0x10, 0x1f ;  /* 0x0a001f000b147f89 */ /* 0x000e6200000e0000 */
[----:B0-----:R-:W-:Y:S01]  /*0810*/  FADD R13, R10, R13 ;  /* 0x0000000d0a0d7221 */ /* 0x001fe20000000000 */
[----:B-1----:R-:W-:-:S04]  /*0820*/  FADD R20, R11, R20 ;  /* 0x000000140b147221 */ /* 0x002fc80000000000 */
[----:B------:R-:W0:Y:S04]  /*0830*/  SHFL.DOWN PT, R16, R13, 0x8, 0x1f ;  /* 0x09001f000d107f89 */ /* 0x000e2800000e0000 */
        /* <DEDUP_REMOVED lines=14> */
[----:B-1----:R-:W-:-:S03]  /*0920*/  FADD R15, R11, R20 ;  /* 0x000000140b0f7221 */ /* 0x002fc60000000000 */
[----:B------:R-:W-:Y:S01]  /*0930*/  @!P1 FADD R18, R18, R13 ;  /* 0x0000000d12129221 */ /* 0x000fe20000000000 */
[----:B------:R-:W-:-:S07]  /*0940*/  @!P1 FADD R12, R12, R15 ;  /* 0x0000000f0c0c9221 */ /* 0x000fce0000000000 */
.L_x_93:
[----:B------:R-:W-:Y:S04]  /*0950*/  BSSY.RECONVERGENT B1, `(.L_x_94) ;  /* 0x000000c000017945 */ /* 0x000fe80003800200 */
[----:B------:R-:W-:Y:S05]  /*0960*/  @P0 BRA `(.L_x_95) ;  /* 0x0000000000280947 */ /* 0x000fea0003800000 */
[----:B------:R-:W0:Y:S01]  /*0970*/  S2UR UR8, SR_CgaCtaId ;  /* 0x00000000000879c3 */ /* 0x000e220000008800 */
[----:B------:R-:W-:Y:S01]  /*0980*/  UMOV UR5, 0x400 ;  /* 0x0000040000057882 */ /* 0x000fe20000000000 */
[----:B------:R-:W-:Y:S01]  /*0990*/  IADD3 R10, PT, PT, R5, UR4, RZ ;  /* 0x00000004050a7c10 */ /* 0x000fe2000fffe0ff */
[----:B------:R-:W-:Y:S02]  /*09a0*/  UIADD3 UR9, UPT, UPT, UR5, 0x400, URZ ;  /* 0x0000040005097890 */ /* 0x000fe4000fffe0ff */
[----:B0-----:R-:W-:Y:S02]  /*09b0*/  ULEA UR5, UR8, UR5, 0x18 ;  /* 0x0000000508057291 */ /* 0x001fe4000f8ec0ff */
[----:B------:R-:W-:-:S04]  /*09c0*/  ULEA UR9, UR8, UR9, 0x18 ;  /* 0x0000000908097291 */ /* 0x000fc8000f8ec0ff */
[C---:B------:R-:W-:Y:S02]  /*09d0*/  LEA R11, R10.reuse, UR5, 0x2 ;  /* 0x000000050a0b7c11 */ /* 0x040fe4000f8e10ff */
[----:B------:R-:W-:-:S03]  /*09e0*/  LEA R13, R10, UR9, 0x2 ;  /* 0x000000090a0d7c11 */ /* 0x000fc6000f8e10ff */
[----:B------:R0:W-:Y:S04]  /*09f0*/  STS [R11], R18 ;  /* 0x000000120b007388 */ /* 0x0001e80000000800 */
[----:B------:R0:W-:Y:S02]  /*0a00*/  STS [R13], R12 ;  /* 0x0000000c0d007388 */ /* 0x0001e40000000800 */
.L_x_95:
[----:B------:R-:W-:Y:S05]  /*0a10*/  BSYNC.RECONVERGENT B1 ;  /* 0x0000000000017941 */ /* 0x000fea0003800200 */
.L_x_94:
[----:B------:R-:W-:-:S04]  /*0a20*/  UIADD3 UR4, UPT, UPT, UR4, 0x1, URZ ;  /* 0x0000000104047890 */ /* 0x000fc8000fffe0ff */
[----:B------:R-:W-:-:S09]  /*0a30*/  UISETP.NE.AND UP0, UPT, UR4, 0x20, UPT ;  /* 0x000000200400788c */ /* 0x000fd2000bf05270 */
[----:B------:R-:W-:Y:S05]  /*0a40*/  BRA.U !UP0, `(.L_x_96) ;  /* 0x0000000508147547 */ /* 0x000fea000b800000 */
[----:B------:R-:W-:Y:S05]  /*0a50*/  BRA `(.L_x_97) ;  /* 0xfffffff400e87947 */ /* 0x000fea000383ffff */
.L_x_90:
[----:B------:R-:W-:-:S13]  /*0a60*/  ISETP.NE.AND P0, PT, R0, RZ, PT ;  /* 0x000000ff0000720c */ /* 0x000fda0003f05270 */
[----:B------:R-:W-:Y:S05]  /*0a70*/  @P0 BRA `(.L_x_96) ;  /* 0x0000000400080947 */ /* 0x000fea0003800000 */
[C---:B------:R-:W-:Y:S02]  /*0a80*/  LEA R0, R5.reuse, UR6, 0x2 ;  /* 0x0000000605007c11 */ /* 0x040fe4000f8e10ff */
[----:B------:R-:W-:-:S03]  /*0a90*/  LEA R4, R5, UR7, 0x2 ;  /* 0x0000000705047c11 */ /* 0x000fc6000f8e10ff */
[----:B------:R1:W-:Y:S04]  /*0aa0*/  STS [R0], RZ ;  /* 0x000000ff00007388 */ /* 0x0003e80000000800 */
[----:B------:R1:W-:Y:S04]  /*0ab0*/  STS [R4], RZ ;  /* 0x000000ff04007388 */ /* 0x0003e80000000800 */
[----:B------:R1:W-:Y:S04]  /*0ac0*/  STS [R0+0x4], RZ ;  /* 0x000004ff00007388 */ /* 0x0003e80000000800 */
        /* <DEDUP_REMOVED lines=60> */
[----:B------:R1:W-:Y:S02]  /*0e90*/  STS [R4+0x7c], RZ ;  /* 0x00007cff04007388 */ /* 0x0003e40000000800 */
.L_x_96:
[----:B------:R-:W-:Y:S05]  /*0ea0*/  BSYNC.RECONVERGENT B0 ;  /* 0x0000000000007941 */ /* 0x000fea0003800200 */
.L_x_89:
[C---:B-1----:R-:W-:Y:S02]  /*0eb0*/  LEA R0, R5.reuse, R2, 0x2 ;  /* 0x0000000205007211 */ /* 0x042fe400078e10ff */
[----:B------:R-:W-:Y:S02]  /*0ec0*/  LEA R5, R5, R3, 0x2 ;  /* 0x0000000305057211 */ /* 0x000fe400078e10ff */
[----:B------:R-:W1:Y:S01]  /*0ed0*/  LDC.64 R2, c[0x0][0x3a8] ;  /* 0x0000ea00ff027b82 */ /* 0x000e620000000a00 */
[----:B------:R-:W-:Y:S04]  /*0ee0*/  LDS R4, [R0] ;  /* 0x0000000000047984 */ /* 0x000fe80000000800 */
[----:B------:R-:W2:Y:S01]  /*0ef0*/  LDS R5, [R5] ;  /* 0x0000000005057984 */ /* 0x000ea20000000800 */
[----:B-1----:R-:W-:-:S05]  /*0f00*/  IMAD.WIDE R6, R6, 0x8, R2 ;  /* 0x0000000806067825 */ /* 0x002fca00078e0202 */
[----:B--2---:R-:W-:Y:S01]  /*0f10*/  STG.E.64 desc[UR10][R6.64], R4 ;  /* 0x0000000406007986 */ /* 0x004fe2000c101b0a */
[----:B------:R-:W-:Y:S05]  /*0f20*/  EXIT ;  /* 0x000000000000794d */ /* 0x000fea0003800000 */
.L_x_98:
        /* <DEDUP_REMOVED lines=13> */
.L_x_112:


//--------------------- .text._Z12SplitComplexPfPK6float2iii --------------------------
	.section	.text._Z12SplitComplexPfPK6float2iii,"ax",@progbits
	.align	128
        .global         _Z12SplitComplexPfPK6float2iii
        .type           _Z12SplitComplexPfPK6float2iii,@function
        .size           _Z12SplitComplexPfPK6float2iii,(.L_x_113 - _Z12SplitComplexPfPK6float2iii)
        .other          _Z12SplitComplexPfPK6float2iii,@"STO_CUDA_ENTRY STV_DEFAULT"
_Z12SplitComplexPfPK6float2iii:
.text._Z12SplitComplexPfPK6float2iii:
        /* <DEDUP_REMOVED lines=23> */
[----:B------:R-:W-:Y:S02]  /*0170*/  IMAD R5, R5, UR8, R0 ;  /* 0x0000000805057c24 */ /* 0x000fe4000f8e0200 */
[----:B------:R-:W-:-:S04]  /*0180*/  IMAD R4, R4, UR8, RZ ;  /* 0x0000000804047c24 */ /* 0x000fc8000f8e02ff */
[----:B------:R-:W-:Y:S01]  /*0190*/  IMAD R9, R4, UR9, R5 ;  /* 0x0000000904097c24 */ /* 0x000fe2000f8e0205 */
[----:B------:R-:W2:Y:S03]  /*01a0*/  LDC.64 R6, c[0x0][0x380] ;  /* 0x0000e000ff067b82 */ /* 0x000ea60000000a00 */
[----:B0-----:R-:W-:-:S06]  /*01b0*/  IMAD.WIDE R2, R9, 0x8, R2 ;  /* 0x0000000809027825 */ /* 0x001fcc00078e0202 */
[----:B-1----:R-:W3:Y:S01]  /*01c0*/  LDG.E.64 R2, desc[UR4][R2.64] ;  /* 0x0000000402027981 */ /* 0x002ee2000c1e1b00 */
[C---:B------:R-:W-:Y:S01]  /*01d0*/  LEA R0, R4.reuse, UR8, 0x1 ;  /* 0x0000000804007c11 */ /* 0x040fe2000f8e08ff */
[----:B------:R-:W-:-:S04]  /*01e0*/  IMAD R9, R4, UR9, R9 ;  /* 0x0000000904097c24 */ /* 0x000fc8000f8e0209 */
[----:B------:R-:W-:Y:S02]  /*01f0*/  IMAD R11, R0, UR9, R5 ;  /* 0x00000009000b7c24 */ /* 0x000fe4000f8e0205 */
[----:B--2---:R-:W-:-:S04]  /*0200*/  IMAD.WIDE R4, R9, 0x4, R6 ;  /* 0x0000000409047825 */ /* 0x004fc800078e0206 */
[----:B------:R-:W-:Y:S01]  /*0210*/  IMAD.WIDE R6, R11, 0x4, R6 ;  /* 0x000000040b067825 */ /* 0x000fe200078e0206 */
[----:B---3--:R-:W-:Y:S04]  /*0220*/  STG.E desc[UR4][R4.64], R2 ;  /* 0x0000000204007986 */ /* 0x008fe8000c101904 */
[----:B------:R-:W-:Y:S01]  /*0230*/  STG.E desc[UR4][R6.64], R3 ;  /* 0x0000000306007986 */ /* 0x000fe2000c101904 */
[----:B------:R-:W-:Y:S05]  /*0240*/  EXIT ;  /* 0x000000000000794d */ /* 0x000fea0003800000 */
.L_x_99:
        /* <DEDUP_REMOVED lines=11> */
.L_x_113:


//--------------------- .text._Z11ConjComplexP6float2PKS_iii --------------------------
	.section	.text._Z11ConjComplexP6float2PKS_iii,"ax",@progbits
	.align	128
        .global         _Z11ConjComplexP6float2PKS_iii
        .type           _Z11ConjComplexP6float2PKS_iii,@function
        .size           _Z11ConjComplexP6float2PKS_iii,(.L_x_114 - _Z11ConjComplexP6float2PKS_iii)
        .other          _Z11ConjComplexP6float2PKS_iii,@"STO_CUDA_ENTRY STV_DEFAULT"
_Z11ConjComplexP6float2PKS_iii:
.text._Z11ConjComplexP6float2PKS_iii:
        /* <DEDUP_REMOVED lines=22> */
[----:B------:R-:W-:Y:S01]  /*0160*/  IMAD R4, R4, UR8, RZ ;  /* 0x0000000804047c24 */ /* 0x000fe2000f8e02ff */
[----:B------:R-:W1:Y:S01]  /*0170*/  LDCU.64 UR4, c[0x0][0x358] ;  /* 0x00006b00ff0477ac */ /* 0x000e620008000a00 */
[----:B------:R-:W-:Y:S02]  /*0180*/  IMAD R7, R5, UR8, R0 ;  /* 0x0000000805077c24 */ /* 0x000fe4000f8e0200 */
[----:B------:R-:W-:-:S05]  /*0190*/  IMAD R0, R4, UR9, RZ ;  /* 0x0000000904007c24 */ /* 0x000fca000f8e02ff */
[----:B------:R-:W-:-:S05]  /*01a0*/  LEA R5, R0, R7, 0x1 ;  /* 0x0000000700057211 */ /* 0x000fca00078e08ff */
[----:B0-----:R-:W-:Y:S02]  /*01b0*/  IMAD.WIDE R2, R5, 0x8, R2 ;  /* 0x0000000805027825 */ /* 0x001fe400078e0202 */
[----:B------:R-:W0:Y:S04]  /*01c0*/  LDC.64 R4, c[0x0][0x380] ;  /* 0x0000e000ff047b82 */ /* 0x000e280000000a00 */
[----:B-1----:R-:W2:Y:S01]  /*01d0*/  LDG.E.64 R2, desc[UR4][R2.64] ;  /* 0x0000000402027981 */ /* 0x002ea2000c1e1b00 */
[----:B------:R-:W-:-:S05]  /*01e0*/  IADD3 R7, PT, PT, R0, R7, RZ ;  /* 0x0000000700077210 */ /* 0x000fca0007ffe0ff */
[----:B0-----:R-:W-:-:S04]  /*01f0*/  IMAD.WIDE R4, R7, 0x8, R4 ;  /* 0x0000000807047825 */ /* 0x001fc800078e0204 */
[----:B--2---:R-:W-:-:S05]  /*0200*/  FADD R3, -R3, -RZ ;  /* 0x800000ff03037221 */ /* 0x004fca0000000100 */
[----:B------:R-:W-:Y:S01]  /*0210*/  STG.E.64 desc[UR4][R4.64], R2 ;  /* 0x0000000204007986 */ /* 0x000fe2000c101b04 */
[----:B------:R-:W-:Y:S05]  /*0220*/  EXIT ;  /* 0x000000000000794d */ /* 0x000fea0003800000 */
.L_x_100:
        /* <DEDUP_REMOVED lines=13> */
.L_x_114:


//--------------------- .text._Z25padKernelWithZerosComplexP6float2PKfiiiii --------------------------
	.section	.text._Z25padKernelWithZerosComplexP6float2PKfiiiii,"ax",@progbits
	.align	128
        .global         _Z25padKernelWithZerosComplexP6float2PKfiiiii
        .type           _Z25padKernelWithZerosComplexP6float2PKfiiiii,@function
        .size           _Z25padKernelWithZerosComplexP6float2PKfiiiii,(.L_x_115 - _Z25padKernelWithZerosComplexP6float2PKfiiiii)
        .other          _Z25padKernelWithZerosComplexP6float2PKfiiiii,@"STO_CUDA_ENTRY STV_DEFAULT"
_Z25padKernelWithZerosComplexP6float2PKfiiiii:
.text._Z25padKernelWithZerosComplexP6float2PKfiiiii:
        /* <DEDUP_REMOVED lines=24> */
[----:B------:R-:W-:-:S03]  /*0180*/  IMAD R11, R9, UR8, R0 ;  /* 0x00000008090b7c24 */ /* 0x000fc6000f8e0200 */
[----:B------:R-:W-:Y:S01]  /*0190*/  SHF.L.U32 R10, R4, 0x1, RZ ;  /* 0x00000001040a7819 */ /* 0x000fe200000006ff */
[----:B------:R-:W2:Y:S01]  /*01a0*/  LDCU.64 UR6, c[0x0][0x390] ;  /* 0x00007200ff0677ac */ /* 0x000ea20008000a00 */
[----:B------:R-:W3:Y:S03]  /*01b0*/  LDC.64 R6, c[0x0][0x380] ;  /* 0x0000e000ff067b82 */ /* 0x000ee60000000a00 */
[----:B------:R-:W-:-:S04]  /*01c0*/  IMAD R5, R10, UR9, R11 ;  /* 0x000000090a057c24 */ /* 0x000fc8000f8e020b */
[----:B0-----:R-:W-:-:S06]  /*01d0*/  IMAD.WIDE R4, R5, 0x4, R2 ;  /* 0x0000000405047825 */ /* 0x001fcc00078e0202 */
[----:B-1----:R-:W4:Y:S01]  /*01e0*/  LDG.E R5, desc[UR4][R4.64] ;  /* 0x0000000404057981 */ /* 0x002f22000c1e1900 */
[----:B------:R-:W-:Y:S01]  /*01f0*/  IADD3 R10, PT, PT, R10, UR8, RZ ;  /* 0x000000080a0a7c10 */ /* 0x000fe2000fffe0ff */
[----:B--2---:R-:W-:-:S04]  /*0200*/  IMAD R9, R8, UR7, R9 ;  /* 0x0000000708097c24 */ /* 0x004fc8000f8e0209 */
[----:B------:R-:W-:Y:S02]  /*0210*/  IMAD R9, R9, UR6, R0 ;  /* 0x0000000609097c24 */ /* 0x000fe4000f8e0200 */
[----:B------:R-:W-:Y:S02]  /*0220*/  IMAD R11, R10, UR9, R11 ;  /* 0x000000090a0b7c24 */ /* 0x000fe4000f8e020b */
[----:B---3--:R-:W-:-:S04]  /*0230*/  IMAD.WIDE R6, R9, 0x8, R6 ;  /* 0x0000000809067825 */ /* 0x008fc800078e0206 */
[----:B------:R-:W-:Y:S01]  /*0240*/  IMAD.WIDE R2, R11, 0x4, R2 ;  /* 0x000000040b027825 */ /* 0x000fe200078e0202 */
[----:B----4-:R-:W-:Y:S05]  /*0250*/  STG.E desc[UR4][R6.64], R5 ;  /* 0x0000000506007986 */ /* 0x010fea000c101904 */
[----:B------:R-:W2:Y:S04]  /*0260*/  LDG.E R3, desc[UR4][R2.64] ;  /* 0x0000000402037981 */ /* 0x000ea8000c1e1900 */
[----:B--2---:R-:W-:Y:S01]  /*0270*/  STG.E desc[UR4][R6.64+0x4], R3 ;  /* 0x0000040306007986 */ /* 0x004fe2000c101904 */
[----:B------:R-:W-:Y:S05]  /*0280*/  EXIT ;  /* 0x000000000000794d */ /* 0x000fea0003800000 */
.L_x_101:
        /* <DEDUP_REMOVED lines=15> */
.L_x_115:


//--------------------- .text._Z23padDataWithZerosComplexP6float2PKfiiiii --------------------------
	.section	.text._Z23padDataWithZerosComplexP6float2PKfiiiii,"ax",@progbits
	.align	128
        .global         _Z23padDataWithZerosComplexP6float2PKfiiiii
        .type           _Z23padDataWithZerosComplexP6float2PKfiiiii,@function
        .size           _Z23padDataWithZerosComplexP6float2PKfiiiii,(.L_x_116 - _Z23padDataWithZerosComplexP6float2PKfiiiii)
        .other          _Z23padDataWithZerosComplexP6float2PKfiiiii,@"STO_CUDA_ENTRY STV_DEFAULT"
_Z23padDataWithZerosComplexP6float2PKfiiiii:
.text._Z23padDataWithZerosComplexP6float2PKfiiiii:
        /* <DEDUP_REMOVED lines=21> */
[----:B------:R-:W0:Y:S02]  /*0150*/  LDCU.64 UR6, c[0x0][0x398] ;  /* 0x00007300ff0677ac */ /* 0x000e240008000a00 */
[----:B0-----:R-:W-:-:S04]  /*0160*/  ISETP.GE.AND P0, PT, R6, UR7, PT ;  /* 0x0000000706007c0c */ /* 0x001fc8000bf06270 */
[----:B------:R-:W-:-:S13]  /*0170*/  ISETP.GE.OR P0, PT, R0, UR6, P0 ;  /* 0x0000000600007c0c */ /* 0x000fda0008706670 */
[----:B------:R-:W-:Y:S05]  /*0180*/  @P0 EXIT ;  /* 0x000000000000094d */ /* 0x000fea0003800000 */
[----:B------:R-:W0:Y:S01]  /*0190*/  LDC.64 R2, c[0x0][0x388] ;  /* 0x0000e200ff027b82 */ /* 0x000e220000000a00 */
[----:B------:R-:W1:Y:S01]  /*01a0*/  LDCU.64 UR4, c[0x0][0x358] ;  /* 0x00006b00ff0477ac */ /* 0x000e620008000a00 */
[----:B------:R-:W-:-:S04]  /*01b0*/  IMAD R5, R7, UR7, R6 ;  /* 0x0000000707057c24 */ /* 0x000fc8000f8e0206 */
[----:B------:R-:W-:-:S04]  /*01c0*/  IMAD R5, R5, UR6, R0 ;  /* 0x0000000605057c24 */ /* 0x000fc8000f8e0200 */
[----:B0-----:R-:W-:Y:S02]  /*01d0*/  IMAD.WIDE R2, R5, 0x4, R2 ;  /* 0x0000000405027825 */ /* 0x001fe400078e0202 */
[----:B------:R-:W0:Y:S04]  /*01e0*/  LDC.64 R4, c[0x0][0x380] ;  /* 0x0000e000ff047b82 */ /* 0x000e280000000a00 */
[----:B-1----:R-:W2:Y:S01]  /*01f0*/  LDG.E R3, desc[UR4][R2.64] ;  /* 0x0000000402037981 */ /* 0x002ea2000c1e1900 */
[----:B------:R-:W-:-:S04]  /*0200*/  IMAD R7, R7, UR9, R6 ;  /* 0x0000000907077c24 */ /* 0x000fc8000f8e0206 */
[----:B------:R-:W-:-:S04]  /*0210*/  IMAD R7, R7, UR8, R0 ;  /* 0x0000000807077c24 */ /* 0x000fc8000f8e0200 */
[----:B0-----:R-:W-:-:S05]  /*0220*/  IMAD.WIDE R4, R7, 0x8, R4 ;  /* 0x0000000807047825 */ /* 0x001fca00078e0204 */
[----:B--2---:R-:W-:Y:S01]  /*0230*/  STG.E desc[UR4][R4.64], R3 ;  /* 0x0000000304007986 */ /* 0x004fe2000c101904 */
[----:B------:R-:W-:Y:S05]  /*0240*/  EXIT ;  /* 0x000000000000794d */ /* 0x000fea0003800000 */
.L_x_102:
        /* <DEDUP_REMOVED lines=11> */
.L_x_116:


//--------------------- .text._Z16padDataWithZerosPfPKfiiiii --------------------------
	.section	.text._Z16padDataWithZerosPfPKfiiiii,"ax",@progbits
	.align	128
        .global         _Z16padDataWithZerosPfPKfiiiii
        .type           _Z16padDataWithZerosPfPKfiiiii,@function
        .size           _Z16padDataWithZerosPfPKfiiiii,(.L_x_117 - _Z16padDataWithZerosPfPKfiiiii)
        .other          _Z16padDataWithZerosPfPKfiiiii,@"STO_CUDA_ENTRY STV_DEFAULT"
_Z16padDataWithZerosPfPKfiiiii:
.text._Z16padDataWithZerosPfPKfiiiii:
        /* <DEDUP_REMOVED lines=37> */
.L_x_103:
        /* <DEDUP_REMOVED lines=11> */
.L_x_117:


//--------------------- .nv.shared.reserved.0     --------------------------
	.section	.nv.shared.reserved.0,"aw",@nobits
	.weak		__nv_reservedSMEM_offset_0_alias
	.size		__nv_reservedSMEM_offset_0_alias, 0, 64
	.other		__nv_reservedSMEM_offset_0_alias,@"STO_CUDA_RESERVED_SHARED STV_DEFAULT"
__nv_reservedSMEM_offset_0_alias:
	.zero		0
	.zero		64


//--------------------- .nv.shared._Z25qdVectorReconstruct_SmallPK6float2PKiS3_iiPS_b --------------------------
	.section	.nv.shared._Z25qdVectorReconstruct_SmallPK6float2PKiS3_iiPS_b,"aw",@nobits
	.sectionflags	@""
	.align	8
.nv.shared._Z25qdVectorReconstruct_SmallPK6float2PKiS3_iiPS_b:
	.zero		41984


//--------------------- .nv.shared._Z26qdVectorReconstruct_SharedPK6float2PKiS3_iiPS_b --------------------------
	.section	.nv.shared._Z26qdVectorReconstruct_SharedPK6float2PKiS3_iiPS_b,"aw",@nobits
	.sectionflags	@""
	.align	8
.nv.shared._Z26qdVectorReconstruct_SharedPK6float2PKiS3_iiPS_b:
	.zero		4096


//--------------------- .nv.shared._Z24qdVectorConstruct_sparsePK6float2PKiS3_S3_S3_S3_iiiiPS_ --------------------------
	.section	.nv.shared._Z24qdVectorConstruct_sparsePK6float2PKiS3_S3_S3_S3_iiiiPS_,"aw",@nobits
	.sectionflags	@""
	.align	8
.nv.shared._Z24qdVectorConstruct_sparsePK6float2PKiS3_S3_S3_S3_iiiiPS_:
	.zero		3616


//--------------------- .nv.shared._Z17qdVectorConstructPK6float2PKiS3_iiiPS_ --------------------------
	.section	.nv.shared._Z17qdVectorConstructPK6float2PKiS3_iiiPS_,"aw",@nobits
	.sectionflags	@""
	.align	4
.nv.shared._Z17qdVectorConstructPK6float2PKiS3_iiiPS_:
	.zero		3072


//--------------------- .nv.constant0._Z10dotProductPK6float2iifiPS_ --------------------------
	.section	.nv.constant0._Z10dotProductPK6float2iifiPS_,"a",@progbits
	.sectionflags	@""
	.align	4
.nv.constant0._Z10dotProductPK6float2iifiPS_:
	.zero		928


//--------------------- .nv.constant0._Z25qdVectorReconstruct_SmallPK6float2PKiS3_iiPS_b --------------------------
	.section	.nv.constant0._Z25qdVectorReconstruct_SmallPK6float2PKiS3_iiPS_b,"a",@progbits
	.sectionflags	@""
	.align	4
.nv.constant0._Z25qdVectorReconstruct_SmallPK6float2PKiS3_iiPS_b:
	.zero		937


//--------------------- .nv.constant0._Z26qdVectorReconstruct_SharedPK6float2PKiS3_iiPS_b --------------------------
	.section	.nv.constant0._Z26qdVectorReconstruct_SharedPK6float2PKiS3_iiPS_b,"a",@progbits
	.sectionflags	@""
	.align	4
.nv.constant0._Z26qdVectorReconstruct_SharedPK6float2PKiS3_iiPS_b:
	.zero		937


//--------------------- .nv.constant0._Z24qdVectorConstruct_sparsePK6float2PKiS3_S3_S3_S3_iiiiPS_ --------------------------
	.section	.nv.constant0._Z24qdVectorConstruct_sparsePK6float2PKiS3_S3_S3_S3_iiiiPS_,"a",@progbits
	.sectionflags	@""
	.align	4
.nv.constant0._Z24qdVectorConstruct_sparsePK6float2PKiS3_S3_S3_S3_iiiiPS_:
	.zero		968


//--------------------- .nv.constant0._Z16sumAlongFeaturesPfPKfiii --------------------------
	.section	.nv.constant0._Z16sumAlongFeaturesPfPKfiii,"a",@progbits
	.sectionflags	@""
	.align	4
.nv.constant0._Z16sumAlongFeaturesPfPKfiii:
	.zero		924


//--------------------- .nv.constant0._Z30elementwiseProductAndNormalizeP6float2PKS_S2_iiif --------------------------
	.section	.nv.constant0._Z30elementwiseProductAndNormalizeP6float2PKS_S2_iiif,"a",@progbits
	.sectionflags	@""
	.align	4
.nv.constant0._Z30elementwiseProductAndNormalizeP6float2PKS_S2_iiif:
	.zero		936


//--------------------- .nv.constant0._Z17padDataWithBorderPfS_iiiiiiiii --------------------------
	.section	.nv.constant0._Z17padDataWithBorderPfS_iiiiiiiii,"a",@progbits
	.sectionflags	@""
	.align	4
.nv.constant0._Z17padDataWithBorderPfS_iiiiiiiii:
	.zero		948


//--------------------- .nv.constant0._Z19qdVectorReconstructPK6float2PKiS3_iiPS_ --------------------------
	.section	.nv.constant0._Z19qdVectorReconstructPK6float2PKiS3_iiPS_,"a",@progbits
	.sectionflags	@""
	.align	4
.nv.constant0._Z19qdVectorReconstructPK6float2PKiS3_iiPS_:
	.zero		936


//--------------------- .nv.constant0._Z17qdVectorConstructPK6float2PKiS3_iiiPS_ --------------------------
	.section	.nv.constant0._Z17qdVectorConstructPK6float2PKiS3_iiiPS_,"a",@progbits
	.sectionflags	@""
	.align	4
.nv.constant0._Z17qdVectorConstructPK6float2PKiS3_iiiPS_:
	.zero		944


//--------------------- .nv.constant0._Z12SplitComplexPfPK6float2iii --------------------------
	.section	.nv.constant0._Z12SplitComplexPfPK6float2iii,"a",@progbits
	.sectionflags	@""
	.align	4
.nv.constant0._Z12SplitComplexPfPK6float2iii:
	.zero		924


//--------------------- .nv.constant0._Z11ConjComplexP6float2PKS_iii --------------------------
	.section	.nv.constant0._Z11ConjComplexP6float2PKS_iii,"a",@progbits
	.sectionflags	@""
	.align	4
.nv.constant0._Z11ConjComplexP6float2PKS_iii:
	.zero		924


//--------------------- .nv.constant0._Z25padKernelWithZerosComplexP6float2PKfiiiii --------------------------
	.section	.nv.constant0._Z25padKernelWithZerosComplexP6float2PKfiiiii,"a",@progbits
	.sectionflags	@""
	.align	4
.nv.constant0._Z25padKernelWithZerosComplexP6float2PKfiiiii:
	.zero		932


//--------------------- .nv.constant0._Z23padDataWithZerosComplexP6float2PKfiiiii --------------------------
	.section	.nv.constant0._Z23padDataWithZerosComplexP6float2PKfiiiii,"a",@progbits
	.sectionflags	@""
	.align	4
.nv.constant0._Z23padDataWithZerosComplexP6float2PKfiiiii:
	.zero		932


//--------------------- .nv.constant0._Z16padDataWithZerosPfPKfiiiii --------------------------
	.section	.nv.constant0._Z16padDataWithZerosPfPKfiiiii,"a",@progbits
	.sectionflags	@""
	.align	4
.nv.constant0._Z16padDataWithZerosPfPKfiiiii:
	.zero		932


//--------------------- SYMBOLS --------------------------

	.type		.nv.reservedSmem.offset0,@object
	.size		.nv.reservedSmem.offset0,0x4
	.type		.nv.reservedSmem.cap,@object
	.size		.nv.reservedSmem.cap,0x4
